def matmul_kernel(
    a_ptr,
    b_ptr,
    c_ptr,
    M,
    N,
    K,
    stride_am,
    stride_ak,
    stride_bk,
    stride_bn,
    stride_cm,
    stride_cn,
    BLOCK_M: tl.constexpr,
    BLOCK_N: tl.constexpr,
    BLOCK_K: tl.constexpr,
    GROUP_M: tl.constexpr,
):
    pid = tl.program_id(axis=0)
    num_pid_m = tl.cdiv(M, BLOCK_M)
    num_pid_n = tl.cdiv(N, BLOCK_N)
    num_pid_in_group = GROUP_M * num_pid_n
    group_id = pid // num_pid_in_group
    first_pid_m = group_id * GROUP_M
    group_size_m = min(num_pid_m - first_pid_m, GROUP_M)
    pid_m = first_pid_m + ((pid % num_pid_in_group) % group_size_m)
    pid_n = (pid % num_pid_in_group) // group_size_m

    offs_am = (pid_m * BLOCK_M + tl.arange(0, BLOCK_M)) % M
    offs_bn = (pid_n * BLOCK_N + tl.arange(0, BLOCK_N)) % N
    offs_k = tl.arange(0, BLOCK_K)
    a_ptrs = a_ptr + offs_am[:, None] * stride_am + offs_k[None, :] * stride_ak
    b_ptrs = b_ptr + offs_k[:, None] * stride_bk + offs_bn[None, :] * stride_bn

    acc = tl.zeros((BLOCK_M, BLOCK_N), dtype=tl.float32)
    for kk in range(0, tl.cdiv(K, BLOCK_K)):
        a = tl.load(a_ptrs, mask=offs_k[None, :] < K - kk * BLOCK_K, other=0.0)
        b = tl.load(b_ptrs, mask=offs_k[:, None] < K - kk * BLOCK_K, other=0.0)
        acc = tl.dot(a, b, acc)
        a_ptrs += BLOCK_K * stride_ak
        b_ptrs += BLOCK_K * stride_bk

    c = acc.to(c_ptr.dtype.element_ty)
    offs_cm = pid_m * BLOCK_M + tl.arange(0, BLOCK_M)
    offs_cn = pid_n * BLOCK_N + tl.arange(0, BLOCK_N)
    c_ptrs = c_ptr + offs_cm[:, None] * stride_cm + offs_cn[None, :] * stride_cn
    mask = (offs_cm[:, None] < M) & (offs_cn[None, :] < N)
    tl.store(c_ptrs, c, mask=mask)

# config = {"BLOCK_K": 64, "BLOCK_M": 128, "BLOCK_N": 256, "GROUP_M": 8, "arch": "sm_90", "dtype": "fp8e4m3", "num_ctas": 1, "num_stages": 3, "num_warps": 2}
# arch = sm_90


// ===== COMPILED SASS (sm_90a) =====

	.target	sm_90a

	.elftype	@"ET_EXEC"


//--------------------- .note.nv.tkinfo           --------------------------
	.section	.note.nv.tkinfo,"",@"SHT_NOTE"
	.sectionflags	@"SHF_NOTE_NV_TKINFO"
	.tkinfo
        /*0018*/ 	.word	0x00000002
        /*0030*/ 	.string	""
        /*0030*/ 	.string	"ptxas"
        /*0030*/ 	.string	"Cuda compilation tools, release 13.0, V13.0.88"
        /*0030*/ 	.string	"Build cuda_13.0.r13.0/compiler.36424714_0"
        /*0030*/ 	.string	"-v  -suppress-debug-info  -lineinfo  -arch sm_90a "



//--------------------- .note.nv.cuinfo           --------------------------
	.section	.note.nv.cuinfo,"",@"SHT_NOTE"
	.sectionflags	@"SHF_NOTE_NV_CUINFO"
        /*0018*/ 	.short	0x0002
        /*001a*/ 	.short	0x005a
        /*001c*/ 	.short	0x0082
	.zero		2


//--------------------- .nv.info                  --------------------------
	.section	.nv.info,"",@"SHT_CUDA_INFO"
	.align	4


	//----- nvinfo : EIATTR_REGCOUNT
	.align		4
        /*0000*/ 	.byte	0x04, 0x2f
        /*0002*/ 	.short	(.L_1 - .L_0)
	.align		4
.L_0:
        /*0004*/ 	.word	index@(matmul_kernel)
        /*0008*/ 	.word	0x00000020


	//----- nvinfo : EIATTR_FRAME_SIZE
	.align		4
.L_1:
        /*000c*/ 	.byte	0x04, 0x11
        /*000e*/ 	.short	(.L_3 - .L_2)
	.align		4
.L_2:
        /*0010*/ 	.word	index@(matmul_kernel)
        /*0014*/ 	.word	0x00004458


	//----- nvinfo : EIATTR_MIN_STACK_SIZE
	.align		4
.L_3:
        /*0018*/ 	.byte	0x04, 0x12
        /*001a*/ 	.short	(.L_5 - .L_4)
	.align		4
.L_4:
        /*001c*/ 	.word	index@(matmul_kernel)
        /*0020*/ 	.word	0x00004458
.L_5:


//--------------------- .nv.compat                --------------------------
	.section	.nv.compat,"",@"SHT_CUDA_COMPAT_INFO"
	.align	4
        /*0000*/ 	.byte	0x02, 0x09, 0x01, 0x00, 0x02, 0x02, 0x02, 0x00, 0x02, 0x05, 0x05, 0x00, 0x03, 0x07, 0x01, 0x01
        /*0010*/ 	.byte	0x02, 0x03, 0x00, 0x00, 0x02, 0x06, 0x01, 0x00, 0x04, 0x0b, 0x08, 0x00, 0x00, 0x00, 0x00, 0x00
        /*0020*/ 	.byte	0x00, 0x00, 0x00, 0x00


//--------------------- .nv.info.matmul_kernel    --------------------------
	.section	.nv.info.matmul_kernel,"",@"SHT_CUDA_INFO"
	.sectionflags	@""
	.align	4


	//----- nvinfo : EIATTR_CUDA_API_VERSION
	.align		4
        /*0000*/ 	.byte	0x04, 0x37
        /*0002*/ 	.short	(.L_7 - .L_6)
.L_6:
        /*0004*/ 	.word	0x00000082


	//----- nvinfo : EIATTR_KPARAM_INFO
	.align		4
.L_7:
        /*0008*/ 	.byte	0x04, 0x17
        /*000a*/ 	.short	(.L_9 - .L_8)
.L_8:
        /*000c*/ 	.word	0x00000000
        /*0010*/ 	.short	0x000d
        /*0012*/ 	.short	0x0048
        /*0014*/ 	.byte	0x00, 0xf4, 0x21, 0x00


	//----- nvinfo : EIATTR_KPARAM_INFO
	.align		4
.L_9:
        /*0018*/ 	.byte	0x04, 0x17
        /*001a*/ 	.short	(.L_11 - .L_10)
.L_10:
        /*001c*/ 	.word	0x00000000
        /*0020*/ 	.short	0x000c
        /*0022*/ 	.short	0x0040
        /*0024*/ 	.byte	0x00, 0xf4, 0x21, 0x00


	//----- nvinfo : EIATTR_KPARAM_INFO
	.align		4
.L_11:
        /*0028*/ 	.byte	0x04, 0x17
        /*002a*/ 	.short	(.L_13 - .L_12)
.L_12:
        /*002c*/ 	.word	0x00000000
        /*0030*/ 	.short	0x000b
        /*0032*/ 	.short	0x0038
        /*0034*/ 	.byte	0x00, 0xf0, 0x11, 0x00


	//----- nvinfo : EIATTR_KPARAM_INFO
	.align		4
.L_13:
        /*0038*/ 	.byte	0x04, 0x17
        /*003a*/ 	.short	(.L_15 - .L_14)
.L_14:
        /*003c*/ 	.word	0x00000000
        /*0040*/ 	.short	0x000a
        /*0042*/ 	.short	0x0034
        /*0044*/ 	.byte	0x00, 0xf0, 0x11, 0x00


	//----- nvinfo : EIATTR_KPARAM_INFO
	.align		4
.L_15:
        /*0048*/ 	.byte	0x04, 0x17
        /*004a*/ 	.short	(.L_17 - .L_16)
.L_16:
        /*004c*/ 	.word	0x00000000
        /*0050*/ 	.short	0x0009
        /*0052*/ 	.short	0x0030
        /*0054*/ 	.byte	0x00, 0xf0, 0x11, 0x00


	//----- nvinfo : EIATTR_KPARAM_INFO
	.align		4
.L_17:
        /*0058*/ 	.byte	0x04, 0x17
        /*005a*/ 	.short	(.L_19 - .L_18)
.L_18:
        /*005c*/ 	.word	0x00000000
        /*0060*/ 	.short	0x0008
        /*0062*/ 	.short	0x002c
        /*0064*/ 	.byte	0x00, 0xf0, 0x11, 0x00


	//----- nvinfo : EIATTR_KPARAM_INFO
	.align		4
.L_19:
        /*0068*/ 	.byte	0x04, 0x17
        /*006a*/ 	.short	(.L_21 - .L_20)
.L_20:
        /*006c*/ 	.word	0x00000000
        /*0070*/ 	.short	0x0007
        /*0072*/ 	.short	0x0028
        /*0074*/ 	.byte	0x00, 0xf0, 0x11, 0x00


	//----- nvinfo : EIATTR_KPARAM_INFO
	.align		4
.L_21:
        /*0078*/ 	.byte	0x04, 0x17
        /*007a*/ 	.short	(.L_23 - .L_22)
.L_22:
        /*007c*/ 	.word	0x00000000
        /*0080*/ 	.short	0x0006
        /*0082*/ 	.short	0x0024
        /*0084*/ 	.byte	0x00, 0xf0, 0x11, 0x00


	//----- nvinfo : EIATTR_KPARAM_INFO
	.align		4
.L_23:
        /*0088*/ 	.byte	0x04, 0x17
        /*008a*/ 	.short	(.L_25 - .L_24)
.L_24:
        /*008c*/ 	.word	0x00000000
        /*0090*/ 	.short	0x0005
        /*0092*/ 	.short	0x0020
        /*0094*/ 	.byte	0x00, 0xf0, 0x11, 0x00


	//----- nvinfo : EIATTR_KPARAM_INFO
	.align		4
.L_25:
        /*0098*/ 	.byte	0x04, 0x17
        /*009a*/ 	.short	(.L_27 - .L_26)
.L_26:
        /*009c*/ 	.word	0x00000000
        /*00a0*/ 	.short	0x0004
        /*00a2*/ 	.short	0x001c
        /*00a4*/ 	.byte	0x00, 0xf0, 0x11, 0x00


	//----- nvinfo : EIATTR_KPARAM_INFO
	.align		4
.L_27:
        /*00a8*/ 	.byte	0x04, 0x17
        /*00aa*/ 	.short	(.L_29 - .L_28)
.L_28:
        /*00ac*/ 	.word	0x00000000
        /*00b0*/ 	.short	0x0003
        /*00b2*/ 	.short	0x0018
        /*00b4*/ 	.byte	0x00, 0xf0, 0x11, 0x00


	//----- nvinfo : EIATTR_KPARAM_INFO
	.align		4
.L_29:
        /*00b8*/ 	.byte	0x04, 0x17
        /*00ba*/ 	.short	(.L_31 - .L_30)
.L_30:
        /*00bc*/ 	.word	0x00000000
        /*00c0*/ 	.short	0x0002
        /*00c2*/ 	.short	0x0010
        /*00c4*/ 	.byte	0x00, 0xf4, 0x21, 0x00


	//----- nvinfo : EIATTR_KPARAM_INFO
	.align		4
.L_31:
        /*00c8*/ 	.byte	0x04, 0x17
        /*00ca*/ 	.short	(.L_33 - .L_32)
.L_32:
        /*00cc*/ 	.word	0x00000000
        /*00d0*/ 	.short	0x0001
        /*00d2*/ 	.short	0x0008
        /*00d4*/ 	.byte	0x00, 0xf4, 0x21, 0x00


	//----- nvinfo : EIATTR_KPARAM_INFO
	.align		4
.L_33:
        /*00d8*/ 	.byte	0x04, 0x17
        /*00da*/ 	.short	(.L_35 - .L_34)
.L_34:
        /*00dc*/ 	.word	0x00000000
        /*00e0*/ 	.short	0x0000
        /*00e2*/ 	.short	0x0000
        /*00e4*/ 	.byte	0x00, 0xf4, 0x21, 0x00


	//----- nvinfo : EIATTR_SPARSE_MMA_MASK
	.align		4
.L_35:
        /*00e8*/ 	.byte	0x03, 0x50
        /*00ea*/ 	.short	0x0000


	//----- nvinfo : EIATTR_MAXREG_COUNT
	.align		4
        /*00ec*/ 	.byte	0x03, 0x1b
        /*00ee*/ 	.short	0x00ff


	//----- nvinfo : EIATTR_NUM_BARRIERS
	.align		4
        /*00f0*/ 	.byte	0x02, 0x4c
        /*00f2*/ 	.byte	0x01
	.zero		1


	//----- nvinfo : EIATTR_ANNOTATIONS
	.align		4
        /*00f4*/ 	.byte	0x04, 0x55
        /*00f6*/ 	.short	(.L_37 - .L_36)


	//   ....[0]....
.L_36:
        /*00f8*/ 	.word	0x00000001
        /*00fc*/ 	.byte	0x10, 0x05, 0x00, 0x00, 0x01, 0x00, 0x00, 0x00, 0x40, 0x05, 0x00, 0x00, 0x01, 0x00, 0x00, 0x00
        /* <DEDUP_REMOVED lines=1015> */
        /*407c*/ 	.byte	0xe0, 0x57, 0x01, 0x00, 0x01, 0x00, 0x00, 0x00, 0xf0, 0x57, 0x01, 0x00


	//----- nvinfo : EIATTR_MERCURY_ISA_VERSION
	.align		4
.L_37:
        /*4088*/ 	.byte	0x03, 0x5f
        /*408a*/ 	.short	0x0101


	//----- nvinfo : EIATTR_EXIT_INSTR_OFFSETS
	.align		4
        /*408c*/ 	.byte	0x04, 0x1c
        /*408e*/ 	.short	(.L_39 - .L_38)


	//   ....[0]....
.L_38:
        /*4090*/ 	.word	0x0008ca90


	//   ....[1]....
        /*4094*/ 	.word	0x0008cac0


	//----- nvinfo : EIATTR_REQNTID
	.align		4
.L_39:
        /*4098*/ 	.byte	0x04, 0x10
        /*409a*/ 	.short	(.L_41 - .L_40)
.L_40:
        /*409c*/ 	.word	0x00000040
        /*40a0*/ 	.word	0x00000001
        /*40a4*/ 	.word	0x00000001


	//----- nvinfo : EIATTR_CBANK_PARAM_SIZE
	.align		4
.L_41:
        /*40a8*/ 	.byte	0x03, 0x19
        /*40aa*/ 	.short	0x0050


	//----- nvinfo : EIATTR_PARAM_CBANK
	.align		4
        /*40ac*/ 	.byte	0x04, 0x0a
        /*40ae*/ 	.short	(.L_43 - .L_42)
	.align		4
.L_42:
        /*40b0*/ 	.word	index@(.nv.constant0.matmul_kernel)
        /*40b4*/ 	.short	0x0210
        /*40b6*/ 	.short	0x0050


	//----- nvinfo : EIATTR_SW_WAR
	.align		4
.L_43:
        /*40b8*/ 	.byte	0x04, 0x36
        /*40ba*/ 	.short	(.L_45 - .L_44)
.L_44:
        /*40bc*/ 	.word	0x00000008
.L_45:


//--------------------- .nv.callgraph             --------------------------
	.section	.nv.callgraph,"",@"SHT_CUDA_CALLGRAPH"
	.align	4
	.sectionentsize	8
	.align		4
        /*0000*/ 	.word	0x00000000
	.align		4
        /*0004*/ 	.word	0xffffffff
	.align		4
        /*0008*/ 	.word	0x00000000
	.align		4
        /*000c*/ 	.word	0xfffffffe
	.align		4
        /*0010*/ 	.word	0x00000000
	.align		4
        /*0014*/ 	.word	0xfffffffd
	.align		4
        /*0018*/ 	.word	0x00000000
	.align		4
        /*001c*/ 	.word	0xfffffffc


//--------------------- .text.matmul_kernel       --------------------------
	.section	.text.matmul_kernel,"ax",@progbits
	.align	128
        .global         matmul_kernel
        .type           matmul_kernel,@function
        .size           matmul_kernel,(.L_x_4 - matmul_kernel)
        .other          matmul_kernel,@"STO_CUDA_ENTRY STV_DEFAULT"
matmul_kernel:
.text.matmul_kernel:
[----:B------:R-:W0:Y:S08]  /*0000*/  LDC R1, c[0x0][0x28] ;  /* 0x00000a00ff017b82 */ /* 0x000e300000000800 */
[----:B------:R-:W1:Y:S01]  /*0010*/  LDC.64 R2, c[0x0][0x228] ;  /* 0x00008a00ff027b82 */ /* 0x000e620000000a00 */
[----:B0-----:R-:W-:Y:S01]  /*0020*/  VIADD R1, R1, 0xffffbba8 ;  /* 0xffffbba801017836 */ /* 0x001fe20000000000 */
[----:B------:R-:W0:Y:S01]  /*0030*/  S2R R14, SR_TID.X ;  /* 0x00000000000e7919 */ /* 0x000e220000002100 */
[----:B------:R-:W-:Y:S01]  /*0040*/  UMOV UR4, 0x400 ;  /* 0x0000040000047882 */ /* 0x000fe20000000000 */
[----:B------:R-:W-:-:S04]  /*0050*/  ULDC.64 UR46, c[0x0][0x208] ;  /* 0x00008200002e7ab9 */ /* 0x000fc80000000a00 */
[----:B------:R-:W2:Y:S01]  /*0060*/  S2UR UR5, SR_CgaCtaId ;  /* 0x00000000000579c3 */ /* 0x000ea20000008800 */
[----:B-1----:R-:W-:-:S05]  /*0070*/  VIADD R0, R3, 0xff ;  /* 0x000000ff03007836 */ /* 0x002fca0000000000 */
[----:B------:R-:W-:Y:S01]  /*0080*/  SHF.R.S32.HI R5, RZ, 0x1f, R0 ;  /* 0x0000001fff057819 */ /* 0x000fe20000011400 */
[----:B--2---:R-:W-:-:S03]  /*0090*/  ULEA UR4, UR5, UR4, 0x18 ;  /* 0x0000000405047291 */ /* 0x004fc6000f8ec03f */
[----:B------:R-:W-:Y:S02]  /*00a0*/  LEA.HI R5, R5, R0, RZ, 0x8 ;  /* 0x0000000005057211 */ /* 0x000fe400078f40ff */
[----:B0-----:R-:W-:Y:S02]  /*00b0*/  LOP3.LUT R16, R14, 0x3f, RZ, 0xc0, !PT ;  /* 0x0000003f0e107812 */ /* 0x001fe400078ec0ff */
[----:B------:R-:W-:Y:S02]  /*00c0*/  SHF.R.S32.HI R0, RZ, 0x8, R5 ;  /* 0x00000008ff007819 */ /* 0x000fe40000011405 */
[----:B------:R-:W0:Y:S03]  /*00d0*/  S2R R5, SR_CTAID.X ;  /* 0x0000000000057919 */ /* 0x000e260000002500 */
[----:B------:R-:W-:-:S05]  /*00e0*/  IMAD.SHL.U32 R0, R0, 0x8, RZ ;  /* 0x0000000800007824 */ /* 0x000fca00078e00ff */
[-C--:B------:R-:W-:Y:S02]  /*00f0*/  IABS R9, R0.reuse ;  /* 0x0000000000097213 */ /* 0x080fe40000000000 */
[----:B------:R-:W-:Y:S02]  /*0100*/  IABS R12, R0 ;  /* 0x00000000000c7213 */ /* 0x000fe40000000000 */
[----:B------:R-:W1:Y:S08]  /*0110*/  I2F.RP R4, R9 ;  /* 0x0000000900047306 */ /* 0x000e700000209400 */
[----:B-1----:R-:W1:Y:S01]  /*0120*/  MUFU.RCP R4, R4 ;  /* 0x0000000400047308 */ /* 0x002e620000001000 */
[----:B0-----:R-:W-:Y:S01]  /*0130*/  IABS R10, R5 ;  /* 0x00000005000a7213 */ /* 0x001fe20000000000 */
[----:B-1----:R-:W-:-:S02]  /*0140*/  VIADD R6, R4, 0xffffffe ;  /* 0x0ffffffe04067836 */ /* 0x002fc40000000000 */
[----:B------:R-:W-:-:S04]  /*0150*/  IMAD.MOV R4, RZ, RZ, -R12 ;  /* 0x000000ffff047224 */ /* 0x000fc800078e0a0c */
[----:B------:R0:W1:Y:S02]  /*0160*/  F2I.FTZ.U32.TRUNC.NTZ R7, R6 ;  /* 0x0000000600077305 */ /* 0x000064000021f000 */
[----:B0-----:R-:W-:Y:S02]  /*0170*/  IMAD.MOV.U32 R6, RZ, RZ, RZ ;  /* 0x000000ffff067224 */ /* 0x001fe400078e00ff */
[----:B-1----:R-:W-:-:S04]  /*0180*/  IMAD.MOV R8, RZ, RZ, -R7 ;  /* 0x000000ffff087224 */ /* 0x002fc800078e0a07 */
[----:B------:R-:W-:Y:S02]  /*0190*/  IMAD R11, R8, R9, RZ ;  /* 0x00000009080b7224 */ /* 0x000fe400078e02ff */
[----:B------:R-:W-:Y:S02]  /*01a0*/  IMAD.MOV.U32 R8, RZ, RZ, R10 ;  /* 0x000000ffff087224 */ /* 0x000fe400078e000a */
[----:B------:R-:W-:-:S06]  /*01b0*/  IMAD.HI.U32 R7, R7, R11, R6 ;  /* 0x0000000b07077227 */ /* 0x000fcc00078e0006 */
[----:B------:R-:W-:-:S04]  /*01c0*/  IMAD.HI.U32 R7, R7, R8, RZ ;  /* 0x0000000807077227 */ /* 0x000fc800078e00ff */
[----:B------:R-:W-:-:S05]  /*01d0*/  IMAD R4, R7, R4, R8 ;  /* 0x0000000407047224 */ /* 0x000fca00078e0208 */
[----:B------:R-:W-:-:S13]  /*01e0*/  ISETP.GT.U32.AND P1, PT, R9, R4, PT ;  /* 0x000000040900720c */ /* 0x000fda0003f24070 */
[----:B------:R-:W-:Y:S02]  /*01f0*/  @!P1 IMAD.IADD R4, R4, 0x1, -R9 ;  /* 0x0000000104049824 */ /* 0x000fe400078e0a09 */
[----:B------:R-:W-:Y:S01]  /*0200*/  @!P1 VIADD R7, R7, 0x1 ;  /* 0x0000000107079836 */ /* 0x000fe20000000000 */
[----:B------:R-:W-:Y:S02]  /*0210*/  ISETP.NE.AND P1, PT, R0, RZ, PT ;  /* 0x000000ff0000720c */ /* 0x000fe40003f25270 */
[----:B------:R-:W-:Y:S02]  /*0220*/  ISETP.GE.U32.AND P0, PT, R4, R9, PT ;  /* 0x000000090400720c */ /* 0x000fe40003f06070 */
[----:B------:R-:W-:-:S04]  /*0230*/  LOP3.LUT R4, R5, R0, RZ, 0x3c, !PT ;  /* 0x0000000005047212 */ /* 0x000fc800078e3cff */
[----:B------:R-:W-:Y:S01]  /*0240*/  ISETP.GE.AND P2, PT, R4, RZ, PT ;  /* 0x000000ff0400720c */ /* 0x000fe20003f46270 */
[----:B------:R-:W-:-:S06]  /*0250*/  VIADD R4, R2, 0x7f ;  /* 0x0000007f02047836 */ /* 0x000fcc0000000000 */
[----:B------:R-:W-:-:S04]  /*0260*/  @P0 VIADD R7, R7, 0x1 ;  /* 0x0000000107070836 */ /* 0x000fc80000000000 */
[----:B------:R-:W-:Y:S01]  /*0270*/  IMAD.MOV.U32 R6, RZ, RZ, R7 ;  /* 0x000000ffff067224 */ /* 0x000fe200078e0007 */
[----:B------:R-:W-:-:S03]  /*0280*/  SHF.R.S32.HI R7, RZ, 0x1f, R4 ;  /* 0x0000001fff077819 */ /* 0x000fc60000011404 */
[----:B------:R-:W-:Y:S01]  /*0290*/  @!P2 IMAD.MOV R6, RZ, RZ, -R6 ;  /* 0x000000ffff06a224 */ /* 0x000fe200078e0a06 */
[----:B------:R-:W-:Y:S02]  /*02a0*/  @!P1 LOP3.LUT R6, RZ, R0, RZ, 0x33, !PT ;  /* 0x00000000ff069212 */ /* 0x000fe400078e33ff */
[----:B------:R-:W-:-:S03]  /*02b0*/  LEA.HI R7, R7, R4, RZ, 0x7 ;  /* 0x0000000407077211 */ /* 0x000fc600078f38ff */
[----:B------:R-:W-:Y:S02]  /*02c0*/  IMAD.SHL.U32 R4, R6, 0x8, RZ ;  /* 0x0000000806047824 */ /* 0x000fe400078e00ff */
[----:B------:R-:W-:-:S03]  /*02d0*/  IMAD.MOV R6, RZ, RZ, -R6 ;  /* 0x000000ffff067224 */ /* 0x000fc600078e0a06 */
[----:B------:R-:W-:Y:S01]  /*02e0*/  LEA.HI.SX32 R7, R7, -R4, 0x19 ;  /* 0x8000000407077211 */ /* 0x000fe200078fcaff */
[----:B------:R-:W-:Y:S02]  /*02f0*/  IMAD R15, R0, R6, R5 ;  /* 0x00000006000f7224 */ /* 0x000fe400078e0205 */
[----:B------:R-:W-:Y:S01]  /*0300*/  IMAD.MOV.U32 R6, RZ, RZ, RZ ;  /* 0x000000ffff067224 */ /* 0x000fe200078e00ff */
[----:B------:R-:W-:Y:S02]  /*0310*/  VIMNMX R8, R7, 0x8, PT ;  /* 0x0000000807087848 */ /* 0x000fe40003fe0100 */
[----:B------:R-:W-:Y:S02]  /*0320*/  IABS R13, R15 ;  /* 0x0000000f000d7213 */ /* 0x000fe40000000000 */
[----:B------:R-:W-:-:S04]  /*0330*/  IABS R11, R8 ;  /* 0x00000008000b7213 */ /* 0x000fc80000000000 */
[----:B------:R-:W0:Y:S08]  /*0340*/  I2F.RP R9, R11 ;  /* 0x0000000b00097306 */ /* 0x000e300000209400 */
[----:B0-----:R-:W0:Y:S02]  /*0350*/  MUFU.RCP R9, R9 ;  /* 0x0000000900097308 */ /* 0x001e240000001000 */
[----:B0-----:R-:W-:-:S06]  /*0360*/  VIADD R7, R9, 0xffffffe ;  /* 0x0ffffffe09077836 */ /* 0x001fcc0000000000 */
[----:B------:R-:W0:Y:S02]  /*0370*/  F2I.FTZ.U32.TRUNC.NTZ R7, R7 ;  /* 0x0000000700077305 */ /* 0x000e24000021f000 */
[----:B0-----:R-:W-:-:S04]  /*0380*/  IMAD.MOV R10, RZ, RZ, -R7 ;  /* 0x000000ffff0a7224 */ /* 0x001fc800078e0a07 */
[----:B------:R-:W-:-:S04]  /*0390*/  IMAD.MOV.U32 R0, RZ, RZ, R10 ;  /* 0x000000ffff007224 */ /* 0x000fc800078e000a */
[----:B------:R-:W-:Y:S01]  /*03a0*/  IMAD R5, R0, R11, RZ ;  /* 0x0000000b00057224 */ /* 0x000fe200078e02ff */
[----:B------:R-:W-:-:S03]  /*03b0*/  IABS R0, R8 ;  /* 0x0000000800007213 */ /* 0x000fc60000000000 */
[----:B------:R-:W-:Y:S02]  /*03c0*/  IMAD.HI.U32 R6, R7, R5, R6 ;  /* 0x0000000507067227 */ /* 0x000fe400078e0006 */
[----:B------:R-:W0:Y:S02]  /*03d0*/  LDC R7, c[0x0][0x230] ;  /* 0x00008c00ff077b82 */ /* 0x000e240000000800 */
[----:B------:R-:W-:Y:S02]  /*03e0*/  IMAD.MOV R0, RZ, RZ, -R0 ;  /* 0x000000ffff007224 */ /* 0x000fe400078e0a00 */
[----:B------:R-:W-:-:S04]  /*03f0*/  IMAD.HI.U32 R6, R6, R13, RZ ;  /* 0x0000000d06067227 */ /* 0x000fc800078e00ff */
[----:B------:R-:W-:-:S05]  /*0400*/  IMAD R0, R6, R0, R13 ;  /* 0x0000000006007224 */ /* 0x000fca00078e020d */
[----:B------:R-:W-:Y:S01]  /*0410*/  ISETP.GT.U32.AND P1, PT, R11, R0, PT ;  /* 0x000000000b00720c */ /* 0x000fe20003f24070 */
[----:B0-----:R-:W-:-:S12]  /*0420*/  VIADD R17, R7, 0x3f ;  /* 0x0000003f07117836 */ /* 0x001fd80000000000 */
[----:B------:R-:W-:Y:S02]  /*0430*/  @!P1 IMAD.IADD R0, R0, 0x1, -R11 ;  /* 0x0000000100009824 */ /* 0x000fe400078e0a0b */
[----:B------:R-:W-:Y:S01]  /*0440*/  @!P1 VIADD R6, R6, 0x1 ;  /* 0x0000000106069836 */ /* 0x000fe20000000000 */
[----:B------:R-:W-:Y:S02]  /*0450*/  ISETP.NE.AND P1, PT, R8, RZ, PT ;  /* 0x000000ff0800720c */ /* 0x000fe40003f25270 */
[----:B------:R-:W-:Y:S02]  /*0460*/  ISETP.GE.U32.AND P0, PT, R0, R11, PT ;  /* 0x0000000b0000720c */ /* 0x000fe40003f06070 */
[----:B------:R-:W-:-:S04]  /*0470*/  LOP3.LUT R0, R15, R8, RZ, 0x3c, !PT ;  /* 0x000000080f007212 */ /* 0x000fc800078e3cff */
[----:B------:R-:W-:-:S07]  /*0480*/  ISETP.GE.AND P2, PT, R0, RZ, PT ;  /* 0x000000ff0000720c */ /* 0x000fce0003f46270 */
[----:B------:R-:W-:Y:S01]  /*0490*/  @P0 VIADD R6, R6, 0x1 ;  /* 0x0000000106060836 */ /* 0x000fe20000000000 */
[----:B------:R-:W-:-:S05]  /*04a0*/  ISETP.GT.AND P0, PT, R17, 0x3f, PT ;  /* 0x0000003f1100780c */ /* 0x000fca0003f04270 */
[----:B------:R-:W-:Y:S01]  /*04b0*/  @!P2 IMAD.MOV R6, RZ, RZ, -R6 ;  /* 0x000000ffff06a224 */ /* 0x000fe200078e0a06 */
[----:B------:R-:W-:-:S05]  /*04c0*/  @!P1 LOP3.LUT R6, RZ, R8, RZ, 0x33, !PT ;  /* 0x00000008ff069212 */ /* 0x000fca00078e33ff */
[----:B------:R-:W-:Y:S02]  /*04d0*/  IMAD.MOV R5, RZ, RZ, -R6 ;  /* 0x000000ffff057224 */ /* 0x000fe400078e0a06 */
[----:B------:R-:W-:Y:S02]  /*04e0*/  IMAD.SHL.U32 R25, R6, 0x100, RZ ;  /* 0x0000010006197824 */ /* 0x000fe400078e00ff */
[----:B------:R-:W-:Y:S02]  /*04f0*/  IMAD R5, R8, R5, R15 ;  /* 0x0000000508057224 */ /* 0x000fe400078e020f */
[C---:B------:R-:W-:Y:S01]  /*0500*/  VIADD R6, R25.reuse, 0x1 ;  /* 0x0000000119067836 */ /* 0x040fe20000000000 */
[----:B------:R-:W-:Y:S01]  /*0510*/  STL [R1+0xc0], R25 ;  /* 0x0000c01901007387 */ /* 0x000fe20000100800 */
[----:B------:R-:W-:Y:S02]  /*0520*/  IMAD.IADD R0, R4, 0x1, R5 ;  /* 0x0000000104007824 */ /* 0x000fe400078e0205 */
[C---:B------:R-:W-:Y:S01]  /*0530*/  VIADD R5, R25.reuse, 0x2 ;  /* 0x0000000219057836 */ /* 0x040fe20000000000 */
[----:B------:R0:W-:Y:S01]  /*0540*/  STL [R1+0x5f4], R6 ;  /* 0x0005f40601007387 */ /* 0x0001e20000100800 */
[----:B------:R-:W-:-:S02]  /*0550*/  VIADD R4, R25, 0x3 ;  /* 0x0000000319047836 */ /* 0x000fc40000000000 */
[----:B------:R-:W-:Y:S01]  /*0560*/  IMAD R0, R0, 0x80, R16 ;  /* 0x0000008000007824 */ /* 0x000fe200078e0210 */
[----:B------:R1:W-:Y:S01]  /*0570*/  STL [R1+0x5f0], R5 ;  /* 0x0005f00501007387 */ /* 0x0003e20000100800 */
[C---:B------:R-:W-:Y:S02]  /*0580*/  VIADD R13, R25.reuse, 0x13 ;  /* 0x00000013190d7836 */ /* 0x040fe40000000000 */
[C---:B------:R-:W-:Y:S01]  /*0590*/  VIADD R24, R25.reuse, 0xef ;  /* 0x000000ef19187836 */ /* 0x040fe20000000000 */
[----:B------:R2:W-:Y:S01]  /*05a0*/  STL [R1+0x5ec], R4 ;  /* 0x0005ec0401007387 */ /* 0x0005e20000100800 */
[C---:B------:R-:W-:Y:S02]  /*05b0*/  VIADD R23, R25.reuse, 0xf0 ;  /* 0x000000f019177836 */ /* 0x040fe40000000000 */
[C---:B0-----:R-:W-:Y:S02]  /*05c0*/  VIADD R6, R25.reuse, 0x4 ;  /* 0x0000000419067836 */ /* 0x041fe40000000000 */
[----:B------:R-:W-:-:S02]  /*05d0*/  VIADD R22, R25, 0xf1 ;  /* 0x000000f119167836 */ /* 0x000fc40000000000 */
[C---:B-1----:R-:W-:Y:S01]  /*05e0*/  VIADD R5, R25.reuse, 0x5 ;  /* 0x0000000519057836 */ /* 0x042fe20000000000 */
[----:B------:R0:W-:Y:S01]  /*05f0*/  STL [R1+0x5e8], R6 ;  /* 0x0005e80601007387 */ /* 0x0001e20000100800 */
[C---:B------:R-:W-:Y:S02]  /*0600*/  VIADD R21, R25.reuse, 0xf2 ;  /* 0x000000f219157836 */ /* 0x040fe40000000000 */
[C---:B--2---:R-:W-:Y:S01]  /*0610*/  VIADD R4, R25.reuse, 0x6 ;  /* 0x0000000619047836 */ /* 0x044fe20000000000 */
[----:B------:R1:W-:Y:S01]  /*0620*/  STL [R1+0x5e4], R5 ;  /* 0x0005e40501007387 */ /* 0x0003e20000100800 */
[C---:B------:R-:W-:Y:S02]  /*0630*/  VIADD R20, R25.reuse, 0xf3 ;  /* 0x000000f319147836 */ /* 0x040fe40000000000 */
[C---:B------:R-:W-:Y:S01]  /*0640*/  VIADD R19, R25.reuse, 0xf4 ;  /* 0x000000f419137836 */ /* 0x040fe20000000000 */
[----:B------:R2:W-:Y:S01]  /*0650*/  STL [R1+0x5e0], R4 ;  /* 0x0005e00401007387 */ /* 0x0005e20000100800 */
[----:B------:R-:W-:-:S02]  /*0660*/  VIADD R18, R25, 0xf7 ;  /* 0x000000f719127836 */ /* 0x000fc40000000000 */
[C---:B0-----:R-:W-:Y:S02]  /*0670*/  VIADD R6, R25.reuse, 0x7 ;  /* 0x0000000719067836 */ /* 0x041fe40000000000 */
[C---:B------:R-:W-:Y:S02]  /*0680*/  VIADD R17, R25.reuse, 0xf8 ;  /* 0x000000f819117836 */ /* 0x040fe40000000000 */
[C---:B-1----:R-:W-:Y:S01]  /*0690*/  VIADD R5, R25.reuse, 0x8 ;  /* 0x0000000819057836 */ /* 0x042fe20000000000 */
[----:B------:R0:W-:Y:S01]  /*06a0*/  STL [R1+0x5dc], R6 ;  /* 0x0005dc0601007387 */ /* 0x0001e20000100800 */
[C---:B------:R-:W-:Y:S02]  /*06b0*/  VIADD R16, R25.reuse, 0xf9 ;  /* 0x000000f919107836 */ /* 0x040fe40000000000 */
[C---:B--2---:R-:W-:Y:S01]  /*06c0*/  VIADD R4, R25.reuse, 0x9 ;  /* 0x0000000919047836 */ /* 0x044fe20000000000 */
[----:B------:R1:W-:Y:S01]  /*06d0*/  STL [R1+0x5d8], R5 ;  /* 0x0005d80501007387 */ /* 0x0003e20000100800 */
[----:B------:R-:W-:-:S02]  /*06e0*/  VIADD R10, R25, 0xfa ;  /* 0x000000fa190a7836 */ /* 0x000fc40000000000 */
[C---:B------:R-:W-:Y:S01]  /*06f0*/  VIADD R9, R25.reuse, 0xfb ;  /* 0x000000fb19097836 */ /* 0x040fe20000000000 */
[----:B------:R2:W-:Y:S01]  /*0700*/  STL [R1+0x5d4], R4 ;  /* 0x0005d40401007387 */ /* 0x0005e20000100800 */
[C---:B------:R-:W-:Y:S02]  /*0710*/  VIADD R8, R25.reuse, 0xfc ;  /* 0x000000fc19087836 */ /* 0x040fe40000000000 */
[C---:B0-----:R-:W-:Y:S02]  /*0720*/  VIADD R6, R25.reuse, 0xa ;  /* 0x0000000a19067836 */ /* 0x041fe40000000000 */
[C---:B------:R-:W-:Y:S02]  /*0730*/  VIADD R7, R25.reuse, 0xfd ;  /* 0x000000fd19077836 */ /* 0x040fe40000000000 */
[C---:B-1----:R-:W-:Y:S01]  /*0740*/  VIADD R5, R25.reuse, 0xb ;  /* 0x0000000b19057836 */ /* 0x042fe20000000000 */
[----:B------:R0:W-:Y:S01]  /*0750*/  STL [R1+0x5d0], R6 ;  /* 0x0005d00601007387 */ /* 0x0001e20000100800 */
[----:B--2---:R-:W-:-:S03]  /*0760*/  VIADD R4, R25, 0xc ;  /* 0x0000000c19047836 */ /* 0x004fc60000000000 */
[----:B------:R1:W-:Y:S04]  /*0770*/  STL [R1+0x5cc], R5 ;  /* 0x0005cc0501007387 */ /* 0x0003e80000100800 */
[----:B------:R2:W-:Y:S01]  /*0780*/  STL [R1+0x5c0], R4 ;  /* 0x0005c00401007387 */ /* 0x0005e20000100800 */
[C---:B0-----:R-:W-:Y:S02]  /*0790*/  VIADD R6, R25.reuse, 0xd ;  /* 0x0000000d19067836 */ /* 0x041fe40000000000 */
[----:B-1----:R-:W-:-:S03]  /*07a0*/  VIADD R5, R25, 0xe ;  /* 0x0000000e19057836 */ /* 0x002fc60000000000 */
        /* <DEDUP_REMOVED lines=13> */
[----:B--2---:R-:W-:-:S05]  /*0880*/  VIADD R4, R25, 0x15 ;  /* 0x0000001519047836 */ /* 0x004fca0000000000 */
[----:B------:R1:W-:Y:S01]  /*0890*/  STL [R1+0x5a4], R4 ;  /* 0x0005a40401007387 */ /* 0x0003e20000100800 */
[----:B0-----:R-:W-:-:S03]  /*08a0*/  VIADD R6, R25, 0x18 ;  /* 0x0000001819067836 */ /* 0x001fc60000000000 */
[----:B------:R0:W-:Y:S01]  /*08b0*/  STL [R1+0x5a0], R5 ;  /* 0x0005a00501007387 */ /* 0x0001e20000100800 */
[C---:B-1----:R-:W-:Y:S02]  /*08c0*/  VIADD R4, R25.reuse, 0x17 ;  /* 0x0000001719047836 */ /* 0x042fe40000000000 */
[----:B0-----:R-:W-:-:S03]  /*08d0*/  VIADD R5, R25, 0x19 ;  /* 0x0000001919057836 */ /* 0x001fc60000000000 */
[----:B------:R0:W-:Y:S04]  /*08e0*/  STL [R1+0x59c], R4 ;  /* 0x00059c0401007387 */ /* 0x0001e80000100800 */
        /* <DEDUP_REMOVED lines=428> */
[----:B------:R0:W-:Y:S04]  /*23b0*/  STL [R1+0xf90], R0 ;  /* 0x000f900001007387 */ /* 0x0001e80000100800 */
[----:B------:R2:W-:Y:S01]  /*23c0*/  STL [R1+0x8], R4 ;  /* 0x0000080401007387 */ /* 0x0005e20000100800 */
[----:B-1----:R-:W-:Y:S02]  /*23d0*/  VIADD R5, R25, 0xf5 ;  /* 0x000000f519057836 */ /* 0x002fe40000000000 */
[----:B0-----:R-:W-:-:S03]  /*23e0*/  VIADD R0, R0, 0x40 ;  /* 0x0000004000007836 */ /* 0x001fc60000000000 */
[----:B------:R0:W-:Y:S01]  /*23f0*/  STL [R1+0x20], R5 ;  /* 0x0000200501007387 */ /* 0x0001e20000100800 */
[----:B--2---:R-:W-:-:S05]  /*2400*/  VIADD R4, R25, 0xf6 ;  /* 0x000000f619047836 */ /* 0x004fca0000000000 */
[----:B------:R1:W-:Y:S01]  /*2410*/  STL [R1+0x1c], R4 ;  /* 0x00001c0401007387 */ /* 0x0003e20000100800 */
[----:B0-----:R-:W-:-:S03]  /*2420*/  VIADD R5, R25, 0xff ;  /* 0x000000ff19057836 */ /* 0x001fc60000000000 */
[----:B------:R1:W-:Y:S01]  /*2430*/  STL [R1+0xf94], R0 ;  /* 0x000f940001007387 */ /* 0x0003e20000100800 */
[----:B------:R-:W-:Y:S05]  /*2440*/  @P0 BRA `(.L_x_0) ;  /* 0x00000020000c0947 */ /* 0x000fea0003800000 */
[----:B-1----:R-:W-:Y:S01]  /*2450*/  IMAD.SHL.U32 R0, R14, 0x10, RZ ;  /* 0x000000100e007824 */ /* 0x002fe200078e00ff */
[----:B------:R0:W-:Y:S04]  /*2460*/  STL [R1+0x70], RZ ;  /* 0x000070ff01007387 */ /* 0x0001e80000100800 */
[----:B------:R0:W-:Y:S04]  /*2470*/  STL [R1+0x1f2c], R0 ;  /* 0x001f2c0001007387 */ /* 0x0001e80000100800 */
[----:B------:R0:W-:Y:S04]  /*2480*/  STL [R1+0x74], RZ ;  /* 0x000074ff01007387 */ /* 0x0001e80000100800 */
        /* <DEDUP_REMOVED lines=509> */
[----:B------:R0:W-:Y:S01]  /*4460*/  STL [R1+0x4c], RZ ;  /* 0x00004cff01007387 */ /* 0x0001e20000100800 */
[----:B------:R-:W-:Y:S05]  /*4470*/  BRA `(.L_x_1) ;  /* 0x0000055400a87947 */ /* 0x000fea0003800000 */
.L_x_0:
[----:B------:R-:W-:Y:S01]  /*4480*/  STL [R1+0x2074], R22 ;  /* 0x0020741601007387 */ /* 0x000fe20000100800 */
[----:B-1----:R-:W-:Y:S02]  /*4490*/  IABS R4, R2 ;  /* 0x0000000200047213 */ /* 0x002fe40000000000 */
[----:B------:R-:W-:Y:S01]  /*44a0*/  IABS R11, R3 ;  /* 0x00000003000b7213 */ /* 0x000fe20000000000 */
[----:B------:R0:W-:Y:S01]  /*44b0*/  STL [R1+0x2070], R23 ;  /* 0x0020701701007387 */ /* 0x0001e20000100800 */
[----:B------:R-:W-:Y:S01]  /*44c0*/  IMAD.MOV.U32 R12, RZ, RZ, RZ ;  /* 0x000000ffff0c7224 */ /* 0x000fe200078e00ff */
[----:B------:R-:W-:Y:S01]  /*44d0*/  IABS R26, R5 ;  /* 0x00000005001a7213 */ /* 0x000fe20000000000 */
[----:B------:R-:W-:Y:S01]  /*44e0*/  ULDC UR5, c[0x0][0x23c] ;  /* 0x00008f0000057ab9 */ /* 0x000fe20000000800 */
[----:B------:R-:W-:Y:S01]  /*44f0*/  ISETP.GE.AND P5, PT, R5, RZ, PT ;  /* 0x000000ff0500720c */ /* 0x000fe20003fa6270 */
[----:B------:R-:W-:Y:S01]  /*4500*/  ULDC.64 UR6, c[0x0][0x218] ;  /* 0x0000860000067ab9 */ /* 0x000fe20000000a00 */
[----:B------:R-:W-:Y:S01]  /*4510*/  ULDC.64 UR8, c[0x0][0x210] ;  /* 0x0000840000087ab9 */ /* 0x000fe20000000a00 */
[----:B0-----:R-:W2:Y:S04]  /*4520*/  LDL R23, [R1+0xf90] ;  /* 0x000f900001177983 */ /* 0x001ea80000100800 */
[----:B------:R0:W-:Y:S04]  /*4530*/  STL [R1+0x206c], R24 ;  /* 0x00206c1801007387 */ /* 0x0001e80000100800 */
[----:B0-----:R-:W3:Y:S01]  /*4540*/  LDL R24, [R1+0xf94] ;  /* 0x000f940001187983 */ /* 0x001ee20000100800 */
[----:B------:R-:W0:Y:S03]  /*4550*/  I2F.RP R0, R4 ;  /* 0x0000000400007306 */ /* 0x000e260000209400 */
[----:B------:R1:W-:Y:S04]  /*4560*/  STL [R1+0x2064], R3 ;  /* 0x0020640301007387 */ /* 0x0003e80000100800 */
[----:B------:R-:W4:Y:S01]  /*4570*/  LDL.LU R5, [R1+0x58c] ;  /* 0x00058c0001057983 */ /* 0x000f220000300800 */
[----:B------:R-:W5:Y:S01]  /*4580*/  I2F.RP R14, R11 ;  /* 0x0000000b000e7306 */ /* 0x000f620000209400 */
[----:B-1----:R-:W-:-:S07]  /*4590*/  IMAD.MOV.U32 R3, RZ, RZ, R13 ;  /* 0x000000ffff037224 */ /* 0x002fce00078e000d */
[----:B0-----:R-:W0:Y:S08]  /*45a0*/  MUFU.RCP R0, R0 ;  /* 0x0000000000007308 */ /* 0x001e300000001000 */
[----:B-----5:R-:W1:Y:S01]  /*45b0*/  MUFU.RCP R14, R14 ;  /* 0x0000000e000e7308 */ /* 0x020e620000001000 */
[----:B0-----:R-:W-:-:S07]  /*45c0*/  VIADD R0, R0, 0xffffffe ;  /* 0x0ffffffe00007836 */ /* 0x001fce0000000000 */
[----:B------:R-:W0:Y:S01]  /*45d0*/  F2I.FTZ.U32.TRUNC.NTZ R13, R0 ;  /* 0x00000000000d7305 */ /* 0x000e22000021f000 */
[----:B-1----:R-:W-:-:S07]  /*45e0*/  VIADD R14, R14, 0xffffffe ;  /* 0x0ffffffe0e0e7836 */ /* 0x002fce0000000000 */
[----:B------:R1:W5:Y:S01]  /*45f0*/  F2I.FTZ.U32.TRUNC.NTZ R15, R14 ;  /* 0x0000000e000f7305 */ /* 0x000362000021f000 */
[----:B0-----:R-:W-:-:S04]  /*4600*/  IMAD.MOV R0, RZ, RZ, -R13 ;  /* 0x000000ffff007224 */ /* 0x001fc800078e0a0d */
[----:B-1----:R-:W-:-:S04]  /*4610*/  IMAD R14, R0, R4, RZ ;  /* 0x00000004000e7224 */ /* 0x002fc800078e02ff */
[----:B------:R-:W-:Y:S01]  /*4620*/  IMAD.HI.U32 R14, R13, R14, R12 ;  /* 0x0000000e0d0e7227 */ /* 0x000fe200078e000c */
[----:B--2---:R-:W-:-:S05]  /*4630*/  IABS R25, R23 ;  /* 0x0000001700197213 */ /* 0x004fca0000000000 */
[----:B------:R-:W-:-:S04]  /*4640*/  IMAD.MOV.U32 R13, RZ, RZ, R25 ;  /* 0x000000ffff0d7224 */ /* 0x000fc800078e0019 */
[----:B------:R-:W-:-:S04]  /*4650*/  IMAD.HI.U32 R25, R14, R13, RZ ;  /* 0x0000000d0e197227 */ /* 0x000fc800078e00ff */
[----:B------:R-:W-:Y:S01]  /*4660*/  IMAD.MOV R25, RZ, RZ, -R25 ;  /* 0x000000ffff197224 */ /* 0x000fe200078e0a19 */
[----:B---3--:R-:W-:-:S03]  /*4670*/  IABS R0, R24 ;  /* 0x0000001800007213 */ /* 0x008fc60000000000 */
[C---:B------:R-:W-:Y:S01]  /*4680*/  IMAD R13, R4.reuse, R25, R13 ;  /* 0x00000019040d7224 */ /* 0x040fe200078e020d */
[----:B------:R-:W-:Y:S01]  /*4690*/  IABS R25, R6 ;  /* 0x0000000600197213 */ /* 0x000fe20000000000 */
[----:B------:R-:W-:Y:S02]  /*46a0*/  IMAD.MOV.U32 R12, RZ, RZ, R0 ;  /* 0x000000ffff0c7224 */ /* 0x000fe400078e0000 */
[----:B-----5:R-:W-:Y:S01]  /*46b0*/  IMAD.MOV R0, RZ, RZ, -R15 ;  /* 0x000000ffff007224 */ /* 0x020fe200078e0a0f */
[----:B------:R-:W-:Y:S01]  /*46c0*/  ISETP.GT.U32.AND P0, PT, R4, R13, PT ;  /* 0x0000000d0400720c */ /* 0x000fe20003f04070 */
[----:B------:R-:W-:-:S04]  /*46d0*/  IMAD.HI.U32 R14, R14, R12, RZ ;  /* 0x0000000c0e0e7227 */ /* 0x000fc800078e00ff */
[----:B------:R-:W-:Y:S02]  /*46e0*/  IMAD.MOV R14, RZ, RZ, -R14 ;  /* 0x000000ffff0e7224 */ /* 0x000fe400078e0a0e */
[----:B------:R-:W-:Y:S02]  /*46f0*/  IMAD R0, R0, R11, RZ ;  /* 0x0000000b00007224 */ /* 0x000fe400078e02ff */
[C---:B------:R-:W-:Y:S02]  /*4700*/  IMAD R12, R4.reuse, R14, R12 ;  /* 0x0000000e040c7224 */ /* 0x040fe400078e020c */
[----:B------:R-:W-:Y:S02]  /*4710*/  IMAD.MOV.U32 R14, RZ, RZ, RZ ;  /* 0x000000ffff0e7224 */ /* 0x000fe400078e00ff */
[----:B------:R-:W-:Y:S01]  /*4720*/  @!P0 IMAD.IADD R13, R13, 0x1, -R4 ;  /* 0x000000010d0d8824 */ /* 0x000fe200078e0a04 */
[----:B------:R-:W-:Y:S01]  /*4730*/  ISETP.GT.U32.AND P1, PT, R4, R12, PT ;  /* 0x0000000c0400720c */ /* 0x000fe20003f24070 */
[----:B------:R-:W-:Y:S01]  /*4740*/  IMAD.HI.U32 R0, R15, R0, R14 ;  /* 0x000000000f007227 */ /* 0x000fe200078e000e */
[----:B------:R-:W-:-:S02]  /*4750*/  IABS R15, R7 ;  /* 0x00000007000f7213 */ /* 0x000fc40000000000 */
[----:B------:R-:W-:Y:S02]  /*4760*/  ISETP.GT.U32.AND P0, PT, R4, R13, PT ;  /* 0x0000000d0400720c */ /* 0x000fe40003f04070 */
[----:B------:R-:W-:Y:S01]  /*4770*/  IABS R14, R8 ;  /* 0x00000008000e7213 */ /* 0x000fe20000000000 */
[----:B------:R-:W-:-:S04]  /*4780*/  IMAD.HI.U32 R29, R0, R26, RZ ;  /* 0x0000001a001d7227 */ /* 0x000fc800078e00ff */
[----:B------:R-:W-:-:S04]  /*4790*/  IMAD.HI.U32 R28, R0, R25, RZ ;  /* 0x00000019001c7227 */ /* 0x000fc800078e00ff */
[----:B------:R-:W-:Y:S02]  /*47a0*/  IMAD.MOV R22, RZ, RZ, -R29 ;  /* 0x000000ffff167224 */ /* 0x000fe400078e0a1d */
[----:B------:R-:W-:Y:S02]  /*47b0*/  IMAD.MOV R29, RZ, RZ, -R28 ;  /* 0x000000ffff1d7224 */ /* 0x000fe400078e0a1c */
[C---:B------:R-:W-:Y:S02]  /*47c0*/  IMAD R26, R11.reuse, R22, R26 ;  /* 0x000000160b1a7224 */ /* 0x040fe400078e021a */
[----:B------:R-:W2:Y:S01]  /*47d0*/  LDL.LU R22, [R1+0x2074] ;  /* 0x0020740001167983 */ /* 0x000ea20000300800 */
[----:B------:R-:W-:Y:S02]  /*47e0*/  IMAD R25, R11, R29, R25 ;  /* 0x0000001d0b197224 */ /* 0x000fe400078e0219 */
[----:B------:R-:W-:Y:S01]  /*47f0*/  @!P1 IMAD.IADD R12, R12, 0x1, -R4 ;  /* 0x000000010c0c9824 */ /* 0x000fe200078e0a04 */
[----:B------:R-:W3:Y:S01]  /*4800*/  LDL.LU R29, [R1+0x598] ;  /* 0x00059800011d7983 */ /* 0x000ee20000300800 */
[----:B------:R-:W-:Y:S01]  /*4810*/  IMAD.HI.U32 R27, R0, R15, RZ ;  /* 0x0000000f001b7227 */ /* 0x000fe200078e00ff */
[----:B------:R-:W-:-:S02]  /*4820*/  ISETP.GE.AND P6, PT, R23, RZ, PT ;  /* 0x000000ff1700720c */ /* 0x000fc40003fc6270 */
[----:B------:R-:W-:Y:S01]  /*4830*/  ISETP.GT.U32.AND P1, PT, R4, R12, PT ;  /* 0x0000000c0400720c */ /* 0x000fe20003f24070 */
[----:B------:R-:W-:Y:S01]  /*4840*/  IMAD.MOV R28, RZ, RZ, -R27 ;  /* 0x000000ffff1c7224 */ /* 0x000fe200078e0a1b */
[----:B------:R-:W5:Y:S01]  /*4850*/  LDL.LU R23, [R1+0x2070] ;  /* 0x0020700001177983 */ /* 0x000f620000300800 */
[----:B------:R-:W-:-:S04]  /*4860*/  IMAD.HI.U32 R27, R0, R14, RZ ;  /* 0x0000000e001b7227 */ /* 0x000fc800078e00ff */
[----:B------:R-:W-:Y:S02]  /*4870*/  IMAD R15, R11, R28, R15 ;  /* 0x0000001c0b0f7224 */ /* 0x000fe400078e020f */
[--C-:B------:R-:W-:Y:S01]  /*4880*/  @!P0 IMAD.IADD R13, R13, 0x1, -R4.reuse ;  /* 0x000000010d0d8824 */ /* 0x100fe200078e0a04 */
[----:B------:R-:W-:Y:S01]  /*4890*/  ISETP.GE.AND P0, PT, R24, RZ, PT ;  /* 0x000000ff1800720c */ /* 0x000fe20003f06270 */
[----:B------:R-:W-:Y:S01]  /*48a0*/  IMAD.MOV R27, RZ, RZ, -R27 ;  /* 0x000000ffff1b7224 */ /* 0x000fe200078e0a1b */
[----:B------:R-:W5:Y:S01]  /*48b0*/  LDL.LU R24, [R1+0x206c] ;  /* 0x00206c0001187983 */ /* 0x000f620000300800 */
[----:B------:R-:W-:Y:S01]  /*48c0*/  @!P1 IMAD.IADD R12, R12, 0x1, -R4 ;  /* 0x000000010c0c9824 */ /* 0x000fe200078e0a04 */
[----:B------:R-:W-:Y:S01]  /*48d0*/  ISETP.NE.AND P1, PT, R2, RZ, PT ;  /* 0x000000ff0200720c */ /* 0x000fe20003f25270 */
[----:B------:R-:W-:Y:S01]  /*48e0*/  IMAD R14, R11, R27, R14 ;  /* 0x0000001b0b0e7224 */ /* 0x000fe200078e020e */
[----:B------:R-:W-:Y:S01]  /*48f0*/  LOP3.LUT R27, RZ, R2, RZ, 0x33, !PT ;  /* 0x00000002ff1b7212 */ /* 0x000fe200078e33ff */
[----:B------:R-:W-:-:S05]  /*4900*/  @!P6 IMAD.MOV R13, RZ, RZ, -R13 ;  /* 0x000000ffff0de224 */ /* 0x000fca00078e0a0d */
[----:B------:R-:W-:Y:S01]  /*4910*/  SEL R13, R27, R13, !P1 ;  /* 0x0000000d1b0d7207 */ /* 0x000fe20004800000 */
[----:B------:R-:W-:Y:S01]  /*4920*/  @!P0 IMAD.MOV R12, RZ, RZ, -R12 ;  /* 0x000000ffff0c8224 */ /* 0x000fe200078e0a0c */
[----:B------:R-:W-:Y:S02]  /*4930*/  ISETP.GE.AND P0, PT, R6, RZ, PT ;  /* 0x000000ff0600720c */ /* 0x000fe40003f06270 */
[----:B------:R-:W2:Y:S01]  /*4940*/  LDL.LU R6, [R1+0x590] ;  /* 0x0005900001067983 */ /* 0x000ea20000300800 */
[----:B---3--:R-:W-:Y:S02]  /*4950*/  IMAD.MOV.U32 R28, RZ, RZ, R29 ;  /* 0x000000ffff1c7224 */ /* 0x008fe400078e001d */
[----:B----4-:R-:W-:Y:S01]  /*4960*/  IMAD.MOV.U32 R29, RZ, RZ, R5 ;  /* 0x000000ffff1d7224 */ /* 0x010fe200078e0005 */
[----:B------:R-:W-:-:S05]  /*4970*/  IABS R5, R9 ;  /* 0x0000000900057213 */ /* 0x000fca0000000000 */
[----:B------:R-:W-:-:S04]  /*4980*/  IMAD.HI.U32 R2, R0, R5, RZ ;  /* 0x0000000500027227 */ /* 0x000fc800078e00ff */
[----:B------:R-:W-:-:S04]  /*4990*/  IMAD.MOV R2, RZ, RZ, -R2 ;  /* 0x000000ffff027224 */ /* 0x000fc800078e0a02 */
[C---:B------:R-:W-:Y:S02]  /*49a0*/  IMAD R2, R11.reuse, R2, R5 ;  /* 0x000000020b027224 */ /* 0x040fe400078e0205 */
[----:B------:R-:W3:Y:S04]  /*49b0*/  LDL.LU R5, [R1+0x594] ;  /* 0x0005940001057983 */ /* 0x000ee80000300800 */
[----:B------:R0:W-:Y:S04]  /*49c0*/  STL [R1+0x5fc], R13 ;  /* 0x0005fc0d01007387 */ /* 0x0001e80000100800 */
[----:B0-----:R-:W4:Y:S01]  /*49d0*/  LDL.LU R13, [R1+0x5b4] ;  /* 0x0005b400010d7983 */ /* 0x001f220000300800 */
[----:B------:R-:W-:-:S02]  /*49e0*/  ISETP.GT.U32.AND P3, PT, R11, R26, PT ;  /* 0x0000001a0b00720c */ /* 0x000fc40003f64070 */
[----:B------:R-:W-:-:S11]  /*49f0*/  ISETP.GT.U32.AND P6, PT, R11, R14, PT ;  /* 0x0000000e0b00720c */ /* 0x000fd60003fc4070 */
[--C-:B------:R-:W-:Y:S02]  /*4a00*/  @!P3 IMAD.IADD R26, R26, 0x1, -R11.reuse ;  /* 0x000000011a1ab824 */ /* 0x100fe400078e0a0b */
[----:B------:R-:W-:-:S03]  /*4a10*/  @!P6 IMAD.IADD R14, R14, 0x1, -R11 ;  /* 0x000000010e0ee824 */ /* 0x000fc600078e0a0b */
[C---:B------:R-:W-:Y:S02]  /*4a20*/  ISETP.GT.U32.AND P3, PT, R11.reuse, R26, PT ;  /* 0x0000001a0b00720c */ /* 0x040fe40003f64070 */
[----:B------:R-:W-:Y:S02]  /*4a30*/  ISETP.GT.U32.AND P6, PT, R11, R14, PT ;  /* 0x0000000e0b00720c */ /* 0x000fe40003fc4070 */
[----:B------:R-:W-:-:S09]  /*4a40*/  SEL R27, R27, R12, !P1 ;  /* 0x0000000c1b1b7207 */ /* 0x000fd20004800000 */
[----:B------:R-:W-:-:S04]  /*4a50*/  @!P3 IMAD.IADD R26, R26, 0x1, -R11 ;  /* 0x000000011a1ab824 */ /* 0x000fc800078e0a0b */
[----:B------:R-:W-:Y:S01]  /*4a60*/  @!P5 IMAD.MOV R26, RZ, RZ, -R26 ;  /* 0x000000ffff1ad224 */ /* 0x000fe200078e0a1a */
[----:B------:R-:W-:Y:S01]  /*4a70*/  STL [R1+0x5f8], R27 ;  /* 0x0005f81b01007387 */ /* 0x000fe20000100800 */
[----:B------:R-:W-:Y:S01]  /*4a80*/  @!P6 IMAD.IADD R14, R14, 0x1, -R11 ;  /* 0x000000010e0ee824 */ /* 0x000fe200078e0a0b */
[----:B------:R-:W-:Y:S02]  /*4a90*/  IABS R4, R10 ;  /* 0x0000000a00047213 */ /* 0x000fe40000000000 */
[----:B------:R4:W-:Y:S01]  /*4aa0*/  STL [R1+0x4c0], R26 ;  /* 0x0004c01a01007387 */ /* 0x0009e20000100800 */
[----:B------:R-:W-:-:S03]  /*4ab0*/  ISETP.GE.AND P6, PT, R10, RZ, PT ;  /* 0x000000ff0a00720c */ /* 0x000fc60003fc6270 */
[----:B------:R-:W5:Y:S01]  /*4ac0*/  LDL.LU R10, [R1+0x1c] ;  /* 0x00001c00010a7983 */ /* 0x000f620000300800 */
[C---:B------:R-:W-:Y:S02]  /*4ad0*/  ISETP.GT.U32.AND P2, PT, R11.reuse, R25, PT ;  /* 0x000000190b00720c */ /* 0x040fe40003f44070 */
[----:B------:R-:W-:-:S11]  /*4ae0*/  ISETP.GT.U32.AND P4, PT, R11, R15, PT ;  /* 0x0000000f0b00720c */ /* 0x000fd60003f84070 */
[----:B------:R-:W-:Y:S02]  /*4af0*/  @!P2 IMAD.IADD R25, R25, 0x1, -R11 ;  /* 0x000000011919a824 */ /* 0x000fe400078e0a0b */
[----:B----4-:R-:W-:Y:S02]  /*4b00*/  IMAD.MOV.U32 R26, RZ, RZ, R13 ;  /* 0x000000ffff1a7224 */ /* 0x010fe400078e000d */
[----:B------:R-:W4:Y:S01]  /*4b10*/  LDL.LU R13, [R1+0x20] ;  /* 0x00002000010d7983 */ /* 0x000f220000300800 */
[----:B---3--:R-:W-:Y:S01]  /*4b20*/  IMAD.MOV.U32 R12, RZ, RZ, R5 ;  /* 0x000000ffff0c7224 */ /* 0x008fe200078e0005 */
[----:B------:R-:W-:Y:S01]  /*4b30*/  ISETP.GT.U32.AND P2, PT, R11, R25, PT ;  /* 0x000000190b00720c */ /* 0x000fe20003f44070 */
[----:B------:R-:W-:-:S04]  /*4b40*/  IMAD.HI.U32 R5, R0, R4, RZ ;  /* 0x0000000400057227 */ /* 0x000fc800078e00ff */
[----:B------:R-:W-:Y:S01]  /*4b50*/  IMAD.MOV R5, RZ, RZ, -R5 ;  /* 0x000000ffff057224 */ /* 0x000fe200078e0a05 */
[----:B------:R-:W-:Y:S01]  /*4b60*/  ISETP.GT.U32.AND P3, PT, R11, R2, PT ;  /* 0x000000020b00720c */ /* 0x000fe20003f64070 */
[--C-:B------:R-:W-:Y:S02]  /*4b70*/  @!P4 IMAD.IADD R15, R15, 0x1, -R11.reuse ;  /* 0x000000010f0fc824 */ /* 0x100fe400078e0a0b */
[C---:B------:R-:W-:Y:S02]  /*4b80*/  IMAD R4, R11.reuse, R5, R4 ;  /* 0x000000050b047224 */ /* 0x040fe400078e0204 */
[----:B--2---:R-:W-:Y:S01]  /*4b90*/  IMAD.MOV.U32 R27, RZ, RZ, R6 ;  /* 0x000000ffff1b7224 */ /* 0x004fe200078e0006 */
[----:B------:R-:W-:Y:S01]  /*4ba0*/  ISETP.GT.U32.AND P1, PT, R11, R15, PT ;  /* 0x0000000f0b00720c */ /* 0x000fe20003f24070 */
[----:B------:R-:W-:Y:S01]  /*4bb0*/  @!P2 IMAD.IADD R25, R25, 0x1, -R11 ;  /* 0x000000011919a824 */ /* 0x000fe200078e0a0b */
[----:B------:R-:W-:Y:S02]  /*4bc0*/  IABS R6, R16 ;  /* 0x0000001000067213 */ /* 0x000fe40000000000 */
[----:B------:R-:W-:-:S02]  /*4bd0*/  ISETP.GT.U32.AND P2, PT, R11, R4, PT ;  /* 0x000000040b00720c */ /* 0x000fc40003f44070 */
[----:B------:R-:W-:Y:S01]  /*4be0*/  ISETP.GE.AND P4, PT, R7, RZ, PT ;  /* 0x000000ff0700720c */ /* 0x000fe20003f86270 */
[----:B------:R-:W-:-:S04]  /*4bf0*/  IMAD.HI.U32 R5, R0, R6, RZ ;  /* 0x0000000600057227 */ /* 0x000fc800078e00ff */
[----:B------:R-:W-:Y:S02]  /*4c00*/  @!P3 IMAD.IADD R2, R2, 0x1, -R11 ;  /* 0x000000010202b824 */ /* 0x000fe400078e0a0b */
[----:B------:R-:W-:Y:S02]  /*4c10*/  IMAD.MOV R5, RZ, RZ, -R5 ;  /* 0x000000ffff057224 */ /* 0x000fe400078e0a05 */
[--C-:B------:R-:W-:Y:S02]  /*4c20*/  @!P1 IMAD.IADD R15, R15, 0x1, -R11.reuse ;  /* 0x000000010f0f9824 */ /* 0x100fe400078e0a0b */
[----:B------:R-:W-:Y:S01]  /*4c30*/  @!P2 IMAD.IADD R4, R4, 0x1, -R11 ;  /* 0x000000010404a824 */ /* 0x000fe200078e0a0b */
[C---:B------:R-:W-:Y:S01]  /*4c40*/  ISETP.GT.U32.AND P2, PT, R11.reuse, R2, PT ;  /* 0x000000020b00720c */ /* 0x040fe20003f44070 */
[----:B------:R-:W-:Y:S01]  /*4c50*/  IMAD R6, R11, R5, R6 ;  /* 0x000000050b067224 */ /* 0x000fe200078e0206 */
[----:B------:R-:W-:Y:S01]  /*4c60*/  ISETP.GE.AND P1, PT, R9, RZ, PT ;  /* 0x000000ff0900720c */ /* 0x000fe20003f26270 */
[----:B------:R-:W-:-:S02]  /*4c70*/  @!P4 IMAD.MOV R15, RZ, RZ, -R15 ;  /* 0x000000ffff0fc224 */ /* 0x000fc400078e0a0f */
[----:B------:R-:W-:Y:S01]  /*4c80*/  IMAD.MOV.U32 R9, RZ, RZ, R25 ;  /* 0x000000ffff097224 */ /* 0x000fe200078e0019 */
[C---:B------:R-:W-:Y:S02]  /*4c90*/  ISETP.GT.U32.AND P4, PT, R11.reuse, R6, PT ;  /* 0x000000060b00720c */ /* 0x040fe40003f84070 */
[----:B------:R-:W-:Y:S01]  /*4ca0*/  ISETP.GE.AND P3, PT, R16, RZ, PT ;  /* 0x000000ff1000720c */ /* 0x000fe20003f66270 */
[----:B------:R-:W-:Y:S02]  /*4cb0*/  IMAD.MOV.U32 R16, RZ, RZ, R29 ;  /* 0x000000ffff107224 */ /* 0x000fe400078e001d */
[----:B------:R-:W-:Y:S01]  /*4cc0*/  @!P0 IMAD.MOV R9, RZ, RZ, -R9 ;  /* 0x000000ffff098224 */ /* 0x000fe200078e0a09 */
[----:B------:R-:W-:Y:S02]  /*4cd0*/  ISETP.GT.U32.AND P0, PT, R11, R4, PT ;  /* 0x000000040b00720c */ /* 0x000fe40003f04070 */
[----:B------:R-:W-:Y:S01]  /*4ce0*/  IABS R7, R17 ;  /* 0x0000001100077213 */ /* 0x000fe20000000000 */
[----:B------:R-:W-:Y:S01]  /*4cf0*/  IMAD.MOV.U32 R25, RZ, RZ, R16 ;  /* 0x000000ffff197224 */ /* 0x000fe200078e0010 */
[----:B------:R-:W-:Y:S01]  /*4d00*/  ISETP.GE.AND P5, PT, R8, RZ, PT ;  /* 0x000000ff0800720c */ /* 0x000fe20003fa6270 */
[----:B------:R-:W-:Y:S01]  /*4d10*/  @!P2 IMAD.IADD R2, R2, 0x1, -R11 ;  /* 0x000000010202a824 */ /* 0x000fe200078e0a0b */
[----:B------:R-:W-:Y:S01]  /*4d20*/  IABS R8, R18 ;  /* 0x0000001200087213 */ /* 0x000fe20000000000 */
[----:B------:R-:W-:-:S02]  /*4d30*/  IMAD.MOV.U32 R16, RZ, RZ, R26 ;  /* 0x000000ffff107224 */ /* 0x000fc400078e001a */
[----:B------:R-:W-:Y:S02]  /*4d40*/  IMAD.MOV.U32 R26, RZ, RZ, R27 ;  /* 0x000000ffff1a7224 */ /* 0x000fe400078e001b */
[----:B------:R-:W-:Y:S01]  /*4d50*/  IMAD.HI.U32 R5, R0, R7, RZ ;  /* 0x0000000700057227 */ /* 0x000fe200078e00ff */
[----:B------:R0:W-:Y:S03]  /*4d60*/  STL [R1+0x4bc], R9 ;  /* 0x0004bc0901007387 */ /* 0x0001e60000100800 */
[----:B------:R-:W-:Y:S02]  /*4d70*/  IMAD.MOV.U32 R27, RZ, RZ, R12 ;  /* 0x000000ffff1b7224 */ /* 0x000fe400078e000c */
[----:B------:R-:W-:Y:S02]  /*4d80*/  IMAD.MOV.U32 R12, RZ, RZ, R2 ;  /* 0x000000ffff0c7224 */ /* 0x000fe400078e0002 */
[----:B------:R-:W-:-:S02]  /*4d90*/  @!P4 IMAD.IADD R6, R6, 0x1, -R11 ;  /* 0x000000010606c824 */ /* 0x000fc400078e0a0b */
[----:B------:R-:W-:Y:S02]  /*4da0*/  IMAD.MOV R5, RZ, RZ, -R5 ;  /* 0x000000ffff057224 */ /* 0x000fe400078e0a05 */
[----:B0-----:R-:W-:-:S04]  /*4db0*/  IMAD.HI.U32 R9, R0, R8, RZ ;  /* 0x0000000800097227 */ /* 0x001fc800078e00ff */
[----:B------:R-:W-:Y:S01]  /*4dc0*/  @!P1 IMAD.MOV R12, RZ, RZ, -R12 ;  /* 0x000000ffff0c9224 */ /* 0x000fe200078e0a0c */
[C---:B------:R-:W-:Y:S01]  /*4dd0*/  ISETP.GT.U32.AND P1, PT, R11.reuse, R6, PT ;  /* 0x000000060b00720c */ /* 0x040fe20003f24070 */
[----:B------:R-:W-:Y:S01]  /*4de0*/  @!P0 IMAD.IADD R4, R4, 0x1, -R11 ;  /* 0x0000000104048824 */ /* 0x000fe200078e0a0b */
[----:B-----5:R-:W-:Y:S01]  /*4df0*/  ISETP.GE.AND P0, PT, R10, RZ, PT ;  /* 0x000000ff0a00720c */ /* 0x020fe20003f06270 */
[----:B------:R-:W-:Y:S01]  /*4e00*/  IMAD.MOV R9, RZ, RZ, -R9 ;  /* 0x000000ffff097224 */ /* 0x000fe200078e0a09 */
[----:B------:R-:W-:Y:S01]  /*4e10*/  IABS R10, R10 ;  /* 0x0000000a000a7213 */ /* 0x000fe20000000000 */
[C---:B------:R-:W-:Y:S02]  /*4e20*/  IMAD R7, R11.reuse, R5, R7 ;  /* 0x000000050b077224 */ /* 0x040fe400078e0207 */
[C---:B------:R-:W-:Y:S02]  /*4e30*/  IMAD R8, R11.reuse, R9, R8 ;  /* 0x000000090b087224 */ /* 0x040fe400078e0208 */
[----:B------:R-:W-:Y:S01]  /*4e40*/  @!P6 IMAD.MOV R4, RZ, RZ, -R4 ;  /* 0x000000ffff04e224 */ /* 0x000fe200078e0a04 */
[----:B------:R-:W-:-:S03]  /*4e50*/  ISETP.GT.U32.AND P6, PT, R11, R7, PT ;  /* 0x000000070b00720c */ /* 0x000fc60003fc4070 */
[----:B------:R-:W-:Y:S01]  /*4e60*/  @!P1 IMAD.IADD R6, R6, 0x1, -R11 ;  /* 0x0000000106069824 */ /* 0x000fe200078e0a0b */
[----:B------:R-:W-:Y:S01]  /*4e70*/  ISETP.GT.U32.AND P1, PT, R11, R8, PT ;  /* 0x000000080b00720c */ /* 0x000fe20003f24070 */
[----:B------:R-:W-:Y:S01]  /*4e80*/  IMAD.MOV.U32 R29, RZ, RZ, R14 ;  /* 0x000000ffff1d7224 */ /* 0x000fe200078e000e */
[----:B------:R-:W-:-:S03]  /*4e90*/  IABS R14, R20 ;  /* 0x00000014000e7213 */ /* 0x000fc60000000000 */
[----:B------:R-:W-:-:S04]  /*4ea0*/  @!P5 IMAD.MOV R29, RZ, RZ, -R29 ;  /* 0x000000ffff1dd224 */ /* 0x000fc800078e0a1d */
[--C-:B------:R-:W-:Y:S01]  /*4eb0*/  @!P6 IMAD.IADD R7, R7, 0x1, -R11.reuse ;  /* 0x000000010707e824 */ /* 0x100fe200078e0a0b */
[----:B------:R0:W-:Y:S03]  /*4ec0*/  STL [R1+0x4], R15 ;  /* 0x0000040f01007387 */ /* 0x0001e60000100800 */
[----:B------:R-:W-:Y:S01]  /*4ed0*/  @!P1 IMAD.IADD R8, R8, 0x1, -R11 ;  /* 0x0000000108089824 */ /* 0x000fe200078e0a0b */
[----:B------:R-:W-:Y:S01]  /*4ee0*/  STL [R1+0x2068], R29 ;  /* 0x0020681d01007387 */ /* 0x000fe20000100800 */
[----:B------:R-:W-:-:S03]  /*4ef0*/  ISETP.GT.U32.AND P1, PT, R11, R7, PT ;  /* 0x000000070b00720c */ /* 0x000fc60003f24070 */
[----:B------:R-:W-:Y:S04]  /*4f00*/  STL [R1+0x4b8], R12 ;  /* 0x0004b80c01007387 */ /* 0x000fe80000100800 */
[----:B------:R1:W-:Y:S01]  /*4f10*/  STL [R1+0x4b4], R4 ;  /* 0x0004b40401007387 */ /* 0x0003e20000100800 */
[----:B------:R-:W-:Y:S01]  /*4f20*/  ISETP.GE.AND P2, PT, R18, RZ, PT ;  /* 0x000000ff1200720c */ /* 0x000fe20003f46270 */
[----:B0-----:R-:W-:Y:S02]  /*4f30*/  IMAD.MOV.U32 R15, RZ, RZ, R6 ;  /* 0x000000ffff0f7224 */ /* 0x001fe400078e0006 */
[----:B------:R-:W2:Y:S01]  /*4f40*/  LDL.LU R18, [R1+0x8] ;  /* 0x0000080001127983 */ /* 0x000ea20000300800 */
[----:B-1----:R-:W-:Y:S01]  /*4f50*/  IMAD.MOV.U32 R4, RZ, RZ, R14 ;  /* 0x000000ffff047224 */ /* 0x002fe200078e000e */
[----:B------:R-:W-:Y:S01]  /*4f60*/  ISETP.GE.AND P5, PT, R17, RZ, PT ;  /* 0x000000ff1100720c */ /* 0x000fe20003fa6270 */
[----:B------:R-:W-:Y:S01]  /*4f70*/  @!P3 IMAD.MOV R15, RZ, RZ, -R15 ;  /* 0x000000ffff0fb224 */ /* 0x000fe200078e0a0f */
[----:B------:R-:W-:Y:S01]  /*4f80*/  ISETP.GT.U32.AND P3, PT, R11, R8, PT ;  /* 0x000000080b00720c */ /* 0x000fe20003f64070 */
[----:B------:R-:W-:Y:S01]  /*4f90*/  @!P1 IMAD.IADD R7, R7, 0x1, -R11 ;  /* 0x0000000107079824 */ /* 0x000fe200078e0a0b */
[----:B------:R-:W3:Y:S03]  /*4fa0*/  LDL.LU R17, [R1+0xc] ;  /* 0x00000c0001117983 */ /* 0x000ee60000300800 */
[----:B------:R-:W-:Y:S01]  /*4fb0*/  IMAD.MOV.U32 R29, RZ, RZ, R7 ;  /* 0x000000ffff1d7224 */ /* 0x000fe200078e0007 */
[----:B------:R-:W-:Y:S05]  /*4fc0*/  STL [R1+0x4a8], R15 ;  /* 0x0004a80f01007387 */ /* 0x000fea0000100800 */
[----:B------:R-:W-:-:S02]  /*4fd0*/  @!P5 IMAD.MOV R29, RZ, RZ, -R29 ;  /* 0x000000ffff1dd224 */ /* 0x000fc400078e0a1d */
[----:B------:R-:W-:-:S03]  /*4fe0*/  @!P3 IMAD.IADD R8, R8, 0x1, -R11 ;  /* 0x000000010808b824 */ /* 0x000fc600078e0a0b */
[----:B------:R0:W-:Y:S02]  /*4ff0*/  STL [R1+0x4a4], R29 ;  /* 0x0004a41d01007387 */ /* 0x0001e40000100800 */
[----:B0-----:R-:W-:-:S04]  /*5000*/  IMAD.MOV.U32 R29, RZ, RZ, R8 ;  /* 0x000000ffff1d7224 */ /* 0x001fc800078e0008 */
[----:B------:R-:W-:-:S05]  /*5010*/  @!P2 IMAD.MOV R29, RZ, RZ, -R29 ;  /* 0x000000ffff1da224 */ /* 0x000fca00078e0a1d */
[----:B------:R0:W-:Y:S01]  /*5020*/  STL [R1+0x494], R29 ;  /* 0x0004941d01007387 */ /* 0x0001e20000100800 */
[----:B----4-:R-:W-:Y:S02]  /*5030*/  ISETP.GE.AND P4, PT, R13, RZ, PT ;  /* 0x000000ff0d00720c */ /* 0x010fe40003f86270 */
[----:B------:R-:W-:Y:S01]  /*5040*/  IABS R9, R13 ;  /* 0x0000000d00097213 */ /* 0x000fe20000000000 */
[----:B------:R-:W-:-:S04]  /*5050*/  IMAD.HI.U32 R13, R0, R10, RZ ;  /* 0x0000000a000d7227 */ /* 0x000fc800078e00ff */
[----:B------:R-:W-:-:S04]  /*5060*/  IMAD.MOV R13, RZ, RZ, -R13 ;  /* 0x000000ffff0d7224 */ /* 0x000fc800078e0a0d */
[----:B------:R-:W-:-:S05]  /*5070*/  IMAD R10, R11, R13, R10 ;  /* 0x0000000d0b0a7224 */ /* 0x000fca00078e020a */
[----:B------:R-:W-:Y:S01]  /*5080*/  ISETP.GT.U32.AND P6, PT, R11, R10, PT ;  /* 0x0000000a0b00720c */ /* 0x000fe20003fc4070 */
[----:B------:R-:W-:-:S04]  /*5090*/  IMAD.HI.U32 R13, R0, R4, RZ ;  /* 0x00000004000d7227 */ /* 0x000fc800078e00ff */
[----:B------:R-:W-:-:S08]  /*50a0*/  IMAD.MOV R13, RZ, RZ, -R13 ;  /* 0x000000ffff0d7224 */ /* 0x000fd000078e0a0d */
[----:B------:R-:W-:Y:S02]  /*50b0*/  @!P6 IMAD.IADD R10, R10, 0x1, -R11 ;  /* 0x000000010a0ae824 */ /* 0x000fe400078e0a0b */
[----:B------:R-:W-:-:S03]  /*50c0*/  IMAD R4, R11, R13, R4 ;  /* 0x0000000d0b047224 */ /* 0x000fc600078e0204 */
[----:B------:R-:W-:Y:S02]  /*50d0*/  ISETP.GT.U32.AND P6, PT, R11, R10, PT ;  /* 0x0000000a0b00720c */ /* 0x000fe40003fc4070 */
[----:B------:R-:W-:-:S05]  /*50e0*/  IABS R13, R22 ;  /* 0x00000016000d7213 */ /* 0x000fca0000000000 */
[----:B------:R-:W-:-:S04]  /*50f0*/  IMAD.HI.U32 R7, R0, R13, RZ ;  /* 0x0000000d00077227 */ /* 0x000fc800078e00ff */
[----:B------:R-:W-:Y:S02]  /*5100*/  IMAD.MOV R7, RZ, RZ, -R7 ;  /* 0x000000ffff077224 */ /* 0x000fe400078e0a07 */
[----:B------:R-:W-:Y:S02]  /*5110*/  @!P6 IMAD.IADD R10, R10, 0x1, -R11 ;  /* 0x000000010a0ae824 */ /* 0x000fe400078e0a0b */
[----:B------:R-:W-:Y:S02]  /*5120*/  IMAD R7, R11, R7, R13 ;  /* 0x000000070b077224 */ /* 0x000fe400078e020d */
[----:B------:R-:W-:-:S04]  /*5130*/  IMAD.MOV.U32 R13, RZ, RZ, R10 ;  /* 0x000000ffff0d7224 */ /* 0x000fc800078e000a */
[----:B------:R-:W-:-:S05]  /*5140*/  @!P0 IMAD.MOV R13, RZ, RZ, -R13 ;  /* 0x000000ffff0d8224 */ /* 0x000fca00078e0a0d */
[----:B------:R1:W-:Y:S04]  /*5150*/  STL [R1+0x48c], R13 ;  /* 0x00048c0d01007387 */ /* 0x0003e80000100800 */
[----:B0-----:R-:W4:Y:S01]  /*5160*/  LDL.LU R29, [R1+0x10] ;  /* 0x00001000011d7983 */ /* 0x001f220000300800 */
[----:B------:R-:W-:Y:S01]  /*5170*/  IMAD.HI.U32 R12, R0, R9, RZ ;  /* 0x00000009000c7227 */ /* 0x000fe200078e00ff */
[----:B------:R-:W-:-:S03]  /*5180*/  IABS R2, R21 ;  /* 0x0000001500027213 */ /* 0x000fc60000000000 */
[----:B------:R-:W-:-:S04]  /*5190*/  IMAD.MOV R12, RZ, RZ, -R12 ;  /* 0x000000ffff0c7224 */ /* 0x000fc800078e0a0c */
[----:B------:R-:W-:Y:S02]  /*51a0*/  IMAD R9, R11, R12, R9 ;  /* 0x0000000c0b097224 */ /* 0x000fe400078e0209 */
[----:B------:R-:W-:-:S04]  /*51b0*/  IMAD.HI.U32 R12, R0, R2, RZ ;  /* 0x00000002000c7227 */ /* 0x000fc800078e00ff */
[----:B------:R-:W-:Y:S01]  /*51c0*/  IMAD.MOV R12, RZ, RZ, -R12 ;  /* 0x000000ffff0c7224 */ /* 0x000fe200078e0a0c */
[----:B------:R-:W-:-:S03]  /*51d0*/  ISETP.GT.U32.AND P1, PT, R11, R9, PT ;  /* 0x000000090b00720c */ /* 0x000fc60003f24070 */
[----:B------:R-:W-:Y:S01]  /*51e0*/  IMAD R2, R11, R12, R2 ;  /* 0x0000000c0b027224 */ /* 0x000fe200078e0202 */
[----:B------:R-:W-:-:S05]  /*51f0*/  IABS R12, R23 ;  /* 0x00000017000c7213 */ /* 0x000fca0000000000 */
[----:B------:R-:W-:-:S04]  /*5200*/  IMAD.HI.U32 R15, R0, R12, RZ ;  /* 0x0000000c000f7227 */ /* 0x000fc800078e00ff */
[----:B------:R-:W-:Y:S01]  /*5210*/  IMAD.MOV R15, RZ, RZ, -R15 ;  /* 0x000000ffff0f7224 */ /* 0x000fe200078e0a0f */
[----:B------:R-:W-:Y:S01]  /*5220*/  IABS R5, R19 ;  /* 0x0000001300057213 */ /* 0x000fe20000000000 */
[----:B------:R-:W-:Y:S01]  /*5230*/  @!P1 IMAD.IADD R9, R9, 0x1, -R11 ;  /* 0x0000000109099824 */ /* 0x000fe200078e0a0b */
[----:B------:R-:W-:Y:S01]  /*5240*/  ISETP.GE.AND P1, PT, R19, RZ, PT ;  /* 0x000000ff1300720c */ /* 0x000fe20003f26270 */
[----:B------:R-:W-:Y:S02]  /*5250*/  IMAD R12, R11, R15, R12 ;  /* 0x0000000f0b0c7224 */ /* 0x000fe400078e020c */
[----:B------:R-:W5:Y:S04]  /*5260*/  LDL.LU R15, [R1+0x14] ;  /* 0x00001400010f7983 */ /* 0x000f680000300800 */
[----:B------:R-:W5:Y:S01]  /*5270*/  LDL.LU R19, [R1+0x18] ;  /* 0x0000180001137983 */ /* 0x000f620000300800 */
[----:B------:R-:W-:-:S04]  /*5280*/  IMAD.HI.U32 R14, R0, R5, RZ ;  /* 0x00000005000e7227 */ /* 0x000fc800078e00ff */
[----:B------:R-:W-:-:S04]  /*5290*/  IMAD.MOV R14, RZ, RZ, -R14 ;  /* 0x000000ffff0e7224 */ /* 0x000fc800078e0a0e */
[----:B------:R-:W-:-:S05]  /*52a0*/  IMAD R5, R11, R14, R5 ;  /* 0x0000000e0b057224 */ /* 0x000fca00078e0205 */
[C---:B------:R-:W-:Y:S02]  /*52b0*/  ISETP.GT.U32.AND P5, PT, R11.reuse, R5, PT ;  /* 0x000000050b00720c */ /* 0x040fe40003fa4070 */
[C---:B------:R-:W-:Y:S02]  /*52c0*/  ISETP.GT.U32.AND P3, PT, R11.reuse, R4, PT ;  /* 0x000000040b00720c */ /* 0x040fe40003f64070 */
[----:B------:R-:W-:-:S09]  /*52d0*/  ISETP.GT.U32.AND P6, PT, R11, R2, PT ;  /* 0x000000020b00720c */ /* 0x000fd20003fc4070 */
[--C-:B------:R-:W-:Y:S01]  /*52e0*/  @!P5 IMAD.IADD R5, R5, 0x1, -R11.reuse ;  /* 0x000000010505d824 */ /* 0x100fe200078e0a0b */
[C---:B------:R-:W-:Y:S01]  /*52f0*/  ISETP.GT.U32.AND P5, PT, R11.reuse, R9, PT ;  /* 0x000000090b00720c */ /* 0x040fe20003fa4070 */
[--C-:B------:R-:W-:Y:S01]  /*5300*/  @!P3 IMAD.IADD R4, R4, 0x1, -R11.reuse ;  /* 0x000000010404b824 */ /* 0x100fe200078e0a0b */
[----:B------:R-:W-:Y:S01]  /*5310*/  IABS R6, R24 ;  /* 0x0000001800067213 */ /* 0x000fe20000000000 */
[----:B------:R-:W-:Y:S01]  /*5320*/  @!P6 IMAD.IADD R2, R2, 0x1, -R11 ;  /* 0x000000010202e824 */ /* 0x000fe200078e0a0b */
[C---:B------:R-:W-:Y:S02]  /*5330*/  ISETP.GT.U32.AND P3, PT, R11.reuse, R5, PT ;  /* 0x000000050b00720c */ /* 0x040fe40003f64070 */
[C---:B------:R-:W-:Y:S01]  /*5340*/  ISETP.GT.U32.AND P6, PT, R11.reuse, R4, PT ;  /* 0x000000040b00720c */ /* 0x040fe20003fc4070 */
[----:B------:R-:W-:Y:S01]  /*5350*/  IMAD.HI.U32 R14, R0, R6, RZ ;  /* 0x00000006000e7227 */ /* 0x000fe200078e00ff */
[----:B------:R-:W-:-:S05]  /*5360*/  ISETP.GT.U32.AND P2, PT, R11, R2, PT ;  /* 0x000000020b00720c */ /* 0x000fca0003f44070 */
[----:B------:R-:W-:Y:S01]  /*5370*/  @!P5 IMAD.IADD R9, R9, 0x1, -R11 ;  /* 0x000000010909d824 */ /* 0x000fe200078e0a0b */
[----:B------:R-:W-:Y:S01]  /*5380*/  ISETP.GT.U32.AND P5, PT, R11, R12, PT ;  /* 0x0000000c0b00720c */ /* 0x000fe20003fa4070 */
[----:B------:R-:W-:-:S04]  /*5390*/  IMAD.MOV R14, RZ, RZ, -R14 ;  /* 0x000000ffff0e7224 */ /* 0x000fc800078e0a0e */
[----:B------:R-:W-:Y:S02]  /*53a0*/  IMAD R6, R11, R14, R6 ;  /* 0x0000000e0b067224 */ /* 0x000fe400078e0206 */
[--C-:B------:R-:W-:Y:S02]  /*53b0*/  @!P6 IMAD.IADD R4, R4, 0x1, -R11.reuse ;  /* 0x000000010404e824 */ /* 0x100fe400078e0a0b */
[--C-:B------:R-:W-:Y:S01]  /*53c0*/  @!P3 IMAD.IADD R5, R5, 0x1, -R11.reuse ;  /* 0x000000010505b824 */ /* 0x100fe200078e0a0b */
[----:B------:R-:W-:Y:S01]  /*53d0*/  ISETP.GT.U32.AND P6, PT, R11, R6, PT ;  /* 0x000000060b00720c */ /* 0x000fe20003fc4070 */
[--C-:B------:R-:W-:Y:S01]  /*53e0*/  @!P2 IMAD.IADD R2, R2, 0x1, -R11.reuse ;  /* 0x000000010202a824 */ /* 0x100fe200078e0a0b */
[----:B------:R-:W-:Y:S01]  /*53f0*/  ISETP.GE.AND P3, PT, R20, RZ, PT ;  /* 0x000000ff1400720c */ /* 0x000fe20003f66270 */
[----:B------:R-:W-:Y:S01]  /*5400*/  @!P5 IMAD.IADD R12, R12, 0x1, -R11 ;  /* 0x000000010c0cd824 */ /* 0x000fe200078e0a0b */
[----:B------:R-:W-:Y:S01]  /*5410*/  ISETP.GE.AND P2, PT, R21, RZ, PT ;  /* 0x000000ff1500720c */ /* 0x000fe20003f46270 */
[----:B------:R-:W-:Y:S01]  /*5420*/  @!P4 IMAD.MOV R9, RZ, RZ, -R9 ;  /* 0x000000ffff09c224 */ /* 0x000fe200078e0a09 */
[----:B--2---:R-:W-:Y:S01]  /*5430*/  IABS R10, R18 ;  /* 0x00000012000a7213 */ /* 0x004fe20000000000 */
[----:B------:R-:W-:Y:S01]  /*5440*/  @!P1 IMAD.MOV R5, RZ, RZ, -R5 ;  /* 0x000000ffff059224 */ /* 0x000fe200078e0a05 */
[----:B------:R-:W-:-:S02]  /*5450*/  ISETP.GT.U32.AND P1, PT, R11, R12, PT ;  /* 0x0000000c0b00720c */ /* 0x000fc40003f24070 */
[----:B------:R-:W-:Y:S01]  /*5460*/  STL [R1+0x488], R9 ;  /* 0x0004880901007387 */ /* 0x000fe20000100800 */
[----:B-1----:R-:W-:-:S03]  /*5470*/  IMAD.HI.U32 R13, R0, R10, RZ ;  /* 0x0000000a000d7227 */ /* 0x002fc600078e00ff */
[----:B------:R0:W-:Y:S01]  /*5480*/  STL [R1+0x484], R5 ;  /* 0x0004840501007387 */ /* 0x0001e20000100800 */
[----:B------:R-:W-:Y:S02]  /*5490*/  @!P6 IMAD.IADD R6, R6, 0x1, -R11 ;  /* 0x000000010606e824 */ /* 0x000fe400078e0a0b */
[----:B------:R-:W-:Y:S01]  /*54a0*/  IMAD.MOV R13, RZ, RZ, -R13 ;  /* 0x000000ffff0d7224 */ /* 0x000fe200078e0a0d */
[C---:B------:R-:W-:Y:S01]  /*54b0*/  ISETP.GT.U32.AND P0, PT, R11.reuse, R7, PT ;  /* 0x000000070b00720c */ /* 0x040fe20003f04070 */
[----:B------:R-:W-:Y:S02]  /*54c0*/  @!P2 IMAD.MOV R2, RZ, RZ, -R2 ;  /* 0x000000ffff02a224 */ /* 0x000fe400078e0a02 */
[----:B0-----:R-:W-:Y:S01]  /*54d0*/  IMAD.MOV.U32 R5, RZ, RZ, R4 ;  /* 0x000000ffff057224 */ /* 0x001fe200078e0004 */
[----:B------:R-:W-:-:S03]  /*54e0*/  ISETP.GT.U32.AND P6, PT, R11, R6, PT ;  /* 0x000000060b00720c */ /* 0x000fc60003fc4070 */
[----:B------:R-:W-:Y:S02]  /*54f0*/  @!P3 IMAD.MOV R5, RZ, RZ, -R5 ;  /* 0x000000ffff05b224 */ /* 0x000fe400078e0a05 */
[----:B------:R-:W-:Y:S02]  /*5500*/  IMAD R10, R11, R13, R10 ;  /* 0x0000000d0b0a7224 */ /* 0x000fe400078e020a */
[----:B------:R-:W-:Y:S01]  /*5510*/  @!P1 IMAD.IADD R12, R12, 0x1, -R11 ;  /* 0x000000010c0c9824 */ /* 0x000fe200078e0a0b */
[----:B------:R-:W-:Y:S01]  /*5520*/  STL [R1+0x480], R5 ;  /* 0x0004800501007387 */ /* 0x000fe20000100800 */
[----:B------:R-:W-:-:S03]  /*5530*/  ISETP.GE.AND P1, PT, R18, RZ, PT ;  /* 0x000000ff1200720c */ /* 0x000fc60003f26270 */
[----:B------:R-:W-:Y:S01]  /*5540*/  STL [R1+0x47c], R2 ;  /* 0x00047c0201007387 */ /* 0x000fe20000100800 */
[----:B------:R-:W-:-:S03]  /*5550*/  ISETP.GT.U32.AND P3, PT, R11, R10, PT ;  /* 0x0000000a0b00720c */ /* 0x000fc60003f64070 */
[----:B------:R-:W2:Y:S01]  /*5560*/  LDL.LU R18, [R1+0x4c] ;  /* 0x00004c0001127983 */ /* 0x000ea20000300800 */
[--C-:B------:R-:W-:Y:S01]  /*5570*/  @!P0 IMAD.IADD R7, R7, 0x1, -R11.reuse ;  /* 0x0000000107078824 */ /* 0x100fe200078e0a0b */
[----:B---3--:R-:W-:Y:S01]  /*5580*/  IABS R8, R17 ;  /* 0x0000001100087213 */ /* 0x008fe20000000000 */
[----:B------:R-:W-:Y:S01]  /*5590*/  @!P6 IMAD.IADD R6, R6, 0x1, -R11 ;  /* 0x000000010606e824 */ /* 0x000fe200078e0a0b */
[----:B------:R-:W-:Y:S02]  /*55a0*/  ISETP.GE.AND P6, PT, R17, RZ, PT ;  /* 0x000000ff1100720c */ /* 0x000fe40003fc6270 */
[----:B------:R-:W-:Y:S01]  /*55b0*/  ISETP.GE.AND P5, PT, R23, RZ, PT ;  /* 0x000000ff1700720c */ /* 0x000fe20003fa6270 */
[----:B------:R-:W3:Y:S01]  /*55c0*/  LDL.LU R17, [R1+0x50] ;  /* 0x0000500001117983 */ /* 0x000ee20000300800 */
[----:B------:R-:W-:-:S03]  /*55d0*/  ISETP.GT.U32.AND P4, PT, R11, R7, PT ;  /* 0x000000070b00720c */ /* 0x000fc60003f84070 */
[----:B------:R-:W3:Y:S01]  /*55e0*/  LDL.LU R23, [R1+0x24] ;  /* 0x0000240001177983 */ /* 0x000ee20000300800 */
[----:B------:R-:W-:Y:S01]  /*55f0*/  @!P3 IMAD.IADD R10, R10, 0x1, -R11 ;  /* 0x000000010a0ab824 */ /* 0x000fe200078e0a0b */
[----:B------:R-:W-:Y:S02]  /*5600*/  ISETP.GE.AND P0, PT, R22, RZ, PT ;  /* 0x000000ff1600720c */ /* 0x000fe40003f06270 */
[----:B------:R-:W-:-:S06]  /*5610*/  ISETP.GE.AND P2, PT, R24, RZ, PT ;  /* 0x000000ff1800720c */ /* 0x000fcc0003f46270 */
[----:B------:R-:W-:Y:S02]  /*5620*/  @!P4 IMAD.IADD R7, R7, 0x1, -R11 ;  /* 0x000000010707c824 */ /* 0x000fe400078e0a0b */
[----:B------:R-:W-:-:S03]  /*5630*/  @!P5 IMAD.MOV R12, RZ, RZ, -R12 ;  /* 0x000000ffff0cd224 */ /* 0x000fc600078e0a0c */
[----:B------:R-:W-:Y:S02]  /*5640*/  @!P0 IMAD.MOV R7, RZ, RZ, -R7 ;  /* 0x000000ffff078224 */ /* 0x000fe400078e0a07 */
[----:B------:R-:W-:Y:S02]  /*5650*/  @!P2 IMAD.MOV R6, RZ, RZ, -R6 ;  /* 0x000000ffff06a224 */ /* 0x000fe400078e0a06 */
[----:B------:R-:W-:-:S04]  /*5660*/  IMAD.HI.U32 R14, R0, R8, RZ ;  /* 0x00000008000e7227 */ /* 0x000fc800078e00ff */
[----:B------:R-:W-:-:S04]  /*5670*/  IMAD.MOV R14, RZ, RZ, -R14 ;  /* 0x000000ffff0e7224 */ /* 0x000fc800078e0a0e */
[----:B------:R-:W-:-:S05]  /*5680*/  IMAD R8, R11, R14, R8 ;  /* 0x0000000e0b087224 */ /* 0x000fca00078e0208 */
[----:B------:R-:W-:-:S13]  /*5690*/  ISETP.GT.U32.AND P4, PT, R11, R8, PT ;  /* 0x000000080b00720c */ /* 0x000fda0003f84070 */
[--C-:B------:R-:W-:Y:S01]  /*56a0*/  @!P4 IMAD.IADD R8, R8, 0x1, -R11.reuse ;  /* 0x000000010808c824 */ /* 0x100fe200078e0a0b */
[----:B------:R-:W-:Y:S02]  /*56b0*/  ISETP.GT.U32.AND P4, PT, R11, R10, PT ;  /* 0x0000000a0b00720c */ /* 0x000fe40003f84070 */
[----:B----4-:R-:W-:Y:S02]  /*56c0*/  IABS R4, R29 ;  /* 0x0000001d00047213 */ /* 0x010fe40000000000 */
[----:B------:R-:W-:Y:S02]  /*56d0*/  ISETP.GE.AND P3, PT, R29, RZ, PT ;  /* 0x000000ff1d00720c */ /* 0x000fe40003f66270 */
[----:B------:R-:W4:Y:S04]  /*56e0*/  LDL.LU R29, [R1+0x28] ;  /* 0x00002800011d7983 */ /* 0x000f280000300800 */
[----:B------:R-:W-:Y:S04]  /*56f0*/  STL [R1+0x46c], R7 ;  /* 0x00046c0701007387 */ /* 0x000fe80000100800 */
[----:B------:R-:W4:Y:S04]  /*5700*/  LDL.LU R20, [R1+0x2c] ;  /* 0x00002c0001147983 */ /* 0x000f280000300800 */
[----:B------:R-:W-:Y:S04]  /*5710*/  STL [R1+0x464], R12 ;  /* 0x0004640c01007387 */ /* 0x000fe80000100800 */
[----:B------:R0:W-:Y:S04]  /*5720*/  STL [R1+0x460], R6 ;  /* 0x0004600601007387 */ /* 0x0001e80000100800 */
[----:B------:R-:W4:Y:S01]  /*5730*/  LDL.LU R22, [R1+0x30] ;  /* 0x0000300001167983 */ /* 0x000f220000300800 */
[----:B------:R-:W-:-:S04]  /*5740*/  @!P4 IMAD.IADD R10, R10, 0x1, -R11 ;  /* 0x000000010a0ac824 */ /* 0x000fc800078e0a0b */
[----:B0-----:R-:W-:-:S04]  /*5750*/  IMAD.MOV.U32 R6, RZ, RZ, R10 ;  /* 0x000000ffff067224 */ /* 0x001fc800078e000a */
[----:B------:R-:W-:Y:S01]  /*5760*/  @!P1 IMAD.MOV R6, RZ, RZ, -R6 ;  /* 0x000000ffff069224 */ /* 0x000fe200078e0a06 */
[----:B-----5:R-:W-:-:S04]  /*5770*/  IABS R9, R19 ;  /* 0x0000001300097213 */ /* 0x020fc80000000000 */
[----:B------:R-:W-:Y:S01]  /*5780*/  STL [R1+0x45c], R6 ;  /* 0x00045c0601007387 */ /* 0x000fe20000100800 */
[----:B------:R-:W-:-:S03]  /*5790*/  ISETP.GE.AND P4, PT, R19, RZ, PT ;  /* 0x000000ff1300720c */ /* 0x000fc60003f86270 */
[----:B------:R-:W5:Y:S01]  /*57a0*/  LDL.LU R19, [R1+0x34] ;  /* 0x0000340001137983 */ /* 0x000f620000300800 */
[----:B------:R-:W-:Y:S01]  /*57b0*/  IMAD.HI.U32 R2, R0, R4, RZ ;  /* 0x0000000400027227 */ /* 0x000fe200078e00ff */
[C---:B------:R-:W-:Y:S02]  /*57c0*/  ISETP.GT.U32.AND P0, PT, R11.reuse, R8, PT ;  /* 0x000000080b00720c */ /* 0x040fe40003f04070 */
[----:B------:R-:W-:Y:S01]  /*57d0*/  IABS R5, R15 ;  /* 0x0000000f00057213 */ /* 0x000fe20000000000 */
[----:B------:R-:W-:Y:S01]  /*57e0*/  IMAD.MOV R2, RZ, RZ, -R2 ;  /* 0x000000ffff027224 */ /* 0x000fe200078e0a02 */
[----:B------:R-:W5:Y:S03]  /*57f0*/  LDL.LU R21, [R1+0x38] ;  /* 0x0000380001157983 */ /* 0x000f660000300800 */
[----:B------:R-:W-:-:S05]  /*5800*/  IMAD R4, R11, R2, R4 ;  /* 0x000000020b047224 */ /* 0x000fca00078e0204 */
[----:B------:R-:W-:Y:S01]  /*5810*/  ISETP.GT.U32.AND P5, PT, R11, R4, PT ;  /* 0x000000040b00720c */ /* 0x000fe20003fa4070 */
[----:B------:R-:W-:-:S04]  /*5820*/  IMAD.HI.U32 R2, R0, R5, RZ ;  /* 0x0000000500027227 */ /* 0x000fc800078e00ff */
[----:B------:R-:W-:-:S08]  /*5830*/  IMAD.HI.U32 R7, R0, R9, RZ ;  /* 0x0000000900077227 */ /* 0x000fd000078e00ff */
[--C-:B------:R-:W-:Y:S02]  /*5840*/  @!P5 IMAD.IADD R4, R4, 0x1, -R11.reuse ;  /* 0x000000010404d824 */ /* 0x100fe400078e0a0b */
[----:B------:R-:W-:Y:S02]  /*5850*/  IMAD.MOV R2, RZ, RZ, -R2 ;  /* 0x000000ffff027224 */ /* 0x000fe400078e0a02 */
[----:B------:R-:W-:Y:S01]  /*5860*/  @!P0 IMAD.IADD R8, R8, 0x1, -R11 ;  /* 0x0000000108088824 */ /* 0x000fe200078e0a0b */
[C---:B------:R-:W-:Y:S01]  /*5870*/  ISETP.GT.U32.AND P1, PT, R11.reuse, R4, PT ;  /* 0x000000040b00720c */ /* 0x040fe20003f24070 */
[----:B------:R-:W-:Y:S02]  /*5880*/  IMAD.MOV R7, RZ, RZ, -R7 ;  /* 0x000000ffff077224 */ /* 0x000fe400078e0a07 */
[----:B------:R-:W-:Y:S02]  /*5890*/  IMAD R5, R11, R2, R5 ;  /* 0x000000020b057224 */ /* 0x000fe400078e0205 */
[----:B------:R-:W-:-:S02]  /*58a0*/  IMAD.MOV.U32 R14, RZ, RZ, R8 ;  /* 0x000000ffff0e7224 */ /* 0x000fc400078e0008 */
[C---:B------:R-:W-:Y:S02]  /*58b0*/  IMAD R9, R11.reuse, R7, R9 ;  /* 0x000000070b097224 */ /* 0x040fe400078e0209 */
[----:B------:R-:W-:Y:S01]  /*58c0*/  @!P6 IMAD.MOV R14, RZ, RZ, -R14 ;  /* 0x000000ffff0ee224 */ /* 0x000fe200078e0a0e */
[----:B------:R-:W-:-:S03]  /*58d0*/  ISETP.GT.U32.AND P6, PT, R11, R5, PT ;  /* 0x000000050b00720c */ /* 0x000fc60003fc4070 */
[----:B------:R-:W-:Y:S01]  /*58e0*/  @!P1 IMAD.IADD R4, R4, 0x1, -R11 ;  /* 0x0000000104049824 */ /* 0x000fe200078e0a0b */
[----:B------:R-:W-:-:S09]  /*58f0*/  ISETP.GT.U32.AND P1, PT, R11, R9, PT ;  /* 0x000000090b00720c */ /* 0x000fd20003f24070 */
[----:B------:R-:W-:-:S04]  /*5900*/  @!P6 IMAD.IADD R5, R5, 0x1, -R11 ;  /* 0x000000010505e824 */ /* 0x000fc800078e0a0b */
[----:B------:R-:W-:Y:S01]  /*5910*/  @!P1 IMAD.IADD R9, R9, 0x1, -R11 ;  /* 0x0000000109099824 */ /* 0x000fe200078e0a0b */
[----:B------:R-:W-:Y:S02]  /*5920*/  ISETP.GT.U32.AND P1, PT, R11, R5, PT ;  /* 0x000000050b00720c */ /* 0x000fe40003f24070 */
[----:B------:R-:W-:Y:S01]  /*5930*/  ISETP.GE.AND P2, PT, R15, RZ, PT ;  /* 0x000000ff0f00720c */ /* 0x000fe20003f46270 */
[----:B------:R-:W-:Y:S01]  /*5940*/  IMAD.MOV.U32 R15, RZ, RZ, R4 ;  /* 0x000000ffff0f7224 */ /* 0x000fe200078e0004 */
[----:B------:R0:W-:Y:S03]  /*5950*/  STL [R1+0x454], R14 ;  /* 0x0004540e01007387 */ /* 0x0001e60000100800 */
[----:B------:R-:W-:Y:S01]  /*5960*/  @!P3 IMAD.MOV R15, RZ, RZ, -R15 ;  /* 0x000000ffff0fb224 */ /* 0x000fe200078e0a0f */
[----:B------:R-:W-:Y:S02]  /*5970*/  ISETP.GT.U32.AND P3, PT, R11, R9, PT ;  /* 0x000000090b00720c */ /* 0x000fe40003f64070 */
[----:B--2---:R-:W-:-:S05]  /*5980*/  IABS R10, R18 ;  /* 0x00000012000a7213 */ /* 0x004fca0000000000 */
[----:B------:R-:W-:-:S04]  /*5990*/  IMAD.HI.U32 R13, R0, R10, RZ ;  /* 0x0000000a000d7227 */ /* 0x000fc800078e00ff */
[----:B------:R-:W-:Y:S01]  /*59a0*/  IMAD.MOV R13, RZ, RZ, -R13 ;  /* 0x000000ffff0d7224 */ /* 0x000fe200078e0a0d */
[----:B---3--:R-:W-:-:S03]  /*59b0*/  IABS R7, R23 ;  /* 0x0000001700077213 */ /* 0x008fc60000000000 */
[----:B------:R-:W-:Y:S02]  /*59c0*/  IMAD R10, R11, R13, R10 ;  /* 0x0000000d0b0a7224 */ /* 0x000fe400078e020a */
[----:B0-----:R-:W-:-:S03]  /*59d0*/  IMAD.HI.U32 R14, R0, R7, RZ ;  /* 0x00000007000e7227 */ /* 0x001fc600078e00ff */
[----:B------:R-:W-:Y:S01]  /*59e0*/  ISETP.GT.U32.AND P6, PT, R11, R10, PT ;  /* 0x0000000a0b00720c */ /* 0x000fe20003fc4070 */
[----:B------:R-:W-:Y:S02]  /*59f0*/  IMAD.MOV R14, RZ, RZ, -R14 ;  /* 0x000000ffff0e7224 */ /* 0x000fe400078e0a0e */
[----:B------:R-:W-:Y:S02]  /*5a00*/  @!P1 IMAD.IADD R5, R5, 0x1, -R11 ;  /* 0x0000000105059824 */ /* 0x000fe400078e0a0b */
[C---:B------:R-:W-:Y:S02]  /*5a10*/  IMAD R7, R11.reuse, R14, R7 ;  /* 0x0000000e0b077224 */ /* 0x040fe400078e0207 */
[----:B------:R-:W-:Y:S01]  /*5a20*/  IMAD.MOV.U32 R24, RZ, RZ, R5 ;  /* 0x000000ffff187224 */ /* 0x000fe200078e0005 */
[----:B------:R-:W-:Y:S01]  /*5a30*/  ISETP.GE.AND P0, PT, R18, RZ, PT ;  /* 0x000000ff1200720c */ /* 0x000fe20003f06270 */
[----:B------:R0:W-:Y:S02]  /*5a40*/  STL [R1+0x448], R15 ;  /* 0x0004480f01007387 */ /* 0x0001e40000100800 */
[----:B------:R-:W-:Y:S01]  /*5a50*/  @!P2 IMAD.MOV R24, RZ, RZ, -R24 ;  /* 0x000000ffff18a224 */ /* 0x000fe200078e0a18 */
[----:B------:R-:W-:Y:S01]  /*5a60*/  ISETP.GT.U32.AND P2, PT, R11, R7, PT ;  /* 0x000000070b00720c */ /* 0x000fe20003f44070 */
[--C-:B------:R-:W-:Y:S01]  /*5a70*/  @!P6 IMAD.IADD R10, R10, 0x1, -R11.reuse ;  /* 0x000000010a0ae824 */ /* 0x100fe200078e0a0b */
[----:B------:R-:W2:Y:S01]  /*5a80*/  LDL.LU R18, [R1+0x3c] ;  /* 0x00003c0001127983 */ /* 0x000ea20000300800 */
[----:B------:R-:W-:-:S03]  /*5a90*/  @!P3 IMAD.IADD R9, R9, 0x1, -R11 ;  /* 0x000000010909b824 */ /* 0x000fc600078e0a0b */
[----:B------:R-:W-:-:S07]  /*5aa0*/  ISETP.GT.U32.AND P6, PT, R11, R10, PT ;  /* 0x0000000a0b00720c */ /* 0x000fce0003fc4070 */
[----:B------:R-:W-:-:S06]  /*5ab0*/  @!P2 IMAD.IADD R7, R7, 0x1, -R11 ;  /* 0x000000010707a824 */ /* 0x000fcc00078e0a0b */
[----:B------:R-:W-:Y:S01]  /*5ac0*/  @!P6 IMAD.IADD R10, R10, 0x1, -R11 ;  /* 0x000000010a0ae824 */ /* 0x000fe200078e0a0b */
[----:B------:R-:W-:Y:S01]  /*5ad0*/  ISETP.GE.AND P5, PT, R17, RZ, PT ;  /* 0x000000ff1100720c */ /* 0x000fe20003fa6270 */
[----:B------:R-:W-:Y:S01]  /*5ae0*/  @!P4 IMAD.MOV R9, RZ, RZ, -R9 ;  /* 0x000000ffff09c224 */ /* 0x000fe200078e0a09 */
[----:B------:R-:W-:Y:S02]  /*5af0*/  IABS R12, R17 ;  /* 0x00000011000c7213 */ /* 0x000fe40000000000 */
[----:B------:R-:W3:Y:S04]  /*5b00*/  LDL.LU R17, [R1+0x40] ;  /* 0x0000400001117983 */ /* 0x000ee80000300800 */
[----:B------:R-:W-:Y:S04]  /*5b10*/  STL [R1+0x444], R24 ;  /* 0x0004441801007387 */ /* 0x000fe80000100800 */
[----:B------:R-:W-:Y:S01]  /*5b20*/  STL [R1+0x440], R9 ;  /* 0x0004400901007387 */ /* 0x000fe20000100800 */
[----:B------:R-:W-:-:S04]  /*5b30*/  IMAD.HI.U32 R8, R0, R12, RZ ;  /* 0x0000000c00087227 */ /* 0x000fc800078e00ff */
[----:B------:R-:W-:-:S04]  /*5b40*/  IMAD.MOV R8, RZ, RZ, -R8 ;  /* 0x000000ffff087224 */ /* 0x000fc800078e0a08 */
[----:B------:R-:W-:Y:S01]  /*5b50*/  IMAD R8, R11, R8, R12 ;  /* 0x000000080b087224 */ /* 0x000fe200078e020c */
[----:B----4-:R-:W-:-:S05]  /*5b60*/  IABS R6, R29 ;  /* 0x0000001d00067213 */ /* 0x010fca0000000000 */
[----:B------:R-:W-:-:S04]  /*5b70*/  IMAD.HI.U32 R13, R0, R6, RZ ;  /* 0x00000006000d7227 */ /* 0x000fc800078e00ff */
[----:B------:R-:W-:-:S04]  /*5b80*/  IMAD.MOV R13, RZ, RZ, -R13 ;  /* 0x000000ffff0d7224 */ /* 0x000fc800078e0a0d */
[----:B------:R-:W-:-:S05]  /*5b90*/  IMAD R6, R11, R13, R6 ;  /* 0x0000000d0b067224 */ /* 0x000fca00078e0206 */
[----:B------:R-:W-:Y:S02]  /*5ba0*/  ISETP.GT.U32.AND P3, PT, R11, R6, PT ;  /* 0x000000060b00720c */ /* 0x000fe40003f64070 */
[----:B------:R-:W-:-:S05]  /*5bb0*/  IABS R13, R22 ;  /* 0x00000016000d7213 */ /* 0x000fca0000000000 */
[----:B------:R-:W-:-:S04]  /*5bc0*/  IMAD.HI.U32 R5, R0, R13, RZ ;  /* 0x0000000d00057227 */ /* 0x000fc800078e00ff */
[----:B------:R-:W-:Y:S02]  /*5bd0*/  IMAD.MOV R5, RZ, RZ, -R5 ;  /* 0x000000ffff057224 */ /* 0x000fe400078e0a05 */
[----:B------:R-:W-:Y:S01]  /*5be0*/  @!P3 IMAD.IADD R6, R6, 0x1, -R11 ;  /* 0x000000010606b824 */ /* 0x000fe200078e0a0b */
[C---:B------:R-:W-:Y:S01]  /*5bf0*/  ISETP.GT.U32.AND P3, PT, R11.reuse, R7, PT ;  /* 0x000000070b00720c */ /* 0x040fe20003f64070 */
[----:B------:R-:W-:Y:S02]  /*5c00*/  IMAD R5, R11, R5, R13 ;  /* 0x000000050b057224 */ /* 0x000fe400078e020d */
[----:B------:R-:W-:-:S04]  /*5c10*/  IMAD.MOV.U32 R13, RZ, RZ, R10 ;  /* 0x000000ffff0d7224 */ /* 0x000fc800078e000a */
[----:B------:R-:W-:-:S05]  /*5c20*/  @!P0 IMAD.MOV R13, RZ, RZ, -R13 ;  /* 0x000000ffff0d8224 */ /* 0x000fca00078e0a0d */
[----:B------:R-:W-:Y:S01]  /*5c30*/  STL [R1+0x43c], R13 ;  /* 0x00043c0d01007387 */ /* 0x000fe20000100800 */
[----:B------:R-:W-:Y:S01]  /*5c40*/  @!P3 IMAD.IADD R7, R7, 0x1, -R11 ;  /* 0x000000010707b824 */ /* 0x000fe200078e0a0b */
[----:B------:R-:W-:Y:S02]  /*5c50*/  ISETP.GE.AND P3, PT, R29, RZ, PT ;  /* 0x000000ff1d00720c */ /* 0x000fe40003f66270 */
[----:B------:R-:W4:Y:S01]  /*5c60*/  LDL.LU R29, [R1+0x44] ;  /* 0x00004400011d7983 */ /* 0x000f220000300800 */
[----:B------:R-:W-:Y:S02]  /*5c70*/  IABS R2, R20 ;  /* 0x0000001400027213 */ /* 0x000fe40000000000 */
[----:B------:R-:W-:-:S03]  /*5c80*/  ISETP.GT.U32.AND P1, PT, R11, R8, PT ;  /* 0x000000080b00720c */ /* 0x000fc60003f24070 */
[----:B------:R-:W-:-:S04]  /*5c90*/  IMAD.HI.U32 R12, R0, R2, RZ ;  /* 0x00000002000c7227 */ /* 0x000fc800078e00ff */
[----:B------:R-:W-:-:S04]  /*5ca0*/  IMAD.MOV R12, RZ, RZ, -R12 ;  /* 0x000000ffff0c7224 */ /* 0x000fc800078e0a0c */
[----:B------:R-:W-:Y:S01]  /*5cb0*/  IMAD R2, R11, R12, R2 ;  /* 0x0000000c0b027224 */ /* 0x000fe200078e0202 */
[----:B-----5:R-:W-:Y:S01]  /*5cc0*/  IABS R12, R19 ;  /* 0x00000013000c7213 */ /* 0x020fe20000000000 */
[----:B------:R-:W-:-:S03]  /*5cd0*/  @!P1 IMAD.IADD R8, R8, 0x1, -R11 ;  /* 0x0000000108089824 */ /* 0x000fc600078e0a0b */
[C---:B------:R-:W-:Y:S01]  /*5ce0*/  ISETP.GT.U32.AND P6, PT, R11.reuse, R2, PT ;  /* 0x000000020b00720c */ /* 0x040fe20003fc4070 */
[----:B0-----:R-:W-:Y:S01]  /*5cf0*/  IMAD.HI.U32 R15, R0, R12, RZ ;  /* 0x0000000c000f7227 */ /* 0x001fe200078e00ff */
[----:B------:R-:W-:-:S03]  /*5d00*/  ISETP.GT.U32.AND P2, PT, R11, R8, PT ;  /* 0x000000080b00720c */ /* 0x000fc60003f44070 */
[----:B------:R-:W-:-:S04]  /*5d10*/  IMAD.MOV R15, RZ, RZ, -R15 ;  /* 0x000000ffff0f7224 */ /* 0x000fc800078e0a0f */
[----:B------:R-:W-:-:S04]  /*5d20*/  IMAD R12, R11, R15, R12 ;  /* 0x0000000f0b0c7224 */ /* 0x000fc800078e020c */
[--C-:B------:R-:W-:Y:S02]  /*5d30*/  @!P6 IMAD.IADD R2, R2, 0x1, -R11.reuse ;  /* 0x000000010202e824 */ /* 0x100fe400078e0a0b */
[----:B------:R-:W-:Y:S01]  /*5d40*/  @!P2 IMAD.IADD R8, R8, 0x1, -R11 ;  /* 0x000000010808a824 */ /* 0x000fe200078e0a0b */
[C---:B------:R-:W-:Y:S02]  /*5d50*/  ISETP.GT.U32.AND P2, PT, R11.reuse, R12, PT ;  /* 0x0000000c0b00720c */ /* 0x040fe40003f44070 */
[----:B------:R-:W-:-:S11]  /*5d60*/  ISETP.GT.U32.AND P4, PT, R11, R2, PT ;  /* 0x000000020b00720c */ /* 0x000fd60003f84070 */
[--C-:B------:R-:W-:Y:S02]  /*5d70*/  @!P2 IMAD.IADD R12, R12, 0x1, -R11.reuse ;  /* 0x000000010c0ca824 */ /* 0x100fe400078e0a0b */
[----:B------:R-:W-:Y:S01]  /*5d80*/  @!P4 IMAD.IADD R2, R2, 0x1, -R11 ;  /* 0x000000010202c824 */ /* 0x000fe200078e0a0b */
[----:B------:R-:W-:Y:S02]  /*5d90*/  ISETP.GE.AND P4, PT, R20, RZ, PT ;  /* 0x000000ff1400720c */ /* 0x000fe40003f86270 */
[----:B------:R-:W5:Y:S01]  /*5da0*/  LDL.LU R20, [R1+0x48] ;  /* 0x0000480001147983 */ /* 0x000f620000300800 */
[----:B------:R-:W-:-:S03]  /*5db0*/  ISETP.GE.AND P2, PT, R19, RZ, PT ;  /* 0x000000ff1300720c */ /* 0x000fc60003f46270 */
[----:B------:R-:W5:Y:S01]  /*5dc0*/  LDL.LU R19, [R1+0x54] ;  /* 0x0000540001137983 */ /* 0x000f620000300800 */
[----:B------:R-:W-:Y:S02]  /*5dd0*/  IABS R4, R21 ;  /* 0x0000001500047213 */ /* 0x000fe40000000000 */
[----:B------:R-:W-:-:S03]  /*5de0*/  ISETP.GT.U32.AND P6, PT, R11, R6, PT ;  /* 0x000000060b00720c */ /* 0x000fc60003fc4070 */
[----:B------:R-:W-:Y:S01]  /*5df0*/  IMAD.HI.U32 R14, R0, R4, RZ ;  /* 0x00000004000e7227 */ /* 0x000fe200078e00ff */
[----:B------:R-:W-:-:S03]  /*5e00*/  ISETP.GE.AND P1, PT, R23, RZ, PT ;  /* 0x000000ff1700720c */ /* 0x000fc60003f26270 */
[----:B------:R-:W-:-:S04]  /*5e10*/  IMAD.MOV R14, RZ, RZ, -R14 ;  /* 0x000000ffff0e7224 */ /* 0x000fc800078e0a0e */
[----:B------:R-:W-:Y:S02]  /*5e20*/  IMAD R4, R11, R14, R4 ;  /* 0x0000000e0b047224 */ /* 0x000fe400078e0204 */
[----:B------:R-:W-:-:S03]  /*5e30*/  @!P6 IMAD.IADD R6, R6, 0x1, -R11 ;  /* 0x000000010606e824 */ /* 0x000fc600078e0a0b */
[C---:B------:R-:W-:Y:S01]  /*5e40*/  ISETP.GT.U32.AND P6, PT, R11.reuse, R4, PT ;  /* 0x000000040b00720c */ /* 0x040fe20003fc4070 */
[----:B------:R-:W-:Y:S02]  /*5e50*/  @!P5 IMAD.MOV R8, RZ, RZ, -R8 ;  /* 0x000000ffff08d224 */ /* 0x000fe400078e0a08 */
[----:B------:R-:W-:Y:S01]  /*5e60*/  @!P1 IMAD.MOV R7, RZ, RZ, -R7 ;  /* 0x000000ffff079224 */ /* 0x000fe200078e0a07 */
[C---:B------:R-:W-:Y:S02]  /*5e70*/  ISETP.GT.U32.AND P1, PT, R11.reuse, R12, PT ;  /* 0x0000000c0b00720c */ /* 0x040fe40003f24070 */
[----:B------:R-:W-:Y:S04]  /*5e80*/  STL [R1+0x438], R8 ;  /* 0x0004380801007387 */ /* 0x000fe80000100800 */
[----:B------:R0:W-:Y:S03]  /*5e90*/  STL [R1+0x434], R7 ;  /* 0x0004340701007387 */ /* 0x0001e60000100800 */
[----:B------:R-:W-:Y:S01]  /*5ea0*/  @!P6 IMAD.IADD R4, R4, 0x1, -R11 ;  /* 0x000000010404e824 */ /* 0x000fe200078e0a0b */
[----:B------:R-:W-:Y:S01]  /*5eb0*/  ISETP.GT.U32.AND P0, PT, R11, R5, PT ;  /* 0x000000050b00720c */ /* 0x000fe20003f04070 */
[----:B------:R-:W-:-:S02]  /*5ec0*/  @!P4 IMAD.MOV R2, RZ, RZ, -R2 ;  /* 0x000000ffff02c224 */ /* 0x000fc400078e0a02 */
[----:B0-----:R-:W-:Y:S01]  /*5ed0*/  IMAD.MOV.U32 R7, RZ, RZ, R6 ;  /* 0x000000ffff077224 */ /* 0x001fe200078e0006 */
[----:B------:R-:W-:-:S03]  /*5ee0*/  ISETP.GT.U32.AND P6, PT, R11, R4, PT ;  /* 0x000000040b00720c */ /* 0x000fc60003fc4070 */
[----:B------:R-:W-:Y:S01]  /*5ef0*/  @!P3 IMAD.MOV R7, RZ, RZ, -R7 ;  /* 0x000000ffff07b224 */ /* 0x000fe200078e0a07 */
[----:B--2---:R-:W-:-:S05]  /*5f00*/  IABS R10, R18 ;  /* 0x00000012000a7213 */ /* 0x004fca0000000000 */
[----:B------:R-:W-:-:S04]  /*5f10*/  IMAD.HI.U32 R13, R0, R10, RZ ;  /* 0x0000000a000d7227 */ /* 0x000fc800078e00ff */
[----:B------:R-:W-:Y:S01]  /*5f20*/  IMAD.MOV R13, RZ, RZ, -R13 ;  /* 0x000000ffff0d7224 */ /* 0x000fe200078e0a0d */
[----:B------:R-:W-:Y:S01]  /*5f30*/  STL [R1+0x430], R7 ;  /* 0x0004300701007387 */ /* 0x000fe20000100800 */
[----:B------:R-:W-:Y:S02]  /*5f40*/  @!P1 IMAD.IADD R12, R12, 0x1, -R11 ;  /* 0x000000010c0c9824 */ /* 0x000fe400078e0a0b */
[----:B------:R-:W-:Y:S01]  /*5f50*/  IMAD R10, R11, R13, R10 ;  /* 0x0000000d0b0a7224 */ /* 0x000fe200078e020a */
[----:B------:R-:W-:Y:S01]  /*5f60*/  STL [R1+0x42c], R2 ;  /* 0x00042c0201007387 */ /* 0x000fe20000100800 */
[----:B------:R-:W-:-:S03]  /*5f70*/  ISETP.GE.AND P1, PT, R18, RZ, PT ;  /* 0x000000ff1200720c */ /* 0x000fc60003f26270 */
[----:B------:R-:W2:Y:S01]  /*5f80*/  LDL.LU R18, [R1+0x80] ;  /* 0x0000800001127983 */ /* 0x000ea20000300800 */
[----:B------:R-:W-:Y:S01]  /*5f90*/  ISETP.GT.U32.AND P3, PT, R11, R10, PT ;  /* 0x0000000a0b00720c */ /* 0x000fe20003f64070 */
[--C-:B------:R-:W-:Y:S02]  /*5fa0*/  @!P0 IMAD.IADD R5, R5, 0x1, -R11.reuse ;  /* 0x0000000105058824 */ /* 0x100fe400078e0a0b */
[----:B------:R-:W-:Y:S01]  /*5fb0*/  @!P6 IMAD.IADD R4, R4, 0x1, -R11 ;  /* 0x000000010404e824 */ /* 0x000fe200078e0a0b */
[----:B---3--:R-:W-:Y:S02]  /*5fc0*/  IABS R9, R17 ;  /* 0x0000001100097213 */ /* 0x008fe40000000000 */
[----:B------:R-:W-:Y:S02]  /*5fd0*/  ISETP.GE.AND P6, PT, R17, RZ, PT ;  /* 0x000000ff1100720c */ /* 0x000fe40003fc6270 */
        /* <DEDUP_REMOVED lines=14> */
[----:B------:R-:W-:Y:S01]  /*60c0*/  @!P5 IMAD.IADD R9, R9, 0x1, -R11 ;  /* 0x000000010909d824 */ /* 0x000fe200078e0a0b */
[----:B------:R-:W-:-:S13]  /*60d0*/  ISETP.GT.U32.AND P5, PT, R11, R10, PT ;  /* 0x0000000a0b00720c */ /* 0x000fda0003fa4070 */
[----:B------:R-:W-:Y:S01]  /*60e0*/  @!P5 IMAD.IADD R10, R10, 0x1, -R11 ;  /* 0x000000010a0ad824 */ /* 0x000fe200078e0a0b */
        /* <DEDUP_REMOVED lines=8> */
[----:B0-----:R-:W-:-:S04]  /*6170*/  IMAD.MOV.U32 R4, RZ, RZ, R10 ;  /* 0x000000ffff047224 */ /* 0x001fc800078e000a */
[----:B------:R-:W-:-:S05]  /*6180*/  @!P1 IMAD.MOV R4, RZ, RZ, -R4 ;  /* 0x000000ffff049224 */ /* 0x000fca00078e0a04 */
[----:B------:R-:W-:Y:S01]  /*6190*/  STL [R1+0x414], R4 ;  /* 0x0004140401007387 */ /* 0x000fe20000100800 */
[----:B-----5:R-:W-:Y:S02]  /*61a0*/  IABS R8, R19 ;  /* 0x0000001300087213 */ /* 0x020fe40000000000 */
[----:B------:R-:W-:Y:S02]  /*61b0*/  ISETP.GE.AND P5, PT, R19, RZ, PT ;  /* 0x000000ff1300720c */ /* 0x000fe40003fa6270 */
[----:B------:R-:W5:Y:S01]  /*61c0*/  LDL.LU R19, [R1+0x68] ;  /* 0x0000680001137983 */ /* 0x000f620000300800 */
[----:B------:R-:W-:-:S04]  /*61d0*/  IMAD.HI.U32 R2, R0, R6, RZ ;  /* 0x0000000600027227 */ /* 0x000fc800078e00ff */
[----:B------:R-:W-:-:S04]  /*61e0*/  IMAD.MOV R2, RZ, RZ, -R2 ;  /* 0x000000ffff027224 */ /* 0x000fc800078e0a02 */
[----:B------:R-:W-:-:S05]  /*61f0*/  IMAD R6, R11, R2, R6 ;  /* 0x000000020b067224 */ /* 0x000fca00078e0206 */
[C---:B------:R-:W-:Y:S02]  /*6200*/  ISETP.GT.U32.AND P2, PT, R11.reuse, R6, PT ;  /* 0x000000060b00720c */ /* 0x040fe40003f44070 */
[----:B------:R-:W-:Y:S02]  /*6210*/  ISETP.GT.U32.AND P0, PT, R11, R9, PT ;  /* 0x000000090b00720c */ /* 0x000fe40003f04070 */
[----:B------:R-:W-:Y:S01]  /*6220*/  IABS R7, R20 ;  /* 0x0000001400077213 */ /* 0x000fe20000000000 */
[----:B------:R-:W-:-:S04]  /*6230*/  IMAD.HI.U32 R5, R0, R8, RZ ;  /* 0x0000000800057227 */ /* 0x000fc800078e00ff */
[----:B------:R-:W-:-:S04]  /*6240*/  IMAD.HI.U32 R2, R0, R7, RZ ;  /* 0x0000000700027227 */ /* 0x000fc800078e00ff */
        /* <DEDUP_REMOVED lines=10> */
[--C-:B------:R-:W-:Y:S01]  /*62f0*/  @!P1 IMAD.IADD R6, R6, 0x1, -R11.reuse ;  /* 0x0000000106069824 */ /* 0x100fe200078e0a0b */
[----:B------:R-:W-:Y:S02]  /*6300*/  ISETP.GT.U32.AND P1, PT, R11, R8, PT ;  /* 0x000000080b00720c */ /* 0x000fe40003f24070 */
[----:B------:R-:W-:Y:S02]  /*6310*/  ISETP.GE.AND P4, PT, R20, RZ, PT ;  /* 0x000000ff1400720c */ /* 0x000fe40003f86270 */
[----:B------:R-:W5:Y:S05]  /*6320*/  LDL.LU R20, [R1+0x6c] ;  /* 0x00006c0001147983 */ /* 0x000f6a0000300800 */
[----:B------:R-:W-:-:S04]  /*6330*/  @!P6 IMAD.IADD R7, R7, 0x1, -R11 ;  /* 0x000000010707e824 */ /* 0x000fc800078e0a0b */
[----:B------:R-:W-:Y:S01]  /*6340*/  @!P1 IMAD.IADD R8, R8, 0x1, -R11 ;  /* 0x0000000108089824 */ /* 0x000fe200078e0a0b */
[----:B------:R-:W-:Y:S02]  /*6350*/  ISETP.GT.U32.AND P1, PT, R11, R7, PT ;  /* 0x000000070b00720c */ /* 0x000fe40003f24070 */
[----:B--2---:R-:W-:-:S05]  /*6360*/  IABS R10, R18 ;  /* 0x00000012000a7213 */ /* 0x004fca0000000000 */
[----:B------:R-:W-:-:S04]  /*6370*/  IMAD.HI.U32 R13, R0, R10, RZ ;  /* 0x0000000a000d7227 */ /* 0x000fc800078e00ff */
[----:B------:R-:W-:Y:S01]  /*6380*/  IMAD.MOV R13, RZ, RZ, -R13 ;  /* 0x000000ffff0d7224 */ /* 0x000fe200078e0a0d */
[----:B---3--:R-:W-:-:S03]  /*6390*/  IABS R5, R23 ;  /* 0x0000001700057213 */ /* 0x008fc60000000000 */
[----:B------:R-:W-:Y:S01]  /*63a0*/  IMAD R10, R11, R13, R10 ;  /* 0x0000000d0b0a7224 */ /* 0x000fe200078e020a */
[----:B------:R0:W-:Y:S01]  /*63b0*/  STL [R1+0x410], R14 ;  /* 0x0004100e01007387 */ /* 0x0001e20000100800 */
[----:B------:R-:W-:-:S03]  /*63c0*/  IMAD.MOV.U32 R15, RZ, RZ, R6 ;  /* 0x000000ffff0f7224 */ /* 0x000fc600078e0006 */
[C---:B------:R-:W-:Y:S01]  /*63d0*/  ISETP.GT.U32.AND P6, PT, R11.reuse, R10, PT ;  /* 0x0000000a0b00720c */ /* 0x040fe20003fc4070 */
[----:B------:R-:W-:Y:S01]  /*63e0*/  @!P3 IMAD.MOV R15, RZ, RZ, -R15 ;  /* 0x000000ffff0fb224 */ /* 0x000fe200078e0a0f */
[----:B------:R-:W-:Y:S01]  /*63f0*/  ISETP.GT.U32.AND P3, PT, R11, R8, PT ;  /* 0x000000080b00720c */ /* 0x000fe20003f64070 */
[----:B0-----:R-:W-:-:S04]  /*6400*/  IMAD.HI.U32 R14, R0, R5, RZ ;  /* 0x00000005000e7227 */ /* 0x001fc800078e00ff */
        /* <DEDUP_REMOVED lines=80> */
[----:B------:R-:W-:Y:S02]  /*6910*/  @!P3 IMAD.MOV R5, RZ, RZ, -R5 ;  /* 0x000000ffff05b224 */ /* 0x000fe400078e0a05 */
[----:B------:R-:W-:-:S03]  /*6920*/  @!P1 IMAD.IADD R12, R12, 0x1, -R11 ;  /* 0x000000010c0c9824 */ /* 0x000fc600078e0a0b */
[----:B------:R-:W-:Y:S01]  /*6930*/  STL [R1+0x3d4], R5 ;  /* 0x0003d40501007387 */ /* 0x000fe20000100800 */
[----:B--2---:R-:W-:-:S05]  /*6940*/  IABS R10, R18 ;  /* 0x00000012000a7213 */ /* 0x004fca0000000000 */
[----:B------:R-:W-:-:S04]  /*6950*/  IMAD.HI.U32 R13, R0, R10, RZ ;  /* 0x0000000a000d7227 */ /* 0x000fc800078e00ff */
[----:B------:R-:W-:Y:S01]  /*6960*/  IMAD.MOV R13, RZ, RZ, -R13 ;  /* 0x000000ffff0d7224 */ /* 0x000fe200078e0a0d */
[----:B------:R-:W-:Y:S03]  /*6970*/  STL [R1+0x3d0], R2 ;  /* 0x0003d00201007387 */ /* 0x000fe60000100800 */
[C---:B------:R-:W-:Y:S01]  /*6980*/  IMAD R10, R11.reuse, R13, R10 ;  /* 0x0000000d0b0a7224 */ /* 0x040fe200078e020a */
[----:B------:R-:W-:Y:S02]  /*6990*/  ISETP.GE.AND P1, PT, R18, RZ, PT ;  /* 0x000000ff1200720c */ /* 0x000fe40003f26270 */
[----:B------:R-:W2:Y:S02]  /*69a0*/  LDL.LU R18, [R1+0xb4] ;  /* 0x0000b40001127983 */ /* 0x000ea40000300800 */
[----:B------:R-:W-:Y:S01]  /*69b0*/  ISETP.GT.U32.AND P3, PT, R11, R10, PT ;  /* 0x0000000a0b00720c */ /* 0x000fe20003f64070 */
[----:B------:R-:W-:-:S02]  /*69c0*/  @!P0 IMAD.IADD R7, R7, 0x1, -R11 ;  /* 0x0000000107078824 */ /* 0x000fc400078e0a0b */
        /* <DEDUP_REMOVED lines=58> */
[----:B------:R-:W-:Y:S01]  /*6d70*/  ISETP.GT.U32.AND P1, PT, R11, R5, PT ;  /* 0x000000050b00720c */ /* 0x000fe20003f24070 */
[----:B------:R-:W-:Y:S01]  /*6d80*/  IMAD.MOV.U32 R15, RZ, RZ, R4 ;  /* 0x000000ffff0f7224 */ /* 0x000fe200078e0004 */
[----:B--2---:R-:W-:-:S05]  /*6d90*/  IABS R2, R18 ;  /* 0x0000001200027213 */ /* 0x004fca0000000000 */
[----:B------:R-:W-:-:S04]  /*6da0*/  IMAD.HI.U32 R13, R0, R2, RZ ;  /* 0x00000002000d7227 */ /* 0x000fc800078e00ff */
[----:B------:R-:W-:Y:S01]  /*6db0*/  IMAD.MOV R13, RZ, RZ, -R13 ;  /* 0x000000ffff0d7224 */ /* 0x000fe200078e0a0d */
[----:B------:R0:W-:Y:S03]  /*6dc0*/  STL [R1+0x3b8], R14 ;  /* 0x0003b80e01007387 */ /* 0x0001e60000100800 */
[C---:B------:R-:W-:Y:S01]  /*6dd0*/  IMAD R2, R11.reuse, R13, R2 ;  /* 0x0000000d0b027224 */ /* 0x040fe200078e0202 */
[----:B---3--:R-:W-:Y:S01]  /*6de0*/  IABS R7, R23 ;  /* 0x0000001700077213 */ /* 0x008fe20000000000 */
[----:B------:R-:W-:Y:S01]  /*6df0*/  @!P3 IMAD.MOV R15, RZ, RZ, -R15 ;  /* 0x000000ffff0fb224 */ /* 0x000fe200078e0a0f */
[C---:B------:R-:W-:Y:S02]  /*6e00*/  ISETP.GT.U32.AND P3, PT, R11.reuse, R9, PT ;  /* 0x000000090b00720c */ /* 0x040fe40003f64070 */
        /* <DEDUP_REMOVED lines=14> */
[----:B------:R-:W-:Y:S01]  /*6ef0*/  @!P5 IMAD.IADD R7, R7, 0x1, -R11 ;  /* 0x000000010707d824 */ /* 0x000fe200078e0a0b */
[----:B------:R-:W-:-:S05]  /*6f00*/  ISETP.GE.AND P4, PT, R17, RZ, PT ;  /* 0x000000ff1100720c */ /* 0x000fca0003f86270 */
[----:B------:R-:W-:Y:S01]  /*6f10*/  @!P6 IMAD.IADD R2, R2, 0x1, -R11 ;  /* 0x000000010202e824 */ /* 0x000fe200078e0a0b */
[----:B------:R-:W-:Y:S02]  /*6f20*/  IABS R12, R17 ;  /* 0x00000011000c7213 */ /* 0x000fe40000000000 */
[----:B------:R-:W3:Y:S01]  /*6f30*/  LDL.LU R17, [R1+0xa8] ;  /* 0x0000a80001117983 */ /* 0x000ee20000300800 */
[----:B------:R-:W-:-:S03]  /*6f40*/  @!P2 IMAD.MOV R9, RZ, RZ, -R9 ;  /* 0x000000ffff09a224 */ /* 0x000fc600078e0a09 */
[----:B------:R-:W-:Y:S04]  /*6f50*/  STL [R1+0x3a8], R24 ;  /* 0x0003a81801007387 */ /* 0x000fe80000100800 */
[----:B------:R-:W-:Y:S01]  /*6f60*/  STL [R1+0x3a4], R9 ;  /* 0x0003a40901007387 */ /* 0x000fe20000100800 */
[----:B------:R-:W-:-:S04]  /*6f70*/  IMAD.HI.U32 R8, R0, R12, RZ ;  /* 0x0000000c00087227 */ /* 0x000fc800078e00ff */
[----:B------:R-:W-:-:S04]  /*6f80*/  IMAD.MOV R8, RZ, RZ, -R8 ;  /* 0x000000ffff087224 */ /* 0x000fc800078e0a08 */
[----:B------:R-:W-:-:S05]  /*6f90*/  IMAD R8, R11, R8, R12 ;  /* 0x000000080b087224 */ /* 0x000fca00078e020c */
[----:B------:R-:W-:Y:S02]  /*6fa0*/  ISETP.GT.U32.AND P1, PT, R11, R8, PT ;  /* 0x000000080b00720c */ /* 0x000fe40003f24070 */
        /* <DEDUP_REMOVED lines=17> */
[----:B------:R-:W-:-:S05]  /*70c0*/  IABS R10, R20 ;  /* 0x00000014000a7213 */ /* 0x000fca0000000000 */
        /* <DEDUP_REMOVED lines=22> */
[----:B------:R-:W-:-:S04]  /*7230*/  IMAD.HI.U32 R14, R0, R4, RZ ;  /* 0x00000004000e7227 */ /* 0x000fc800078e00ff */
[----:B------:R-:W-:Y:S01]  /*7240*/  IMAD.MOV R14, RZ, RZ, -R14 ;  /* 0x000000ffff0e7224 */ /* 0x000fe200078e0a0e */
[----:B------:R-:W-:-:S03]  /*7250*/  ISETP.GE.AND P1, PT, R23, RZ, PT ;  /* 0x000000ff1700720c */ /* 0x000fc60003f26270 */
[----:B------:R-:W-:Y:S02]  /*7260*/  IMAD R4, R11, R14, R4 ;  /* 0x0000000e0b047224 */ /* 0x000fe400078e0204 */
[----:B------:R-:W-:-:S03]  /*7270*/  @!P6 IMAD.IADD R6, R6, 0x1, -R11 ;  /* 0x000000010606e824 */ /* 0x000fc600078e0a0b */
[----:B------:R-:W-:Y:S01]  /*7280*/  ISETP.GT.U32.AND P6, PT, R11, R4, PT ;  /* 0x000000040b00720c */ /* 0x000fe20003fc4070 */
[----:B------:R-:W-:-:S04]  /*7290*/  @!P4 IMAD.MOV R8, RZ, RZ, -R8 ;  /* 0x000000ffff08c224 */ /* 0x000fc800078e0a08 */
[----:B------:R-:W-:Y:S01]  /*72a0*/  @!P1 IMAD.MOV R7, RZ, RZ, -R7 ;  /* 0x000000ffff079224 */ /* 0x000fe200078e0a07 */
[----:B------:R-:W-:Y:S01]  /*72b0*/  ISETP.GT.U32.AND P1, PT, R11, R12, PT ;  /* 0x0000000c0b00720c */ /* 0x000fe20003f24070 */
[----:B------:R0:W-:Y:S04]  /*72c0*/  STL [R1+0x248], R8 ;  /* 0x0002480801007387 */ /* 0x0001e80000100800 */
[----:B------:R1:W-:Y:S02]  /*72d0*/  STL [R1+0x25c], R7 ;  /* 0x00025c0701007387 */ /* 0x0003e40000100800 */
[----:B------:R-:W-:Y:S02]  /*72e0*/  @!P6 IMAD.IADD R4, R4, 0x1, -R11 ;  /* 0x000000010404e824 */ /* 0x000fe400078e0a0b */
[----:B0-----:R-:W-:-:S03]  /*72f0*/  IMAD.MOV.U32 R8, RZ, RZ, R6 ;  /* 0x000000ffff087224 */ /* 0x001fc600078e0006 */
[C---:B------:R-:W-:Y:S01]  /*7300*/  ISETP.GT.U32.AND P6, PT, R11.reuse, R4, PT ;  /* 0x000000040b00720c */ /* 0x040fe20003fc4070 */
[----:B-1----:R-:W-:Y:S02]  /*7310*/  IMAD.MOV.U32 R7, RZ, RZ, R10 ;  /* 0x000000ffff077224 */ /* 0x002fe400078e000a */
[----:B------:R-:W-:Y:S01]  /*7320*/  @!P3 IMAD.MOV R8, RZ, RZ, -R8 ;  /* 0x000000ffff08b224 */ /* 0x000fe200078e0a08 */
[----:B------:R-:W-:Y:S01]  /*7330*/  ISETP.GT.U32.AND P0, PT, R11, R5, PT ;  /* 0x000000050b00720c */ /* 0x000fe20003f04070 */
[----:B------:R-:W-:Y:S02]  /*7340*/  @!P2 IMAD.MOV R7, RZ, RZ, -R7 ;  /* 0x000000ffff07a224 */ /* 0x000fe400078e0a07 */
[----:B------:R-:W-:Y:S01]  /*7350*/  @!P1 IMAD.IADD R12, R12, 0x1, -R11 ;  /* 0x000000010c0c9824 */ /* 0x000fe200078e0a0b */
        /* <DEDUP_REMOVED lines=9> */
[----:B------:R-:W-:Y:S01]  /*73f0*/  @!P6 IMAD.IADD R4, R4, 0x1, -R11 ;  /* 0x000000010404e824 */ /* 0x000fe200078e0a0b */
[----:B---3--:R-:W-:-:S02]  /*7400*/  IABS R2, R17 ;  /* 0x0000001100027213 */ /* 0x008fc40000000000 */
[----:B------:R-:W-:Y:S01]  /*7410*/  ISETP.GE.AND P6, PT, R17, RZ, PT ;  /* 0x000000ff1100720c */ /* 0x000fe20003fc6270 */
[--C-:B------:R-:W-:Y:S01]  /*7420*/  @!P0 IMAD.IADD R5, R5, 0x1, -R11.reuse ;  /* 0x0000000105058824 */ /* 0x100fe200078e0a0b */
[----:B------:R-:W3:Y:S04]  /*7430*/  LDL.LU R17, [R1+0xf0] ;  /* 0x0000f00001117983 */ /* 0x000ee80000300800 */
[----:B------:R-:W3:Y:S01]  /*7440*/  LDL.LU R23, [R1+0xc4] ;  /* 0x0000c40001177983 */ /* 0x000ee20000300800 */
[----:B------:R-:W-:Y:S02]  /*7450*/  ISETP.GT.U32.AND P4, PT, R11, R5, PT ;  /* 0x000000050b00720c */ /* 0x000fe40003f84070 */
[----:B------:R-:W-:Y:S01]  /*7460*/  @!P3 IMAD.IADD R9, R9, 0x1, -R11 ;  /* 0x000000010909b824 */ /* 0x000fe200078e0a0b */
[----:B------:R-:W-:-:S02]  /*7470*/  ISETP.GE.AND P0, PT, R22, RZ, PT ;  /* 0x000000ff1600720c */ /* 0x000fc40003f06270 */
[----:B------:R-:W-:Y:S01]  /*7480*/  ISETP.GE.AND P2, PT, R21, RZ, PT ;  /* 0x000000ff1500720c */ /* 0x000fe20003f46270 */
[----:B------:R-:W-:-:S07]  /*7490*/  @!P5 IMAD.MOV R12, RZ, RZ, -R12 ;  /* 0x000000ffff0cd224 */ /* 0x000fce00078e0a0c */
[----:B------:R-:W-:-:S04]  /*74a0*/  @!P4 IMAD.IADD R5, R5, 0x1, -R11 ;  /* 0x000000010505c824 */ /* 0x000fc800078e0a0b */
        /* <DEDUP_REMOVED lines=31> */
[----:B------:R-:W-:Y:S02]  /*76a0*/  @!P5 IMAD.IADD R6, R6, 0x1, -R11 ;  /* 0x000000010606d824 */ /* 0x000fe400078e0a0b */
        /* <DEDUP_REMOVED lines=18> */
[----:B------:R-:W-:Y:S01]  /*77d0*/  IMAD.HI.U32 R2, R0, R12, RZ ;  /* 0x0000000c00027227 */ /* 0x000fe200078e00ff */
[----:B---3--:R-:W-:-:S03]  /*77e0*/  IABS R7, R17 ;  /* 0x0000001100077213 */ /* 0x008fc60000000000 */
[----:B------:R-:W-:Y:S01]  /*77f0*/  IMAD.MOV R2, RZ, RZ, -R2 ;  /* 0x000000ffff027224 */ /* 0x000fe200078e0a02 */
[----:B------:R-:W-:Y:S01]  /*7800*/  IABS R5, R23 ;  /* 0x0000001700057213 */ /* 0x000fe20000000000 */
[C---:B------:R-:W-:Y:S01]  /*7810*/  IMAD.HI.U32 R13, R0.reuse, R7, RZ ;  /* 0x00000007000d7227 */ /* 0x040fe200078e00ff */
[----:B------:R0:W-:Y:S03]  /*7820*/  STL [R1+0x298], R14 ;  /* 0x0002980e01007387 */ /* 0x0001e60000100800 */
[C---:B------:R-:W-:Y:S02]  /*7830*/  IMAD R2, R11.reuse, R2, R12 ;  /* 0x000000020b027224 */ /* 0x040fe400078e020c */
[----:B------:R-:W-:Y:S02]  /*7840*/  IMAD.MOV R13, RZ, RZ, -R13 ;  /* 0x000000ffff0d7224 */ /* 0x000fe400078e0a0d */
[----:B------:R-:W-:Y:S01]  /*7850*/  @!P3 IMAD.MOV R15, RZ, RZ, -R15 ;  /* 0x000000ffff0fb224 */ /* 0x000fe200078e0a0f */
[C---:B------:R-:W-:Y:S01]  /*7860*/  ISETP.GT.U32.AND P6, PT, R11.reuse, R2, PT ;  /* 0x000000020b00720c */ /* 0x040fe20003fc4070 */
[----:B0-----:R-:W-:Y:S01]  /*7870*/  IMAD.HI.U32 R14, R0, R5, RZ ;  /* 0x00000005000e7227 */ /* 0x001fe200078e00ff */
[----:B------:R-:W-:-:S03]  /*7880*/  ISETP.GT.U32.AND P3, PT, R11, R10, PT ;  /* 0x0000000a0b00720c */ /* 0x000fc60003f64070 */
[C---:B------:R-:W-:Y:S02]  /*7890*/  IMAD R7, R11.reuse, R13, R7 ;  /* 0x0000000d0b077224 */ /* 0x040fe400078e0207 */
        /* <DEDUP_REMOVED lines=12> */
[--C-:B------:R-:W-:Y:S01]  /*7960*/  @!P2 IMAD.IADD R5, R5, 0x1, -R11.reuse ;  /* 0x000000010505a824 */ /* 0x100fe200078e0a0b */
[----:B------:R-:W-:Y:S02]  /*7970*/  ISETP.GE.AND P5, PT, R17, RZ, PT ;  /* 0x000000ff1100720c */ /* 0x000fe40003fa6270 */
[----:B------:R-:W3:Y:S03]  /*7980*/  LDL.LU R17, [R1+0xe0] ;  /* 0x0000e00001117983 */ /* 0x000ee60000300800 */
[----:B------:R-:W-:Y:S02]  /*7990*/  @!P6 IMAD.IADD R2, R2, 0x1, -R11 ;  /* 0x000000010202e824 */ /* 0x000fe400078e0a0b */
[----:B------:R-:W-:Y:S01]  /*79a0*/  @!P4 IMAD.MOV R10, RZ, RZ, -R10 ;  /* 0x000000ffff0ac224 */ /* 0x000fe200078e0a0a */
[----:B------:R-:W-:Y:S04]  /*79b0*/  STL [R1+0x2a0], R24 ;  /* 0x0002a01801007387 */ /* 0x000fe80000100800 */
[----:B------:R-:W-:Y:S01]  /*79c0*/  STL [R1+0x2b8], R10 ;  /* 0x0002b80a01007387 */ /* 0x000fe20000100800 */
[----:B------:R-:W-:-:S13]  /*79d0*/  ISETP.GT.U32.AND P1, PT, R11, R7, PT ;  /* 0x000000070b00720c */ /* 0x000fda0003f24070 */
[----:B------:R-:W-:-:S05]  /*79e0*/  @!P1 IMAD.IADD R7, R7, 0x1, -R11 ;  /* 0x0000000107079824 */ /* 0x000fca00078e0a0b */
        /* <DEDUP_REMOVED lines=22> */
[----:B-----5:R-:W-:-:S04]  /*7b50*/  IABS R12, R19 ;  /* 0x00000013000c7213 */ /* 0x020fc80000000000 */
[----:B------:R-:W-:Y:S01]  /*7b60*/  ISETP.GT.U32.AND P6, PT, R11, R9, PT ;  /* 0x000000090b00720c */ /* 0x000fe20003fc4070 */
[----:B0-----:R-:W-:-:S04]  /*7b70*/  IMAD.HI.U32 R15, R0, R12, RZ ;  /* 0x0000000c000f7227 */ /* 0x001fc800078e00ff */
        /* <DEDUP_REMOVED lines=33> */
[----:B------:R-:W-:Y:S04]  /*7d90*/  STL [R1+0x2d8], R7 ;  /* 0x0002d80701007387 */ /* 0x000fe80000100800 */
[----:B------:R-:W-:Y:S01]  /*7da0*/  STL [R1+0x2e0], R5 ;  /* 0x0002e00501007387 */ /* 0x000fe20000100800 */
[----:B--2---:R-:W-:-:S05]  /*7db0*/  IABS R10, R18 ;  /* 0x00000012000a7213 */ /* 0x004fca0000000000 */
[----:B------:R-:W-:-:S04]  /*7dc0*/  IMAD.HI.U32 R13, R0, R10, RZ ;  /* 0x0000000a000d7227 */ /* 0x000fc800078e00ff */
[----:B------:R-:W-:Y:S01]  /*7dd0*/  IMAD.MOV R13, RZ, RZ, -R13 ;  /* 0x000000ffff0d7224 */ /* 0x000fe200078e0a0d */
[----:B------:R-:W-:Y:S02]  /*7de0*/  ISETP.GE.AND P1, PT, R18, RZ, PT ;  /* 0x000000ff1200720c */ /* 0x000fe40003f26270 */
[----:B------:R-:W2:Y:S01]  /*7df0*/  LDL.LU R18, [R1+0x120] ;  /* 0x0001200001127983 */ /* 0x000ea20000300800 */
[----:B------:R-:W-:-:S05]  /*7e00*/  IMAD R10, R11, R13, R10 ;  /* 0x0000000d0b0a7224 */ /* 0x000fca00078e020a */
[----:B------:R-:W-:Y:S01]  /*7e10*/  ISETP.GT.U32.AND P3, PT, R11, R10, PT ;  /* 0x0000000a0b00720c */ /* 0x000fe20003f64070 */
[--C-:B------:R-:W-:Y:S01]  /*7e20*/  @!P6 IMAD.IADD R6, R6, 0x1, -R11.reuse ;  /* 0x000000010606e824 */ /* 0x100fe200078e0a0b */
[----:B---3--:R-:W-:Y:S02]  /*7e30*/  IABS R2, R17 ;  /* 0x0000001100027213 */ /* 0x008fe40000000000 */
[----:B------:R-:W-:Y:S01]  /*7e40*/  ISETP.GE.AND P6, PT, R17, RZ, PT ;  /* 0x000000ff1100720c */ /* 0x000fe20003fc6270 */
[----:B------:R-:W-:Y:S01]  /*7e50*/  @!P0 IMAD.IADD R8, R8, 0x1, -R11 ;  /* 0x0000000108088824 */ /* 0x000fe200078e0a0b */
[----:B------:R-:W3:Y:S04]  /*7e60*/  LDL.LU R17, [R1+0x124] ;  /* 0x0001240001117983 */ /* 0x000ee80000300800 */
[----:B------:R-:W3:Y:S01]  /*7e70*/  LDL.LU R23, [R1+0xf8] ;  /* 0x0000f80001177983 */ /* 0x000ee20000300800 */
[----:B------:R-:W-:-:S02]  /*7e80*/  ISETP.GT.U32.AND P5, PT, R11, R8, PT ;  /* 0x000000080b00720c */ /* 0x000fc40003fa4070 */
[----:B------:R-:W-:Y:S01]  /*7e90*/  @!P3 IMAD.IADD R10, R10, 0x1, -R11 ;  /* 0x000000010a0ab824 */ /* 0x000fe200078e0a0b */
[----:B------:R-:W-:Y:S02]  /*7ea0*/  ISETP.GE.AND P0, PT, R22, RZ, PT ;  /* 0x000000ff1600720c */ /* 0x000fe40003f06270 */
[----:B------:R-:W-:Y:S01]  /*7eb0*/  ISETP.GE.AND P4, PT, R20, RZ, PT ;  /* 0x000000ff1400720c */ /* 0x000fe20003f86270 */
[----:B------:R-:W-:-:S04]  /*7ec0*/  IMAD.HI.U32 R14, R0, R2, RZ ;  /* 0x00000002000e7227 */ /* 0x000fc800078e00ff */
[----:B------:R-:W-:-:S03]  /*7ed0*/  IMAD.MOV R14, RZ, RZ, -R14 ;  /* 0x000000ffff0e7224 */ /* 0x000fc600078e0a0e */
[----:B------:R-:W-:Y:S02]  /*7ee0*/  @!P5 IMAD.IADD R8, R8, 0x1, -R11 ;  /* 0x000000010808d824 */ /* 0x000fe400078e0a0b */
[C---:B------:R-:W-:Y:S02]  /*7ef0*/  IMAD R2, R11.reuse, R14, R2 ;  /* 0x0000000e0b027224 */ /* 0x040fe400078e0202 */
[----:B------:R-:W-:Y:S02]  /*7f00*/  @!P0 IMAD.MOV R8, RZ, RZ, -R8 ;  /* 0x000000ffff088224 */ /* 0x000fe400078e0a08 */
[----:B------:R-:W-:Y:S02]  /*7f10*/  @!P2 IMAD.MOV R12, RZ, RZ, -R12 ;  /* 0x000000ffff0ca224 */ /* 0x000fe400078e0a0c */
[----:B------:R-:W-:Y:S01]  /*7f20*/  @!P4 IMAD.MOV R6, RZ, RZ, -R6 ;  /* 0x000000ffff06c224 */ /* 0x000fe200078e0a06 */
        /* <DEDUP_REMOVED lines=14> */
[----:B------:R0:W-:Y:S01]  /*8010*/  STL [R1+0x30c], R6 ;  /* 0x00030c0601007387 */ /* 0x0001e20000100800 */
        /* <DEDUP_REMOVED lines=29> */
[----:B------:R1:W-:Y:S01]  /*81f0*/  STL [R1+0x314], R14 ;  /* 0x0003140e01007387 */ /* 0x0003e20000100800 */
[----:B--2---:R-:W-:-:S05]  /*8200*/  IABS R12, R18 ;  /* 0x00000012000c7213 */ /* 0x004fca0000000000 */
[----:B------:R-:W-:-:S04]  /*8210*/  IMAD.HI.U32 R2, R0, R12, RZ ;  /* 0x0000000c00027227 */ /* 0x000fc800078e00ff */
[----:B------:R-:W-:Y:S01]  /*8220*/  IMAD.MOV R2, RZ, RZ, -R2 ;  /* 0x000000ffff027224 */ /* 0x000fe200078e0a02 */
[----:B---3--:R-:W-:-:S03]  /*8230*/  IABS R8, R17 ;  /* 0x0000001100087213 */ /* 0x008fc60000000000 */
[----:B------:R-:W-:Y:S01]  /*8240*/  IMAD R2, R11, R2, R12 ;  /* 0x000000020b027224 */ /* 0x000fe200078e020c */
[----:B0-----:R-:W-:Y:S01]  /*8250*/  IABS R6, R23 ;  /* 0x0000001700067213 */ /* 0x001fe20000000000 */
[----:B------:R-:W-:-:S03]  /*8260*/  IMAD.HI.U32 R13, R0, R8, RZ ;  /* 0x00000008000d7227 */ /* 0x000fc600078e00ff */
[----:B------:R-:W-:Y:S01]  /*8270*/  ISETP.GT.U32.AND P6, PT, R11, R2, PT ;  /* 0x000000020b00720c */ /* 0x000fe20003fc4070 */
[----:B------:R-:W-:Y:S02]  /*8280*/  IMAD.MOV R13, RZ, RZ, -R13 ;  /* 0x000000ffff0d7224 */ /* 0x000fe400078e0a0d */
[----:B-1----:R-:W-:-:S04]  /*8290*/  IMAD.HI.U32 R14, R0, R6, RZ ;  /* 0x00000006000e7227 */ /* 0x002fc800078e00ff */
[----:B------:R-:W-:Y:S01]  /*82a0*/  @!P3 IMAD.MOV R15, RZ, RZ, -R15 ;  /* 0x000000ffff0fb224 */ /* 0x000fe200078e0a0f */
[C---:B------:R-:W-:Y:S01]  /*82b0*/  ISETP.GT.U32.AND P3, PT, R11.reuse, R9, PT ;  /* 0x000000090b00720c */ /* 0x040fe20003f64070 */
[----:B------:R-:W-:Y:S02]  /*82c0*/  IMAD R8, R11, R13, R8 ;  /* 0x0000000d0b087224 */ /* 0x000fe400078e0208 */
        /* <DEDUP_REMOVED lines=17> */
[----:B------:R-:W-:Y:S01]  /*83e0*/  STL [R1+0x324], R24 ;  /* 0x0003241801007387 */ /* 0x000fe20000100800 */
[----:B------:R-:W-:-:S03]  /*83f0*/  ISETP.GT.U32.AND P1, PT, R11, R8, PT ;  /* 0x000000080b00720c */ /* 0x000fc60003f24070 */
[----:B------:R-:W-:Y:S10]  /*8400*/  STL [R1+0x32c], R9 ;  /* 0x00032c0901007387 */ /* 0x000ff40000100800 */
        /* <DEDUP_REMOVED lines=13> */
[----:B------:R-:W-:Y:S01]  /*84e0*/  IMAD.MOV.U32 R13, RZ, RZ, R2 ;  /* 0x000000ffff0d7224 */ /* 0x000fe200078e0002 */
[----:B------:R-:W-:-:S03]  /*84f0*/  IABS R10, R20 ;  /* 0x00000014000a7213 */ /* 0x000fc60000000000 */
[----:B------:R-:W-:Y:S02]  /*8500*/  @!P0 IMAD.MOV R13, RZ, RZ, -R13 ;  /* 0x000000ffff0d8224 */ /* 0x000fe400078e0a0d */
[----:B------:R-:W-:-:S03]  /*8510*/  IMAD.HI.U32 R12, R0, R10, RZ ;  /* 0x0000000a000c7227 */ /* 0x000fc600078e00ff */
[----:B------:R-:W-:Y:S01]  /*8520*/  STL [R1+0x334], R13 ;  /* 0x0003340d01007387 */ /* 0x000fe20000100800 */
[----:B------:R-:W-:Y:S01]  /*8530*/  @!P3 IMAD.IADD R6, R6, 0x1, -R11 ;  /* 0x000000010606b824 */ /* 0x000fe200078e0a0b */
[----:B------:R-:W-:Y:S02]  /*8540*/  ISETP.GE.AND P3, PT, R29, RZ, PT ;  /* 0x000000ff1d00720c */ /* 0x000fe40003f66270 */
[----:B------:R-:W4:Y:S01]  /*8550*/  LDL.LU R29, [R1+0x118] ;  /* 0x00011800011d7983 */ /* 0x000f220000300800 */
        /* <DEDUP_REMOVED lines=17> */
[----:B------:R-:W-:Y:S02]  /*8670*/  ISETP.GT.U32.AND P6, PT, R11, R4, PT ;  /* 0x000000040b00720c */ /* 0x000fe40003fc4070 */
[----:B------:R-:W-:-:S05]  /*8680*/  IABS R5, R21 ;  /* 0x0000001500057213 */ /* 0x000fca0000000000 */
        /* <DEDUP_REMOVED lines=8> */
[C---:B------:R-:W-:Y:S01]  /*8710*/  ISETP.GT.U32.AND P1, PT, R11.reuse, R12, PT ;  /* 0x0000000c0b00720c */ /* 0x040fe20003f24070 */
[----:B------:R0:W-:Y:S01]  /*8720*/  STL [R1+0x340], R8 ;  /* 0x0003400801007387 */ /* 0x0001e20000100800 */
[----:B------:R-:W-:-:S03]  /*8730*/  ISETP.GT.U32.AND P0, PT, R11, R7, PT ;  /* 0x000000070b00720c */ /* 0x000fc60003f04070 */
[----:B------:R1:W-:Y:S02]  /*8740*/  STL [R1+0x344], R6 ;  /* 0x0003440601007387 */ /* 0x0003e40000100800 */
[----:B------:R-:W-:Y:S02]  /*8750*/  @!P6 IMAD.IADD R5, R5, 0x1, -R11 ;  /* 0x000000010505e824 */ /* 0x000fe400078e0a0b */
[----:B0-----:R-:W-:-:S03]  /*8760*/  IMAD.MOV.U32 R8, RZ, RZ, R4 ;  /* 0x000000ffff087224 */ /* 0x001fc600078e0004 */
[----:B------:R-:W-:Y:S01]  /*8770*/  ISETP.GT.U32.AND P6, PT, R11, R5, PT ;  /* 0x000000050b00720c */ /* 0x000fe20003fc4070 */
[----:B-1----:R-:W-:Y:S02]  /*8780*/  IMAD.MOV.U32 R6, RZ, RZ, R10 ;  /* 0x000000ffff067224 */ /* 0x002fe400078e000a */
[----:B------:R-:W-:Y:S02]  /*8790*/  @!P3 IMAD.MOV R8, RZ, RZ, -R8 ;  /* 0x000000ffff08b224 */ /* 0x000fe400078e0a08 */
[----:B------:R-:W-:Y:S02]  /*87a0*/  @!P5 IMAD.MOV R6, RZ, RZ, -R6 ;  /* 0x000000ffff06d224 */ /* 0x000fe400078e0a06 */
[--C-:B------:R-:W-:Y:S01]  /*87b0*/  @!P1 IMAD.IADD R12, R12, 0x1, -R11.reuse ;  /* 0x000000010c0c9824 */ /* 0x100fe200078e0a0b */
[----:B------:R-:W-:Y:S01]  /*87c0*/  STL [R1+0x34c], R8 ;  /* 0x00034c0801007387 */ /* 0x000fe20000100800 */
[----:B------:R-:W-:-:S03]  /*87d0*/  @!P0 IMAD.IADD R7, R7, 0x1, -R11 ;  /* 0x0000000107078824 */ /* 0x000fc600078e0a0b */
[----:B------:R-:W-:Y:S01]  /*87e0*/  STL [R1+0x360], R6 ;  /* 0x0003600601007387 */ /* 0x000fe20000100800 */
[----:B------:R-:W-:Y:S01]  /*87f0*/  @!P6 IMAD.IADD R5, R5, 0x1, -R11 ;  /* 0x000000010505e824 */ /* 0x000fe200078e0a0b */
[----:B--2---:R-:W-:-:S05]  /*8800*/  IABS R9, R18 ;  /* 0x0000001200097213 */ /* 0x004fca0000000000 */
[----:B------:R-:W-:-:S04]  /*8810*/  IMAD.HI.U32 R13, R0, R9, RZ ;  /* 0x00000009000d7227 */ /* 0x000fc800078e00ff */
[----:B------:R-:W-:Y:S01]  /*8820*/  IMAD.MOV R13, RZ, RZ, -R13 ;  /* 0x000000ffff0d7224 */ /* 0x000fe200078e0a0d */
[----:B------:R-:W-:Y:S02]  /*8830*/  ISETP.GE.AND P1, PT, R18, RZ, PT ;  /* 0x000000ff1200720c */ /* 0x000fe40003f26270 */
[----:B------:R-:W2:Y:S01]  /*8840*/  LDL.LU R18, [R1+0x154] ;  /* 0x0001540001127983 */ /* 0x000ea20000300800 */
[----:B------:R-:W-:Y:S01]  /*8850*/  IMAD R9, R11, R13, R9 ;  /* 0x0000000d0b097224 */ /* 0x000fe200078e0209 */
[----:B---3--:R-:W-:-:S04]  /*8860*/  IABS R2, R17 ;  /* 0x0000001100027213 */ /* 0x008fc80000000000 */
[----:B------:R-:W-:Y:S02]  /*8870*/  ISETP.GT.U32.AND P3, PT, R11, R9, PT ;  /* 0x000000090b00720c */ /* 0x000fe40003f64070 */
[----:B------:R-:W-:Y:S01]  /*8880*/  ISETP.GE.AND P6, PT, R17, RZ, PT ;  /* 0x000000ff1100720c */ /* 0x000fe20003fc6270 */
[----:B------:R-:W-:Y:S01]  /*8890*/  IMAD.HI.U32 R14, R0, R2, RZ ;  /* 0x00000002000e7227 */ /* 0x000fe200078e00ff */
[C---:B------:R-:W-:Y:S01]  /*88a0*/  ISETP.GT.U32.AND P2, PT, R11.reuse, R7, PT ;  /* 0x000000070b00720c */ /* 0x040fe20003f44070 */
[----:B------:R-:W3:Y:S02]  /*88b0*/  LDL.LU R17, [R1+0x158] ;  /* 0x0001580001117983 */ /* 0x000ee40000300800 */
[----:B------:R-:W-:Y:S02]  /*88c0*/  IMAD.MOV R14, RZ, RZ, -R14 ;  /* 0x000000ffff0e7224 */ /* 0x000fe400078e0a0e */
[----:B------:R-:W3:Y:S01]  /*88d0*/  LDL.LU R23, [R1+0x12c] ;  /* 0x00012c0001177983 */ /* 0x000ee20000300800 */
[----:B------:R-:W-:Y:S01]  /*88e0*/  ISETP.GE.AND P0, PT, R22, RZ, PT ;  /* 0x000000ff1600720c */ /* 0x000fe20003f06270 */
[----:B------:R-:W-:-:S02]  /*88f0*/  IMAD R2, R11, R14, R2 ;  /* 0x0000000e0b027224 */ /* 0x000fc400078e0202 */
[----:B------:R-:W-:Y:S01]  /*8900*/  @!P3 IMAD.IADD R9, R9, 0x1, -R11 ;  /* 0x000000010909b824 */ /* 0x000fe200078e0a0b */
[----:B------:R-:W-:-:S03]  /*8910*/  ISETP.GE.AND P5, PT, R21, RZ, PT ;  /* 0x000000ff1500720c */ /* 0x000fc60003fa6270 */
[----:B------:R-:W-:Y:S01]  /*8920*/  @!P2 IMAD.IADD R7, R7, 0x1, -R11 ;  /* 0x000000010707a824 */ /* 0x000fe200078e0a0b */
[----:B------:R-:W-:Y:S01]  /*8930*/  ISETP.GT.U32.AND P2, PT, R11, R2, PT ;  /* 0x000000020b00720c */ /* 0x000fe20003f44070 */
[----:B------:R-:W-:-:S04]  /*8940*/  @!P4 IMAD.MOV R12, RZ, RZ, -R12 ;  /* 0x000000ffff0cc224 */ /* 0x000fc800078e0a0c */
[----:B------:R-:W-:-:S04]  /*8950*/  @!P0 IMAD.MOV R7, RZ, RZ, -R7 ;  /* 0x000000ffff078224 */ /* 0x000fc800078e0a07 */
[----:B------:R-:W-:-:S04]  /*8960*/  @!P5 IMAD.MOV R5, RZ, RZ, -R5 ;  /* 0x000000ffff05d224 */ /* 0x000fc800078e0a05 */
        /* <DEDUP_REMOVED lines=41> */
[C---:B------:R-:W-:Y:S01]  /*8c00*/  ISETP.GT.U32.AND P1, PT, R11.reuse, R8, PT ;  /* 0x000000080b00720c */ /* 0x040fe20003f24070 */
        /* <DEDUP_REMOVED lines=26> */
[----:B------:R-:W-:Y:S02]  /*8db0*/  ISETP.GT.U32.AND P6, PT, R11, R2, PT ;  /* 0x000000020b00720c */ /* 0x000fe40003fc4070 */
[----:B------:R-:W-:Y:S02]  /*8dc0*/  ISETP.GE.AND P4, PT, R17, RZ, PT ;  /* 0x000000ff1100720c */ /* 0x000fe40003f86270 */
[----:B------:R-:W3:Y:S03]  /*8dd0*/  LDL.LU R17, [R1+0x148] ;  /* 0x0001480001117983 */ /* 0x000ee60000300800 */
[----:B------:R-:W-:Y:S01]  /*8de0*/  @!P5 IMAD.IADD R5, R5, 0x1, -R11 ;  /* 0x000000010505d824 */ /* 0x000fe200078e0a0b */
[----:B------:R-:W-:-:S05]  /*8df0*/  ISETP.GT.U32.AND P1, PT, R11, R7, PT ;  /* 0x000000070b00720c */ /* 0x000fca0003f24070 */
[--C-:B------:R-:W-:Y:S02]  /*8e00*/  @!P6 IMAD.IADD R2, R2, 0x1, -R11.reuse ;  /* 0x000000010202e824 */ /* 0x100fe400078e0a0b */
[----:B------:R-:W-:Y:S01]  /*8e10*/  @!P2 IMAD.MOV R10, RZ, RZ, -R10 ;  /* 0x000000ffff0aa224 */ /* 0x000fe200078e0a0a */
[----:B------:R-:W-:Y:S04]  /*8e20*/  STL [R1+0x390], R24 ;  /* 0x0003901801007387 */ /* 0x000fe80000100800 */
[----:B------:R-:W-:Y:S01]  /*8e30*/  STL [R1+0x394], R10 ;  /* 0x0003940a01007387 */ /* 0x000fe20000100800 */
[----:B------:R-:W-:-:S05]  /*8e40*/  @!P1 IMAD.IADD R7, R7, 0x1, -R11 ;  /* 0x0000000107079824 */ /* 0x000fca00078e0a0b */
[----:B------:R-:W-:-:S13]  /*8e50*/  ISETP.GT.U32.AND P5, PT, R11, R7, PT ;  /* 0x000000070b00720c */ /* 0x000fda0003fa4070 */
[----:B------:R-:W-:Y:S01]  /*8e60*/  @!P5 IMAD.IADD R7, R7, 0x1, -R11 ;  /* 0x000000010707d824 */ /* 0x000fe200078e0a0b */
[----:B----4-:R-:W-:-:S05]  /*8e70*/  IABS R4, R29 ;  /* 0x0000001d00047213 */ /* 0x010fca0000000000 */
[----:B------:R-:W-:-:S04]  /*8e80*/  IMAD.HI.U32 R13, R0, R4, RZ ;  /* 0x00000004000d7227 */ /* 0x000fc800078e00ff */
[----:B------:R-:W-:-:S04]  /*8e90*/  IMAD.MOV R13, RZ, RZ, -R13 ;  /* 0x000000ffff0d7224 */ /* 0x000fc800078e0a0d */
[----:B------:R-:W-:-:S05]  /*8ea0*/  IMAD R4, R11, R13, R4 ;  /* 0x0000000d0b047224 */ /* 0x000fca00078e0204 */
[----:B------:R-:W-:Y:S02]  /*8eb0*/  ISETP.GT.U32.AND P3, PT, R11, R4, PT ;  /* 0x000000040b00720c */ /* 0x000fe40003f64070 */
[----:B------:R-:W-:Y:S02]  /*8ec0*/  IABS R13, R22 ;  /* 0x00000016000d7213 */ /* 0x000fe40000000000 */
[----:B------:R-:W-:-:S03]  /*8ed0*/  IABS R9, R21 ;  /* 0x0000001500097213 */ /* 0x000fc60000000000 */
[----:B------:R-:W-:-:S04]  /*8ee0*/  IMAD.HI.U32 R8, R0, R13, RZ ;  /* 0x0000000d00087227 */ /* 0x000fc800078e00ff */
[----:B------:R-:W-:-:S04]  /*8ef0*/  IMAD.HI.U32 R12, R0, R9, RZ ;  /* 0x00000009000c7227 */ /* 0x000fc800078e00ff */
[----:B------:R-:W-:Y:S01]  /*8f00*/  @!P3 IMAD.IADD R4, R4, 0x1, -R11 ;  /* 0x000000010404b824 */ /* 0x000fe200078e0a0b */
[C---:B------:R-:W-:Y:S01]  /*8f10*/  ISETP.GT.U32.AND P3, PT, R11.reuse, R5, PT ;  /* 0x000000050b00720c */ /* 0x040fe20003f64070 */
[----:B------:R-:W-:Y:S02]  /*8f20*/  IMAD.MOV R8, RZ, RZ, -R8 ;  /* 0x000000ffff087224 */ /* 0x000fe400078e0a08 */
[----:B------:R-:W-:Y:S02]  /*8f30*/  IMAD.MOV R12, RZ, RZ, -R12 ;  /* 0x000000ffff0c7224 */ /* 0x000fe400078e0a0c */
[C---:B------:R-:W-:Y:S02]  /*8f40*/  IMAD R8, R11.reuse, R8, R13 ;  /* 0x000000080b087224 */ /* 0x040fe400078e020d */
[----:B------:R-:W-:Y:S02]  /*8f50*/  IMAD.MOV.U32 R13, RZ, RZ, R2 ;  /* 0x000000ffff0d7224 */ /* 0x000fe400078e0002 */
[----:B------:R-:W-:-:S02]  /*8f60*/  IMAD R9, R11, R12, R9 ;  /* 0x0000000c0b097224 */ /* 0x000fc400078e0209 */
[----:B------:R-:W-:Y:S02]  /*8f70*/  @!P0 IMAD.MOV R13, RZ, RZ, -R13 ;  /* 0x000000ffff0d8224 */ /* 0x000fe400078e0a0d */
[----:B------:R-:W-:Y:S01]  /*8f80*/  @!P3 IMAD.IADD R5, R5, 0x1, -R11 ;  /* 0x000000010505b824 */ /* 0x000fe200078e0a0b */
[----:B------:R-:W-:Y:S02]  /*8f90*/  ISETP.GT.U32.AND P6, PT, R11, R9, PT ;  /* 0x000000090b00720c */ /* 0x000fe40003fc4070 */
[----:B-----5:R-:W-:Y:S01]  /*8fa0*/  IABS R12, R19 ;  /* 0x00000013000c7213 */ /* 0x020fe20000000000 */
[----:B------:R-:W-:Y:S01]  /*8fb0*/  STL [R1+0x398], R13 ;  /* 0x0003980d01007387 */ /* 0x000fe20000100800 */
[----:B------:R-:W-:-:S03]  /*8fc0*/  ISETP.GE.AND P3, PT, R29, RZ, PT ;  /* 0x000000ff1d00720c */ /* 0x000fc60003f66270 */
[----:B------:R-:W4:Y:S01]  /*8fd0*/  LDL.LU R29, [R1+0x14c] ;  /* 0x00014c00011d7983 */ /* 0x000f220000300800 */
[----:B0-----:R-:W-:-:S04]  /*8fe0*/  IMAD.HI.U32 R15, R0, R12, RZ ;  /* 0x0000000c000f7227 */ /* 0x001fc800078e00ff */
[----:B------:R-:W-:Y:S02]  /*8ff0*/  IMAD.MOV R15, RZ, RZ, -R15 ;  /* 0x000000ffff0f7224 */ /* 0x000fe400078e0a0f */
[----:B------:R-:W-:Y:S02]  /*9000*/  @!P6 IMAD.IADD R9, R9, 0x1, -R11 ;  /* 0x000000010909e824 */ /* 0x000fe400078e0a0b */
[----:B------:R-:W-:-:S03]  /*9010*/  IMAD R12, R11, R15, R12 ;  /* 0x0000000f0b0c7224 */ /* 0x000fc600078e020c */
[C---:B------:R-:W-:Y:S02]  /*9020*/  ISETP.GT.U32.AND P2, PT, R11.reuse, R9, PT ;  /* 0x000000090b00720c */ /* 0x040fe40003f44070 */
[----:B------:R-:W-:-:S11]  /*9030*/  ISETP.GT.U32.AND P5, PT, R11, R12, PT ;  /* 0x0000000c0b00720c */ /* 0x000fd60003fa4070 */
[--C-:B------:R-:W-:Y:S01]  /*9040*/  @!P2 IMAD.IADD R9, R9, 0x1, -R11.reuse ;  /* 0x000000010909a824 */ /* 0x100fe200078e0a0b */
[----:B------:R-:W-:Y:S01]  /*9050*/  ISETP.GE.AND P2, PT, R21, RZ, PT ;  /* 0x000000ff1500720c */ /* 0x000fe20003f46270 */
[----:B------:R-:W-:Y:S01]  /*9060*/  @!P5 IMAD.IADD R12, R12, 0x1, -R11 ;  /* 0x000000010c0cd824 */ /* 0x000fe200078e0a0b */
[----:B------:R-:W5:Y:S01]  /*9070*/  LDL.LU R21, [R1+0x150] ;  /* 0x0001500001157983 */ /* 0x000f620000300800 */
[----:B------:R-:W-:-:S03]  /*9080*/  ISETP.GE.AND P5, PT, R19, RZ, PT ;  /* 0x000000ff1300720c */ /* 0x000fc60003fa6270 */
[----:B------:R-:W5:Y:S01]  /*9090*/  LDL.LU R19, [R1+0x15c] ;  /* 0x00015c0001137983 */ /* 0x000f620000300800 */
[----:B------:R-:W-:Y:S02]  /*90a0*/  ISETP.GT.U32.AND P6, PT, R11, R4, PT ;  /* 0x000000040b00720c */ /* 0x000fe40003fc4070 */
[----:B------:R-:W-:-:S05]  /*90b0*/  IABS R6, R20 ;  /* 0x0000001400067213 */ /* 0x000fca0000000000 */
[----:B------:R-:W-:Y:S01]  /*90c0*/  IMAD.HI.U32 R14, R0, R6, RZ ;  /* 0x00000006000e7227 */ /* 0x000fe200078e00ff */
[----:B------:R-:W-:-:S03]  /*90d0*/  ISETP.GE.AND P1, PT, R23, RZ, PT ;  /* 0x000000ff1700720c */ /* 0x000fc60003f26270 */
[----:B------:R-:W-:-:S04]  /*90e0*/  IMAD.MOV R14, RZ, RZ, -R14 ;  /* 0x000000ffff0e7224 */ /* 0x000fc800078e0a0e */
[----:B------:R-:W-:Y:S02]  /*90f0*/  IMAD R6, R11, R14, R6 ;  /* 0x0000000e0b067224 */ /* 0x000fe400078e0206 */
[----:B------:R-:W-:-:S03]  /*9100*/  @!P6 IMAD.IADD R4, R4, 0x1, -R11 ;  /* 0x000000010404e824 */ /* 0x000fc600078e0a0b */
[C---:B------:R-:W-:Y:S01]  /*9110*/  ISETP.GT.U32.AND P6, PT, R11.reuse, R6, PT ;  /* 0x000000060b00720c */ /* 0x040fe20003fc4070 */
[----:B------:R-:W-:Y:S01]  /*9120*/  @!P4 IMAD.MOV R7, RZ, RZ, -R7 ;  /* 0x000000ffff07c224 */ /* 0x000fe200078e0a07 */
[C---:B------:R-:W-:Y:S01]  /*9130*/  ISETP.GT.U32.AND P0, PT, R11.reuse, R8, PT ;  /* 0x000000080b00720c */ /* 0x040fe20003f04070 */
[----:B------:R-:W-:Y:S01]  /*9140*/  @!P1 IMAD.MOV R5, RZ, RZ, -R5 ;  /* 0x000000ffff059224 */ /* 0x000fe200078e0a05 */
[----:B------:R-:W-:Y:S02]  /*9150*/  ISETP.GT.U32.AND P1, PT, R11, R12, PT ;  /* 0x0000000c0b00720c */ /* 0x000fe40003f24070 */
[----:B------:R0:W-:Y:S04]  /*9160*/  STL [R1+0x39c], R7 ;  /* 0x00039c0701007387 */ /* 0x0001e80000100800 */
[----:B------:R1:W-:Y:S03]  /*9170*/  STL [R1+0x38c], R5 ;  /* 0x00038c0501007387 */ /* 0x0003e60000100800 */
[----:B------:R-:W-:-:S02]  /*9180*/  @!P6 IMAD.IADD R6, R6, 0x1, -R11 ;  /* 0x000000010606e824 */ /* 0x000fc400078e0a0b */
[----:B0-----:R-:W-:Y:S02]  /*9190*/  IMAD.MOV.U32 R7, RZ, RZ, R4 ;  /* 0x000000ffff077224 */ /* 0x001fe400078e0004 */
[----:B-1----:R-:W-:Y:S02]  /*91a0*/  IMAD.MOV.U32 R5, RZ, RZ, R9 ;  /* 0x000000ffff057224 */ /* 0x002fe400078e0009 */
[----:B------:R-:W-:Y:S01]  /*91b0*/  @!P3 IMAD.MOV R7, RZ, RZ, -R7 ;  /* 0x000000ffff07b224 */ /* 0x000fe200078e0a07 */
[----:B------:R-:W-:Y:S01]  /*91c0*/  ISETP.GT.U32.AND P6, PT, R11, R6, PT ;  /* 0x000000060b00720c */ /* 0x000fe20003fc4070 */
[----:B------:R-:W-:Y:S02]  /*91d0*/  @!P2 IMAD.MOV R5, RZ, RZ, -R5 ;  /* 0x000000ffff05a224 */ /* 0x000fe400078e0a05 */
[--C-:B------:R-:W-:Y:S01]  /*91e0*/  @!P0 IMAD.IADD R8, R8, 0x1, -R11.reuse ;  /* 0x0000000108088824 */ /* 0x100fe200078e0a0b */
[----:B------:R-:W-:Y:S01]  /*91f0*/  STL [R1+0x384], R7 ;  /* 0x0003840701007387 */ /* 0x000fe20000100800 */
[----:B------:R-:W-:-:S03]  /*9200*/  @!P1 IMAD.IADD R12, R12, 0x1, -R11 ;  /* 0x000000010c0c9824 */ /* 0x000fc600078e0a0b */
[----:B------:R0:W-:Y:S01]  /*9210*/  STL [R1+0x37c], R5 ;  /* 0x00037c0501007387 */ /* 0x0001e20000100800 */
[----:B------:R-:W-:-:S04]  /*9220*/  ISETP.GT.U32.AND P4, PT, R11, R8, PT ;  /* 0x000000080b00720c */ /* 0x000fc80003f84070 */
[----:B------:R-:W-:Y:S01]  /*9230*/  @!P6 IMAD.IADD R6, R6, 0x1, -R11 ;  /* 0x000000010606e824 */ /* 0x000fe200078e0a0b */
[----:B------:R-:W-:Y:S02]  /*9240*/  ISETP.GE.AND P0, PT, R22, RZ, PT ;  /* 0x000000ff1600720c */ /* 0x000fe40003f06270 */
[----:B--2---:R-:W-:-:S05]  /*9250*/  IABS R10, R18 ;  /* 0x00000012000a7213 */ /* 0x004fca0000000000 */
[----:B------:R-:W-:Y:S01]  /*9260*/  IMAD.HI.U32 R13, R0, R10, RZ ;  /* 0x0000000a000d7227 */ /* 0x000fe200078e00ff */
[----:B---3--:R-:W-:-:S03]  /*9270*/  IABS R2, R17 ;  /* 0x0000001100027213 */ /* 0x008fc60000000000 */
[----:B------:R-:W-:Y:S01]  /*9280*/  IMAD.MOV R13, RZ, RZ, -R13 ;  /* 0x000000ffff0d7224 */ /* 0x000fe200078e0a0d */
[----:B------:R-:W-:Y:S02]  /*9290*/  ISETP.GE.AND P1, PT, R18, RZ, PT ;  /* 0x000000ff1200720c */ /* 0x000fe40003f26270 */
[----:B------:R-:W2:Y:S01]  /*92a0*/  LDL.LU R18, [R1+0x18c] ;  /* 0x00018c0001127983 */ /* 0x000ea20000300800 */
[----:B------:R-:W-:Y:S02]  /*92b0*/  IMAD R10, R11, R13, R10 ;  /* 0x0000000d0b0a7224 */ /* 0x000fe400078e020a */
[----:B------:R-:W-:-:S03]  /*92c0*/  IMAD.HI.U32 R14, R0, R2, RZ ;  /* 0x00000002000e7227 */ /* 0x000fc600078e00ff */
[----:B------:R-:W-:Y:S01]  /*92d0*/  ISETP.GT.U32.AND P3, PT, R11, R10, PT ;  /* 0x0000000a0b00720c */ /* 0x000fe20003f64070 */
[----:B------:R-:W-:Y:S01]  /*92e0*/  IMAD.MOV R14, RZ, RZ, -R14 ;  /* 0x000000ffff0e7224 */ /* 0x000fe200078e0a0e */
[----:B------:R-:W-:Y:S02]  /*92f0*/  ISETP.GE.AND P6, PT, R17, RZ, PT ;  /* 0x000000ff1100720c */ /* 0x000fe40003fc6270 */
[----:B------:R-:W3:Y:S01]  /*9300*/  LDL.LU R17, [R1+0x190] ;  /* 0x0001900001117983 */ /* 0x000ee20000300800 */
[C---:B------:R-:W-:Y:S02]  /*9310*/  IMAD R2, R11.reuse, R14, R2 ;  /* 0x0000000e0b027224 */ /* 0x040fe400078e0202 */
[----:B------:R-:W-:Y:S01]  /*9320*/  @!P4 IMAD.IADD R8, R8, 0x1, -R11 ;  /* 0x000000010808c824 */ /* 0x000fe200078e0a0b */
[----:B------:R-:W3:Y:S02]  /*9330*/  LDL.LU R23, [R1+0x160] ;  /* 0x0001600001177983 */ /* 0x000ee40000300800 */
[----:B------:R-:W-:-:S03]  /*9340*/  ISETP.GT.U32.AND P4, PT, R11, R2, PT ;  /* 0x000000020b00720c */ /* 0x000fc60003f84070 */
[----:B------:R-:W-:Y:S01]  /*9350*/  @!P3 IMAD.IADD R10, R10, 0x1, -R11 ;  /* 0x000000010a0ab824 */ /* 0x000fe200078e0a0b */
[----:B------:R-:W-:Y:S01]  /*9360*/  ISETP.GE.AND P2, PT, R20, RZ, PT ;  /* 0x000000ff1400720c */ /* 0x000fe20003f46270 */
[----:B------:R-:W-:-:S08]  /*9370*/  @!P0 IMAD.MOV R8, RZ, RZ, -R8 ;  /* 0x000000ffff088224 */ /* 0x000fd000078e0a08 */
[----:B------:R-:W-:Y:S01]  /*9380*/  @!P4 IMAD.IADD R2, R2, 0x1, -R11 ;  /* 0x000000010202c824 */ /* 0x000fe200078e0a0b */
[----:B------:R-:W-:Y:S01]  /*9390*/  ISETP.GT.U32.AND P4, PT, R11, R10, PT ;  /* 0x0000000a0b00720c */ /* 0x000fe20003f84070 */
[----:B------:R-:W-:Y:S02]  /*93a0*/  @!P5 IMAD.MOV R12, RZ, RZ, -R12 ;  /* 0x000000ffff0cd224 */ /* 0x000fe400078e0a0c */
[----:B------:R-:W-:-:S10]  /*93b0*/  @!P2 IMAD.MOV R6, RZ, RZ, -R6 ;  /* 0x000000ffff06a224 */ /* 0x000fd400078e0a06 */
[----:B------:R-:W-:-:S04]  /*93c0*/  @!P4 IMAD.IADD R10, R10, 0x1, -R11 ;  /* 0x000000010a0ac824 */ /* 0x000fc800078e0a0b */
[----:B------:R-:W-:Y:S01]  /*93d0*/  @!P1 IMAD.MOV R10, RZ, RZ, -R10 ;  /* 0x000000ffff0a9224 */ /* 0x000fe200078e0a0a */
[----:B----4-:R-:W-:Y:S02]  /*93e0*/  IABS R4, R29 ;  /* 0x0000001d00047213 */ /* 0x010fe40000000000 */
[----:B------:R-:W-:Y:S02]  /*93f0*/  ISETP.GE.AND P3, PT, R29, RZ, PT ;  /* 0x000000ff1d00720c */ /* 0x000fe40003f66270 */
[----:B------:R-:W4:Y:S04]  /*9400*/  LDL.LU R29, [R1+0x164] ;  /* 0x00016400011d7983 */ /* 0x000f280000300800 */
[----:B------:R1:W-:Y:S04]  /*9410*/  STL [R1+0x36c], R8 ;  /* 0x00036c0801007387 */ /* 0x0003e80000100800 */
[----:B------:R-:W4:Y:S04]  /*9420*/  LDL.LU R20, [R1+0x168] ;  /* 0x0001680001147983 */ /* 0x000f280000300800 */
[----:B------:R-:W-:Y:S04]  /*9430*/  STL [R1+0x364], R12 ;  /* 0x0003640c01007387 */ /* 0x000fe80000100800 */
[----:B------:R1:W-:Y:S04]  /*9440*/  STL [R1+0x35c], R6 ;  /* 0x00035c0601007387 */ /* 0x0003e80000100800 */
[----:B------:R-:W4:Y:S04]  /*9450*/  LDL.LU R22, [R1+0x16c] ;  /* 0x00016c0001167983 */ /* 0x000f280000300800 */
[----:B------:R-:W-:Y:S01]  /*9460*/  STL [R1+0x358], R10 ;  /* 0x0003580a01007387 */ /* 0x000fe20000100800 */
[----:B-----5:R-:W-:-:S02]  /*9470*/  IABS R9, R19 ;  /* 0x0000001300097213 */ /* 0x020fc40000000000 */
[----:B------:R-:W-:Y:S02]  /*9480*/  ISETP.GE.AND P4, PT, R19, RZ, PT ;  /* 0x000000ff1300720c */ /* 0x000fe40003f86270 */
[----:B------:R-:W5:Y:S01]  /*9490*/  LDL.LU R19, [R1+0x170] ;  /* 0x0001700001137983 */ /* 0x000f620000300800 */
[----:B0-----:R-:W-:-:S04]  /*94a0*/  IMAD.HI.U32 R5, R0, R4, RZ ;  /* 0x0000000400057227 */ /* 0x001fc800078e00ff */
[----:B------:R-:W-:-:S04]  /*94b0*/  IMAD.MOV R5, RZ, RZ, -R5 ;  /* 0x000000ffff057224 */ /* 0x000fc800078e0a05 */
[----:B------:R-:W-:-:S05]  /*94c0*/  IMAD R4, R11, R5, R4 ;  /* 0x000000050b047224 */ /* 0x000fca00078e0204 */
[C---:B------:R-:W-:Y:S02]  /*94d0*/  ISETP.GT.U32.AND P5, PT, R11.reuse, R4, PT ;  /* 0x000000040b00720c */ /* 0x040fe40003fa4070 */
[----:B------:R-:W-:Y:S02]  /*94e0*/  ISETP.GT.U32.AND P0, PT, R11, R2, PT ;  /* 0x000000020b00720c */ /* 0x000fe40003f04070 */
[----:B------:R-:W-:Y:S01]  /*94f0*/  IABS R7, R21 ;  /* 0x0000001500077213 */ /* 0x000fe20000000000 */
[----:B-1----:R-:W-:-:S04]  /*9500*/  IMAD.HI.U32 R8, R0, R9, RZ ;  /* 0x0000000900087227 */ /* 0x002fc800078e00ff */
        /* <DEDUP_REMOVED lines=13> */
[----:B------:R-:W-:Y:S01]  /*95e0*/  ISETP.GE.AND P2, PT, R21, RZ, PT ;  /* 0x000000ff1500720c */ /* 0x000fe20003f46270 */
[----:B------:R-:W-:Y:S01]  /*95f0*/  IMAD.MOV.U32 R15, RZ, RZ, R4 ;  /* 0x000000ffff0f7224 */ /* 0x000fe200078e0004 */
[----:B------:R-:W5:Y:S05]  /*9600*/  LDL.LU R21, [R1+0x174] ;  /* 0x0001740001157983 */ /* 0x000f6a0000300800 */
[----:B------:R-:W-:-:S04]  /*9610*/  @!P6 IMAD.IADD R6, R6, 0x1, -R11 ;  /* 0x000000010606e824 */ /* 0x000fc800078e0a0b */
[----:B------:R-:W-:Y:S01]  /*9620*/  @!P1 IMAD.IADD R5, R5, 0x1, -R11 ;  /* 0x0000000105059824 */ /* 0x000fe200078e0a0b */
[C---:B------:R-:W-:Y:S01]  /*9630*/  ISETP.GT.U32.AND P1, PT, R11.reuse, R6, PT ;  /* 0x000000060b00720c */ /* 0x040fe20003f24070 */
[----:B------:R-:W-:Y:S01]  /*9640*/  @!P3 IMAD.MOV R15, RZ, RZ, -R15 ;  /* 0x000000ffff0fb224 */ /* 0x000fe200078e0a0f */
[----:B------:R0:W-:Y:S02]  /*9650*/  STL [R1+0x354], R14 ;  /* 0x0003540e01007387 */ /* 0x0001e40000100800 */
[----:B------:R-:W-:Y:S02]  /*9660*/  ISETP.GT.U32.AND P3, PT, R11, R5, PT ;  /* 0x000000050b00720c */ /* 0x000fe40003f64070 */
[----:B------:R1:W-:Y:S07]  /*9670*/  STL [R1+0x350], R15 ;  /* 0x0003500f01007387 */ /* 0x0003ee0000100800 */
[----:B------:R-:W-:Y:S01]  /*9680*/  @!P1 IMAD.IADD R6, R6, 0x1, -R11 ;  /* 0x0000000106069824 */ /* 0x000fe200078e0a0b */
[----:B--2---:R-:W-:-:S05]  /*9690*/  IABS R12, R18 ;  /* 0x00000012000c7213 */ /* 0x004fca0000000000 */
[----:B------:R-:W-:-:S04]  /*96a0*/  IMAD.HI.U32 R2, R0, R12, RZ ;  /* 0x0000000c00027227 */ /* 0x000fc800078e00ff */
[----:B------:R-:W-:Y:S01]  /*96b0*/  IMAD.MOV R2, RZ, RZ, -R2 ;  /* 0x000000ffff027224 */ /* 0x000fe200078e0a02 */
[----:B---3--:R-:W-:-:S03]  /*96c0*/  IABS R9, R17 ;  /* 0x0000001100097213 */ /* 0x008fc60000000000 */
[----:B------:R-:W-:Y:S01]  /*96d0*/  IMAD R2, R11, R2, R12 ;  /* 0x000000020b027224 */ /* 0x000fe200078e020c */
[----:B------:R-:W-:Y:S01]  /*96e0*/  IABS R8, R23 ;  /* 0x0000001700087213 */ /* 0x000fe20000000000 */
[----:B------:R-:W-:-:S03]  /*96f0*/  IMAD.HI.U32 R13, R0, R9, RZ ;  /* 0x00000009000d7227 */ /* 0x000fc600078e00ff */
[----:B------:R-:W-:Y:S01]  /*9700*/  ISETP.GT.U32.AND P6, PT, R11, R2, PT ;  /* 0x000000020b00720c */ /* 0x000fe20003fc4070 */
[----:B------:R-:W-:Y:S01]  /*9710*/  IMAD.MOV R13, RZ, RZ, -R13 ;  /* 0x000000ffff0d7224 */ /* 0x000fe200078e0a0d */
[----:B------:R-:W-:Y:S01]  /*9720*/  ISETP.GE.AND P0, PT, R18, RZ, PT ;  /* 0x000000ff1200720c */ /* 0x000fe20003f06270 */
[----:B0-----:R-:W-:Y:S01]  /*9730*/  IMAD.HI.U32 R14, R0, R8, RZ ;  /* 0x00000008000e7227 */ /* 0x001fe200078e00ff */
[----:B------:R-:W2:Y:S01]  /*9740*/  LDL.LU R18, [R1+0x178] ;  /* 0x0001780001127983 */ /* 0x000ea20000300800 */
[----:B------:R-:W-:Y:S02]  /*9750*/  ISETP.GE.AND P5, PT, R17, RZ, PT ;  /* 0x000000ff1100720c */ /* 0x000fe40003fa6270 */
[----:B------:R-:W-:Y:S01]  /*9760*/  IMAD R9, R11, R13, R9 ;  /* 0x0000000d0b097224 */ /* 0x000fe200078e0209 */
[----:B------:R-:W3:Y:S01]  /*9770*/  LDL.LU R17, [R1+0x17c] ;  /* 0x00017c0001117983 */ /* 0x000ee20000300800 */
[----:B------:R-:W-:Y:S02]  /*9780*/  IMAD.MOV R14, RZ, RZ, -R14 ;  /* 0x000000ffff0e7224 */ /* 0x000fe400078e0a0e */
[----:B------:R-:W-:-:S02]  /*9790*/  IMAD.MOV.U32 R24, RZ, RZ, R6 ;  /* 0x000000ffff187224 */ /* 0x000fc400078e0006 */
[C---:B------:R-:W-:Y:S02]  /*97a0*/  IMAD R8, R11.reuse, R14, R8 ;  /* 0x0000000e0b087224 */ /* 0x040fe400078e0208 */
[--C-:B------:R-:W-:Y:S02]  /*97b0*/  @!P6 IMAD.IADD R2, R2, 0x1, -R11.reuse ;  /* 0x000000010202e824 */ /* 0x100fe400078e0a0b */
[----:B------:R-:W-:Y:S01]  /*97c0*/  @!P2 IMAD.MOV R24, RZ, RZ, -R24 ;  /* 0x000000ffff18a224 */ /* 0x000fe200078e0a18 */
[----:B------:R-:W-:Y:S01]  /*97d0*/  ISETP.GT.U32.AND P2, PT, R11, R8, PT ;  /* 0x000000080b00720c */ /* 0x000fe20003f44070 */
[----:B------:R-:W-:Y:S01]  /*97e0*/  @!P3 IMAD.IADD R5, R5, 0x1, -R11 ;  /* 0x000000010505b824 */ /* 0x000fe200078e0a0b */
[C---:B------:R-:W-:Y:S02]  /*97f0*/  ISETP.GT.U32.AND P6, PT, R11.reuse, R2, PT ;  /* 0x000000020b00720c */ /* 0x040fe40003fc4070 */
[----:B------:R-:W-:-:S09]  /*9800*/  ISETP.GT.U32.AND P1, PT, R11, R9, PT ;  /* 0x000000090b00720c */ /* 0x000fd20003f24070 */
[--C-:B------:R-:W-:Y:S02]  /*9810*/  @!P2 IMAD.IADD R8, R8, 0x1, -R11.reuse ;  /* 0x000000010808a824 */ /* 0x100fe400078e0a0b */
[--C-:B------:R-:W-:Y:S02]  /*9820*/  @!P6 IMAD.IADD R2, R2, 0x1, -R11.reuse ;  /* 0x000000010202e824 */ /* 0x100fe400078e0a0b */
[----:B------:R-:W-:-:S05]  /*9830*/  @!P1 IMAD.IADD R9, R9, 0x1, -R11 ;  /* 0x0000000109099824 */ /* 0x000fca00078e0a0b */
[----:B------:R-:W-:Y:S01]  /*9840*/  ISETP.GT.U32.AND P2, PT, R11, R9, PT ;  /* 0x000000090b00720c */ /* 0x000fe20003f44070 */
[----:B------:R-:W-:Y:S01]  /*9850*/  @!P4 IMAD.MOV R5, RZ, RZ, -R5 ;  /* 0x000000ffff05c224 */ /* 0x000fe200078e0a05 */
[----:B------:R-:W-:Y:S04]  /*9860*/  STL [R1+0x348], R24 ;  /* 0x0003481801007387 */ /* 0x000fe80000100800 */
[----:B------:R-:W-:Y:S07]  /*9870*/  STL [R1+0x33c], R5 ;  /* 0x00033c0501007387 */ /* 0x000fee0000100800 */
[----:B------:R-:W-:Y:S01]  /*9880*/  @!P2 IMAD.IADD R9, R9, 0x1, -R11 ;  /* 0x000000010909a824 */ /* 0x000fe200078e0a0b */
[----:B----4-:R-:W-:-:S05]  /*9890*/  IABS R7, R29 ;  /* 0x0000001d00077213 */ /* 0x010fca0000000000 */
[----:B------:R-:W-:-:S04]  /*98a0*/  IMAD.HI.U32 R13, R0, R7, RZ ;  /* 0x00000007000d7227 */ /* 0x000fc800078e00ff */
[----:B------:R-:W-:Y:S01]  /*98b0*/  IMAD.MOV R13, RZ, RZ, -R13 ;  /* 0x000000ffff0d7224 */ /* 0x000fe200078e0a0d */
[----:B------:R-:W-:-:S03]  /*98c0*/  IABS R10, R20 ;  /* 0x00000014000a7213 */ /* 0x000fc60000000000 */
[----:B------:R-:W-:Y:S02]  /*98d0*/  IMAD R7, R11, R13, R7 ;  /* 0x0000000d0b077224 */ /* 0x000fe400078e0207 */
[----:B------:R-:W-:-:S03]  /*98e0*/  IMAD.HI.U32 R12, R0, R10, RZ ;  /* 0x0000000a000c7227 */ /* 0x000fc600078e00ff */
[----:B------:R-:W-:Y:S01]  /*98f0*/  ISETP.GT.U32.AND P3, PT, R11, R7, PT ;  /* 0x000000070b00720c */ /* 0x000fe20003f64070 */
[----:B------:R-:W-:Y:S01]  /*9900*/  IMAD.MOV R12, RZ, RZ, -R12 ;  /* 0x000000ffff0c7224 */ /* 0x000fe200078e0a0c */
[----:B------:R-:W-:-:S03]  /*9910*/  IABS R13, R22 ;  /* 0x00000016000d7213 */ /* 0x000fc60000000000 */
[----:B------:R-:W-:Y:S02]  /*9920*/  IMAD R10, R11, R12, R10 ;  /* 0x0000000c0b0a7224 */ /* 0x000fe400078e020a */
[----:B------:R-:W-:-:S03]  /*9930*/  IMAD.HI.U32 R6, R0, R13, RZ ;  /* 0x0000000d00067227 */ /* 0x000fc600078e00ff */
[----:B------:R-:W-:Y:S01]  /*9940*/  ISETP.GT.U32.AND P6, PT, R11, R10, PT ;  /* 0x0000000a0b00720c */ /* 0x000fe20003fc4070 */
[----:B------:R-:W-:Y:S02]  /*9950*/  IMAD.MOV R6, RZ, RZ, -R6 ;  /* 0x000000ffff067224 */ /* 0x000fe400078e0a06 */
[----:B------:R-:W-:Y:S01]  /*9960*/  @!P3 IMAD.IADD R7, R7, 0x1, -R11 ;  /* 0x000000010707b824 */ /* 0x000fe200078e0a0b */
[----:B-----5:R-:W-:Y:S02]  /*9970*/  IABS R12, R19 ;  /* 0x00000013000c7213 */ /* 0x020fe40000000000 */
[C---:B------:R-:W-:Y:S01]  /*9980*/  ISETP.GT.U32.AND P3, PT, R11.reuse, R8, PT ;  /* 0x000000080b00720c */ /* 0x040fe20003f64070 */
[----:B------:R-:W-:Y:S02]  /*9990*/  IMAD R6, R11, R6, R13 ;  /* 0x000000060b067224 */ /* 0x000fe400078e020d */
[----:B-1----:R-:W-:-:S04]  /*99a0*/  IMAD.HI.U32 R15, R0, R12, RZ ;  /* 0x0000000c000f7227 */ /* 0x002fc800078e00ff */
[----:B------:R-:W-:Y:S02]  /*99b0*/  IMAD.MOV.U32 R13, RZ, RZ, R2 ;  /* 0x000000ffff0d7224 */ /* 0x000fe400078e0002 */
[----:B------:R-:W-:Y:S02]  /*99c0*/  IMAD.MOV R15, RZ, RZ, -R15 ;  /* 0x000000ffff0f7224 */ /* 0x000fe400078e0a0f */
[----:B------:R-:W-:Y:S02]  /*99d0*/  @!P0 IMAD.MOV R13, RZ, RZ, -R13 ;  /* 0x000000ffff0d8224 */ /* 0x000fe400078e0a0d */
[--C-:B------:R-:W-:Y:S02]  /*99e0*/  @!P6 IMAD.IADD R10, R10, 0x1, -R11.reuse ;  /* 0x000000010a0ae824 */ /* 0x100fe400078e0a0b */
[----:B------:R-:W-:Y:S01]  /*99f0*/  IMAD R12, R11, R15, R12 ;  /* 0x0000000f0b0c7224 */ /* 0x000fe200078e020c */
[----:B------:R-:W-:Y:S01]  /*9a00*/  STL [R1+0x338], R13 ;  /* 0x0003380d01007387 */ /* 0x000fe20000100800 */
[----:B------:R-:W-:Y:S01]  /*9a10*/  @!P3 IMAD.IADD R8, R8, 0x1, -R11 ;  /* 0x000000010808b824 */ /* 0x000fe200078e0a0b */
[----:B------:R-:W-:-:S02]  /*9a20*/  ISETP.GE.AND P3, PT, R29, RZ, PT ;  /* 0x000000ff1d00720c */ /* 0x000fc40003f66270 */
[----:B------:R-:W4:Y:S01]  /*9a30*/  LDL.LU R29, [R1+0x180] ;  /* 0x00018000011d7983 */ /* 0x000f220000300800 */
        /* <DEDUP_REMOVED lines=8> */
[C---:B------:R-:W-:Y:S02]  /*9ac0*/  ISETP.GT.U32.AND P0, PT, R11.reuse, R6, PT ;  /* 0x000000060b00720c */ /* 0x040fe40003f04070 */
[----:B------:R-:W-:Y:S02]  /*9ad0*/  ISETP.GT.U32.AND P6, PT, R11, R7, PT ;  /* 0x000000070b00720c */ /* 0x000fe40003fc4070 */
[----:B------:R-:W-:-:S05]  /*9ae0*/  IABS R4, R21 ;  /* 0x0000001500047213 */ /* 0x000fca0000000000 */
[----:B------:R-:W-:Y:S01]  /*9af0*/  IMAD.HI.U32 R14, R0, R4, RZ ;  /* 0x00000004000e7227 */ /* 0x000fe200078e00ff */
[----:B------:R-:W-:-:S03]  /*9b00*/  ISETP.GE.AND P1, PT, R23, RZ, PT ;  /* 0x000000ff1700720c */ /* 0x000fc60003f26270 */
[----:B------:R-:W-:Y:S02]  /*9b10*/  IMAD.MOV R14, RZ, RZ, -R14 ;  /* 0x000000ffff0e7224 */ /* 0x000fe400078e0a0e */
[--C-:B------:R-:W-:Y:S02]  /*9b20*/  @!P0 IMAD.IADD R6, R6, 0x1, -R11.reuse ;  /* 0x0000000106068824 */ /* 0x100fe400078e0a0b */
[----:B------:R-:W-:Y:S02]  /*9b30*/  IMAD R4, R11, R14, R4 ;  /* 0x0000000e0b047224 */ /* 0x000fe400078e0204 */
[----:B------:R-:W-:Y:S02]  /*9b40*/  @!P6 IMAD.IADD R7, R7, 0x1, -R11 ;  /* 0x000000010707e824 */ /* 0x000fe400078e0a0b */
[----:B------:R-:W-:Y:S01]  /*9b50*/  @!P5 IMAD.MOV R9, RZ, RZ, -R9 ;  /* 0x000000ffff09d224 */ /* 0x000fe200078e0a09 */
[C---:B------:R-:W-:Y:S02]  /*9b60*/  ISETP.GT.U32.AND P6, PT, R11.reuse, R4, PT ;  /* 0x000000040b00720c */ /* 0x040fe40003fc4070 */
[C---:B------:R-:W-:Y:S01]  /*9b70*/  ISETP.GT.U32.AND P5, PT, R11.reuse, R6, PT ;  /* 0x000000060b00720c */ /* 0x040fe20003fa4070 */
[----:B------:R-:W-:Y:S01]  /*9b80*/  @!P1 IMAD.MOV R8, RZ, RZ, -R8 ;  /* 0x000000ffff089224 */ /* 0x000fe200078e0a08 */
[----:B------:R0:W-:Y:S01]  /*9b90*/  STL [R1+0x330], R9 ;  /* 0x0003300901007387 */ /* 0x0001e20000100800 */
[----:B------:R-:W-:-:S03]  /*9ba0*/  ISETP.GT.U32.AND P1, PT, R11, R12, PT ;  /* 0x0000000c0b00720c */ /* 0x000fc60003f24070 */
[----:B------:R1:W-:Y:S01]  /*9bb0*/  STL [R1+0x328], R8 ;  /* 0x0003280801007387 */ /* 0x0003e20000100800 */
[----:B0-----:R-:W-:-:S04]  /*9bc0*/  IMAD.MOV.U32 R9, RZ, RZ, R7 ;  /* 0x000000ffff097224 */ /* 0x001fc800078e0007 */
[----:B------:R-:W-:Y:S02]  /*9bd0*/  @!P3 IMAD.MOV R9, RZ, RZ, -R9 ;  /* 0x000000ffff09b224 */ /* 0x000fe400078e0a09 */
[----:B-1----:R-:W-:Y:S02]  /*9be0*/  IMAD.MOV.U32 R8, RZ, RZ, R10 ;  /* 0x000000ffff087224 */ /* 0x002fe400078e000a */
[--C-:B------:R-:W-:Y:S02]  /*9bf0*/  @!P6 IMAD.IADD R4, R4, 0x1, -R11.reuse ;  /* 0x000000010404e824 */ /* 0x100fe400078e0a0b */
[--C-:B------:R-:W-:Y:S02]  /*9c00*/  @!P5 IMAD.IADD R6, R6, 0x1, -R11.reuse ;  /* 0x000000010606d824 */ /* 0x100fe400078e0a0b */
[----:B------:R-:W-:Y:S01]  /*9c10*/  @!P4 IMAD.MOV R8, RZ, RZ, -R8 ;  /* 0x000000ffff08c224 */ /* 0x000fe200078e0a08 */
[----:B------:R-:W-:Y:S01]  /*9c20*/  ISETP.GT.U32.AND P6, PT, R11, R4, PT ;  /* 0x000000040b00720c */ /* 0x000fe20003fc4070 */
[----:B------:R5:W-:Y:S01]  /*9c30*/  STL [R1+0x31c], R9 ;  /* 0x00031c0901007387 */ /* 0x000be20000100800 */
[----:B------:R-:W-:Y:S01]  /*9c40*/  @!P1 IMAD.IADD R12, R12, 0x1, -R11 ;  /* 0x000000010c0c9824 */ /* 0x000fe200078e0a0b */
[----:B--2---:R-:W-:-:S02]  /*9c50*/  IABS R2, R18 ;  /* 0x0000001200027213 */ /* 0x004fc40000000000 */
[----:B---3--:R-:W-:-:S03]  /*9c60*/  IABS R5, R17 ;  /* 0x0000001100057213 */ /* 0x008fc60000000000 */
[----:B------:R-:W-:-:S04]  /*9c70*/  IMAD.HI.U32 R13, R0, R2, RZ ;  /* 0x00000002000d7227 */ /* 0x000fc800078e00ff */
[----:B------:R-:W-:Y:S02]  /*9c80*/  IMAD.MOV R13, RZ, RZ, -R13 ;  /* 0x000000ffff0d7224 */ /* 0x000fe400078e0a0d */
[----:B------:R-:W-:-:S04]  /*9c90*/  IMAD.HI.U32 R14, R0, R5, RZ ;  /* 0x00000005000e7227 */ /* 0x000fc800078e00ff */
[----:B------:R-:W-:Y:S02]  /*9ca0*/  IMAD R2, R11, R13, R2 ;  /* 0x0000000d0b027224 */ /* 0x000fe400078e0202 */
[----:B------:R-:W-:-:S03]  /*9cb0*/  IMAD.MOV R14, RZ, RZ, -R14 ;  /* 0x000000ffff0e7224 */ /* 0x000fc600078e0a0e */
[C---:B------:R-:W-:Y:S01]  /*9cc0*/  ISETP.GT.U32.AND P3, PT, R11.reuse, R2, PT ;  /* 0x000000020b00720c */ /* 0x040fe20003f64070 */
[----:B------:R-:W-:-:S05]  /*9cd0*/  IMAD R5, R11, R14, R5 ;  /* 0x0000000e0b057224 */ /* 0x000fca00078e0205 */
[----:B------:R-:W-:Y:S01]  /*9ce0*/  ISETP.GT.U32.AND P5, PT, R11, R5, PT ;  /* 0x000000050b00720c */ /* 0x000fe20003fa4070 */
[----:B------:R-:W-:Y:S01]  /*9cf0*/  STL [R1+0x318], R8 ;  /* 0x0003180801007387 */ /* 0x000fe20000100800 */
[----:B------:R-:W-:-:S03]  /*9d00*/  ISETP.GE.AND P1, PT, R18, RZ, PT ;  /* 0x000000ff1200720c */ /* 0x000fc60003f26270 */
[----:B------:R-:W2:Y:S01]  /*9d10*/  LDL.LU R18, [R1+0x198] ;  /* 0x0001980001127983 */ /* 0x000ea20000300800 */
[----:B------:R-:W-:Y:S01]  /*9d20*/  ISETP.GE.AND P0, PT, R22, RZ, PT ;  /* 0x000000ff1600720c */ /* 0x000fe20003f06270 */
[--C-:B------:R-:W-:Y:S01]  /*9d30*/  @!P3 IMAD.IADD R2, R2, 0x1, -R11.reuse ;  /* 0x000000010202b824 */ /* 0x100fe200078e0a0b */
[----:B------:R-:W-:Y:S01]  /*9d40*/  ISETP.GE.AND P4, PT, R21, RZ, PT ;  /* 0x000000ff1500720c */ /* 0x000fe20003f86270 */
[----:B------:R-:W-:-:S04]  /*9d50*/  @!P6 IMAD.IADD R4, R4, 0x1, -R11 ;  /* 0x000000010404e824 */ /* 0x000fc800078e0a0b */
[----:B------:R-:W-:Y:S01]  /*9d60*/  @!P5 IMAD.IADD R5, R5, 0x1, -R11 ;  /* 0x000000010505d824 */ /* 0x000fe200078e0a0b */
[----:B------:R-:W-:Y:S01]  /*9d70*/  ISETP.GT.U32.AND P5, PT, R11, R2, PT ;  /* 0x000000020b00720c */ /* 0x000fe20003fa4070 */
[----:B------:R-:W-:Y:S01]  /*9d80*/  IMAD.MOV.U32 R13, RZ, RZ, R6 ;  /* 0x000000ffff0d7224 */ /* 0x000fe200078e0006 */
[----:B------:R-:W-:Y:S02]  /*9d90*/  ISETP.GE.AND P6, PT, R17, RZ, PT ;  /* 0x000000ff1100720c */ /* 0x000fe40003fc6270 */
[----:B------:R-:W3:Y:S01]  /*9da0*/  LDL.LU R17, [R1+0x19c] ;  /* 0x00019c0001117983 */ /* 0x000ee20000300800 */
[----:B------:R-:W-:-:S03]  /*9db0*/  @!P0 IMAD.MOV R13, RZ, RZ, -R13 ;  /* 0x000000ffff0d8224 */ /* 0x000fc600078e0a0d */
[----:B------:R-:W3:Y:S01]  /*9dc0*/  LDL.LU R23, [R1+0x194] ;  /* 0x0001940001177983 */ /* 0x000ee20000300800 */
[----:B------:R-:W-:Y:S02]  /*9dd0*/  @!P2 IMAD.MOV R12, RZ, RZ, -R12 ;  /* 0x000000ffff0ca224 */ /* 0x000fe400078e0a0c */
[----:B------:R-:W-:Y:S02]  /*9de0*/  @!P4 IMAD.MOV R4, RZ, RZ, -R4 ;  /* 0x000000ffff04c224 */ /* 0x000fe400078e0a04 */
[----:B------:R-:W-:Y:S01]  /*9df0*/  @!P5 IMAD.IADD R2, R2, 0x1, -R11 ;  /* 0x000000010202d824 */ /* 0x000fe200078e0a0b */
[----:B----4-:R-:W-:Y:S02]  /*9e00*/  IABS R7, R29 ;  /* 0x0000001d00077213 */ /* 0x010fe40000000000 */
[----:B------:R-:W-:Y:S02]  /*9e10*/  ISETP.GE.AND P3, PT, R29, RZ, PT ;  /* 0x000000ff1d00720c */ /* 0x000fe40003f66270 */
[----:B------:R-:W4:Y:S04]  /*9e20*/  LDL.LU R29, [R1+0x1a0] ;  /* 0x0001a000011d7983 */ /* 0x000f280000300800 */
[----:B------:R-:W-:Y:S04]  /*9e30*/  STL [R1+0x310], R13 ;  /* 0x0003100d01007387 */ /* 0x000fe80000100800 */
[----:B------:R-:W4:Y:S04]  /*9e40*/  LDL.LU R21, [R1+0x1a4] ;  /* 0x0001a40001157983 */ /* 0x000f280000300800 */
[----:B------:R-:W-:Y:S04]  /*9e50*/  STL [R1+0x308], R12 ;  /* 0x0003080c01007387 */ /* 0x000fe80000100800 */
[----:B------:R0:W-:Y:S01]  /*9e60*/  STL [R1+0x304], R4 ;  /* 0x0003040401007387 */ /* 0x0001e20000100800 */
[----:B-----5:R-:W-:-:S02]  /*9e70*/  IABS R9, R19 ;  /* 0x0000001300097213 */ /* 0x020fc40000000000 */
[----:B------:R-:W-:Y:S01]  /*9e80*/  ISETP.GE.AND P5, PT, R19, RZ, PT ;  /* 0x000000ff1300720c */ /* 0x000fe20003fa6270 */
[----:B------:R-:W5:Y:S01]  /*9e90*/  LDL.LU R22, [R1+0x1a8] ;  /* 0x0001a80001167983 */ /* 0x000f620000300800 */
[----:B0-----:R-:W-:-:S04]  /*9ea0*/  IMAD.MOV.U32 R4, RZ, RZ, R2 ;  /* 0x000000ffff047224 */ /* 0x001fc800078e0002 */
[----:B------:R-:W-:Y:S01]  /*9eb0*/  @!P1 IMAD.MOV R4, RZ, RZ, -R4 ;  /* 0x000000ffff049224 */ /* 0x000fe200078e0a04 */
[----:B------:R-:W-:Y:S02]  /*9ec0*/  IABS R10, R20 ;  /* 0x00000014000a7213 */ /* 0x000fe40000000000 */
[----:B------:R-:W-:Y:S02]  /*9ed0*/  ISETP.GE.AND P4, PT, R20, RZ, PT ;  /* 0x000000ff1400720c */ /* 0x000fe40003f86270 */
[----:B------:R-:W-:Y:S04]  /*9ee0*/  STL [R1+0x300], R4 ;  /* 0x0003000401007387 */ /* 0x000fe80000100800 */
[----:B------:R-:W5:Y:S04]  /*9ef0*/  LDL.LU R19, [R1+0x1ac] ;  /* 0x0001ac0001137983 */ /* 0x000f680000300800 */
[----:B------:R-:W5:Y:S01]  /*9f00*/  LDL.LU R20, [R1+0x1b0] ;  /* 0x0001b00001147983 */ /* 0x000f620000300800 */
[----:B------:R-:W-:-:S04]  /*9f10*/  IMAD.HI.U32 R8, R0, R7, RZ ;  /* 0x0000000700087227 */ /* 0x000fc800078e00ff */
[----:B------:R-:W-:-:S04]  /*9f20*/  IMAD.MOV R8, RZ, RZ, -R8 ;  /* 0x000000ffff087224 */ /* 0x000fc800078e0a08 */
[----:B------:R-:W-:-:S05]  /*9f30*/  IMAD R7, R11, R8, R7 ;  /* 0x000000080b077224 */ /* 0x000fca00078e0207 */
[C---:B------:R-:W-:Y:S02]  /*9f40*/  ISETP.GT.U32.AND P2, PT, R11.reuse, R7, PT ;  /* 0x000000070b00720c */ /* 0x040fe40003f44070 */
[----:B------:R-:W-:Y:S01]  /*9f50*/  ISETP.GT.U32.AND P0, PT, R11, R5, PT ;  /* 0x000000050b00720c */ /* 0x000fe20003f04070 */
[----:B------:R-:W-:Y:S02]  /*9f60*/  IMAD.MOV.U32 R6, RZ, RZ, R9 ;  /* 0x000000ffff067224 */ /* 0x000fe400078e0009 */
[----:B------:R-:W-:-:S08]  /*9f70*/  IMAD.HI.U32 R8, R0, R10, RZ ;  /* 0x0000000a00087227 */ /* 0x000fd000078e00ff */
[----:B------:R-:W-:Y:S02]  /*9f80*/  @!P2 IMAD.IADD R7, R7, 0x1, -R11 ;  /* 0x000000010707a824 */ /* 0x000fe400078e0a0b */
[----:B------:R-:W-:-:S03]  /*9f90*/  IMAD.HI.U32 R9, R0, R6, RZ ;  /* 0x0000000600097227 */ /* 0x000fc600078e00ff */
[----:B------:R-:W-:Y:S01]  /*9fa0*/  ISETP.GT.U32.AND P1, PT, R11, R7, PT ;  /* 0x000000070b00720c */ /* 0x000fe20003f24070 */
[----:B------:R-:W-:Y:S02]  /*9fb0*/  IMAD.MOV R8, RZ, RZ, -R8 ;  /* 0x000000ffff087224 */ /* 0x000fe400078e0a08 */
[----:B------:R-:W-:Y:S02]  /*9fc0*/  @!P0 IMAD.IADD R5, R5, 0x1, -R11 ;  /* 0x0000000105058824 */ /* 0x000fe400078e0a0b */
[----:B------:R-:W-:Y:S02]  /*9fd0*/  IMAD.MOV R9, RZ, RZ, -R9 ;  /* 0x000000ffff097224 */ /* 0x000fe400078e0a09 */
[C---:B------:R-:W-:Y:S02]  /*9fe0*/  IMAD R10, R11.reuse, R8, R10 ;  /* 0x000000080b0a7224 */ /* 0x040fe400078e020a */
[----:B------:R-:W-:Y:S02]  /*9ff0*/  IMAD.MOV.U32 R14, RZ, RZ, R5 ;  /* 0x000000ffff0e7224 */ /* 0x000fe400078e0005 */
[----:B------:R-:W-:-:S02]  /*a000*/  IMAD R6, R11, R9, R6 ;  /* 0x000000090b067224 */ /* 0x000fc400078e0206 */
[----:B------:R-:W-:Y:S01]  /*a010*/  @!P6 IMAD.MOV R14, RZ, RZ, -R14 ;  /* 0x000000ffff0ee224 */ /* 0x000fe200078e0a0e */
[----:B------:R-:W-:Y:S01]  /*a020*/  ISETP.GT.U32.AND P6, PT, R11, R10, PT ;  /* 0x0000000a0b00720c */ /* 0x000fe20003fc4070 */
[----:B------:R-:W-:Y:S01]  /*a030*/  @!P1 IMAD.IADD R7, R7, 0x1, -R11 ;  /* 0x0000000107079824 */ /* 0x000fe200078e0a0b */
[----:B------:R-:W-:-:S11]  /*a040*/  ISETP.GT.U32.AND P1, PT, R11, R6, PT ;  /* 0x000000060b00720c */ /* 0x000fd60003f24070 */
[--C-:B------:R-:W-:Y:S02]  /*a050*/  @!P6 IMAD.IADD R10, R10, 0x1, -R11.reuse ;  /* 0x000000010a0ae824 */ /* 0x100fe400078e0a0b */
[----:B------:R-:W-:-:S03]  /*a060*/  @!P1 IMAD.IADD R6, R6, 0x1, -R11 ;  /* 0x0000000106069824 */ /* 0x000fc600078e0a0b */
[----:B------:R-:W-:Y:S01]  /*a070*/  ISETP.GT.U32.AND P1, PT, R11, R10, PT ;  /* 0x0000000a0b00720c */ /* 0x000fe20003f24070 */
[----:B------:R-:W-:Y:S01]  /*a080*/  IMAD.MOV.U32 R15, RZ, RZ, R7 ;  /* 0x000000ffff0f7224 */ /* 0x000fe200078e0007 */
[----:B------:R0:W-:Y:S01]  /*a090*/  STL [R1+0x2fc], R14 ;  /* 0x0002fc0e01007387 */ /* 0x0001e20000100800 */
[----:B--2---:R-:W-:-:S05]  /*a0a0*/  IABS R2, R18 ;  /* 0x0000001200027213 */ /* 0x004fca0000000000 */
[----:B------:R-:W-:-:S04]  /*a0b0*/  IMAD.HI.U32 R13, R0, R2, RZ ;  /* 0x00000002000d7227 */ /* 0x000fc800078e00ff */
[----:B------:R-:W-:-:S04]  /*a0c0*/  IMAD.MOV R13, RZ, RZ, -R13 ;  /* 0x000000ffff0d7224 */ /* 0x000fc800078e0a0d */
[----:B------:R-:W-:Y:S01]  /*a0d0*/  IMAD R2, R11, R13, R2 ;  /* 0x0000000d0b027224 */ /* 0x000fe200078e0202 */
[----:B---3--:R-:W-:Y:S01]  /*a0e0*/  IABS R9, R23 ;  /* 0x0000001700097213 */ /* 0x008fe20000000000 */
[----:B------:R-:W-:-:S03]  /*a0f0*/  @!P3 IMAD.MOV R15, RZ, RZ, -R15 ;  /* 0x000000ffff0fb224 */ /* 0x000fc600078e0a0f */
[C---:B------:R-:W-:Y:S01]  /*a100*/  ISETP.GT.U32.AND P6, PT, R11.reuse, R2, PT ;  /* 0x000000020b00720c */ /* 0x040fe20003fc4070 */
[----:B0-----:R-:W-:Y:S01]  /*a110*/  IMAD.HI.U32 R14, R0, R9, RZ ;  /* 0x00000009000e7227 */ /* 0x001fe200078e00ff */
[----:B------:R-:W-:-:S03]  /*a120*/  ISETP.GT.U32.AND P3, PT, R11, R6, PT ;  /* 0x000000060b00720c */ /* 0x000fc60003f64070 */
        /* <DEDUP_REMOVED lines=20> */
[----:B------:R-:W-:Y:S01]  /*a270*/  IMAD.HI.U32 R5, R0, R12, RZ ;  /* 0x0000000c00057227 */ /* 0x000fe200078e00ff */
[----:B----4-:R-:W-:-:S05]  /*a280*/  IABS R8, R29 ;  /* 0x0000001d00087213 */ /* 0x010fca0000000000 */
[----:B------:R-:W-:-:S04]  /*a290*/  IMAD.HI.U32 R13, R0, R8, RZ ;  /* 0x00000008000d7227 */ /* 0x000fc800078e00ff */
[----:B------:R-:W-:-:S04]  /*a2a0*/  IMAD.MOV R13, RZ, RZ, -R13 ;  /* 0x000000ffff0d7224 */ /* 0x000fc800078e0a0d */
[----:B------:R-:W-:-:S05]  /*a2b0*/  IMAD R8, R11, R13, R8 ;  /* 0x0000000d0b087224 */ /* 0x000fca00078e0208 */
[----:B------:R-:W-:Y:S02]  /*a2c0*/  ISETP.GT.U32.AND P3, PT, R11, R8, PT ;  /* 0x000000080b00720c */ /* 0x000fe40003f64070 */
[----:B-----5:R-:W-:Y:S02]  /*a2d0*/  IABS R13, R19 ;  /* 0x00000013000d7213 */ /* 0x020fe40000000000 */
[----:B------:R-:W-:-:S03]  /*a2e0*/  IABS R14, R20 ;  /* 0x00000014000e7213 */ /* 0x000fc60000000000 */
[----:B------:R-:W-:Y:S02]  /*a2f0*/  IMAD.MOV.U32 R7, RZ, RZ, R13 ;  /* 0x000000ffff077224 */ /* 0x000fe400078e000d */
[----:B------:R-:W-:-:S04]  /*a300*/  IMAD.MOV.U32 R13, RZ, RZ, R14 ;  /* 0x000000ffff0d7224 */ /* 0x000fc800078e000e */
[----:B------:R-:W-:-:S04]  /*a310*/  IMAD.HI.U32 R10, R0, R13, RZ ;  /* 0x0000000d000a7227 */ /* 0x000fc800078e00ff */
[----:B------:R-:W-:Y:S01]  /*a320*/  @!P3 IMAD.IADD R8, R8, 0x1, -R11 ;  /* 0x000000010808b824 */ /* 0x000fe200078e0a0b */
[----:B------:R-:W-:Y:S01]  /*a330*/  ISETP.GT.U32.AND P3, PT, R11, R9, PT ;  /* 0x000000090b00720c */ /* 0x000fe20003f64070 */
[----:B------:R-:W-:-:S04]  /*a340*/  IMAD.MOV R10, RZ, RZ, -R10 ;  /* 0x000000ffff0a7224 */ /* 0x000fc800078e0a0a */
[----:B------:R-:W-:Y:S02]  /*a350*/  IMAD R10, R11, R10, R13 ;  /* 0x0000000a0b0a7224 */ /* 0x000fe400078e020d */
[----:B------:R-:W-:-:S04]  /*a360*/  IMAD.MOV.U32 R13, RZ, RZ, R2 ;  /* 0x000000ffff0d7224 */ /* 0x000fc800078e0002 */
[----:B------:R-:W-:Y:S02]  /*a370*/  @!P0 IMAD.MOV R13, RZ, RZ, -R13 ;  /* 0x000000ffff0d8224 */ /* 0x000fe400078e0a0d */
[----:B------:R-:W-:Y:S01]  /*a380*/  @!P3 IMAD.IADD R9, R9, 0x1, -R11 ;  /* 0x000000010909b824 */ /* 0x000fe200078e0a0b */
[----:B------:R-:W-:Y:S02]  /*a390*/  ISETP.GE.AND P3, PT, R29, RZ, PT ;  /* 0x000000ff1d00720c */ /* 0x000fe40003f66270 */
[----:B------:R1:W-:Y:S04]  /*a3a0*/  STL [R1+0x2dc], R13 ;  /* 0x0002dc0d01007387 */ /* 0x0003e80000100800 */
[----:B------:R-:W4:Y:S01]  /*a3b0*/  LDL.LU R29, [R1+0x1bc] ;  /* 0x0001bc00011d7983 */ /* 0x000f220000300800 */
[----:B------:R-:W-:Y:S01]  /*a3c0*/  IMAD.MOV R5, RZ, RZ, -R5 ;  /* 0x000000ffff057224 */ /* 0x000fe200078e0a05 */
[----:B------:R-:W-:-:S03]  /*a3d0*/  IABS R4, R21 ;  /* 0x0000001500047213 */ /* 0x000fc60000000000 */
[----:B------:R-:W-:Y:S02]  /*a3e0*/  IMAD R5, R11, R5, R12 ;  /* 0x000000050b057224 */ /* 0x000fe400078e020c */
[----:B------:R-:W-:-:S03]  /*a3f0*/  IMAD.HI.U32 R12, R0, R4, RZ ;  /* 0x00000004000c7227 */ /* 0x000fc600078e00ff */
[----:B------:R-:W-:Y:S01]  /*a400*/  ISETP.GT.U32.AND P1, PT, R11, R5, PT ;  /* 0x000000050b00720c */ /* 0x000fe20003f24070 */
[----:B------:R-:W-:-:S04]  /*a410*/  IMAD.MOV R12, RZ, RZ, -R12 ;  /* 0x000000ffff0c7224 */ /* 0x000fc800078e0a0c */
[----:B------:R-:W-:-:S05]  /*a420*/  IMAD R4, R11, R12, R4 ;  /* 0x0000000c0b047224 */ /* 0x000fca00078e0204 */
[----:B------:R-:W-:-:S03]  /*a430*/  ISETP.GT.U32.AND P6, PT, R11, R4, PT ;  /* 0x000000040b00720c */ /* 0x000fc60003fc4070 */
[----:B------:R-:W-:Y:S02]  /*a440*/  @!P1 IMAD.IADD R5, R5, 0x1, -R11 ;  /* 0x0000000105059824 */ /* 0x000fe400078e0a0b */
[----:B------:R-:W-:-:S03]  /*a450*/  IMAD.HI.U32 R14, R0, R7, RZ ;  /* 0x00000007000e7227 */ /* 0x000fc600078e00ff */
[----:B------:R-:W-:Y:S01]  /*a460*/  ISETP.GT.U32.AND P4, PT, R11, R5, PT ;  /* 0x000000050b00720c */ /* 0x000fe20003f84070 */
[----:B------:R-:W-:-:S04]  /*a470*/  IMAD.MOV R14, RZ, RZ, -R14 ;  /* 0x000000ffff0e7224 */ /* 0x000fc800078e0a0e */
[----:B------:R-:W-:Y:S02]  /*a480*/  @!P6 IMAD.IADD R4, R4, 0x1, -R11 ;  /* 0x000000010404e824 */ /* 0x000fe400078e0a0b */
[----:B------:R-:W-:-:S03]  /*a490*/  IMAD R7, R11, R14, R7 ;  /* 0x0000000e0b077224 */ /* 0x000fc600078e0207 */
[----:B------:R-:W-:-:S03]  /*a4a0*/  ISETP.GT.U32.AND P5, PT, R11, R4, PT ;  /* 0x000000040b00720c */ /* 0x000fc60003fa4070 */
[----:B------:R-:W-:Y:S01]  /*a4b0*/  @!P4 IMAD.IADD R5, R5, 0x1, -R11 ;  /* 0x000000010505c824 */ /* 0x000fe200078e0a0b */
[----:B------:R-:W-:-:S09]  /*a4c0*/  ISETP.GT.U32.AND P4, PT, R11, R7, PT ;  /* 0x000000070b00720c */ /* 0x000fd20003f84070 */
[--C-:B------:R-:W-:Y:S01]  /*a4d0*/  @!P5 IMAD.IADD R4, R4, 0x1, -R11.reuse ;  /* 0x000000010404d824 */ /* 0x100fe200078e0a0b */
[----:B------:R-:W-:Y:S02]  /*a4e0*/  ISETP.GE.AND P5, PT, R21, RZ, PT ;  /* 0x000000ff1500720c */ /* 0x000fe40003fa6270 */
[----:B------:R-:W5:Y:S01]  /*a4f0*/  LDL.LU R21, [R1+0x1c0] ;  /* 0x0001c00001157983 */ /* 0x000f620000300800 */
[----:B------:R-:W-:Y:S01]  /*a500*/  @!P4 IMAD.IADD R7, R7, 0x1, -R11 ;  /* 0x000000010707c824 */ /* 0x000fe200078e0a0b */
[----:B------:R-:W-:Y:S02]  /*a510*/  ISETP.GE.AND P4, PT, R19, RZ, PT ;  /* 0x000000ff1300720c */ /* 0x000fe40003f86270 */
[----:B------:R-:W5:Y:S01]  /*a520*/  LDL.LU R19, [R1+0x1c4] ;  /* 0x0001c40001137983 */ /* 0x000f620000300800 */
[----:B------:R-:W-:Y:S02]  /*a530*/  ISETP.GE.AND P1, PT, R23, RZ, PT ;  /* 0x000000ff1700720c */ /* 0x000fe40003f26270 */
[----:B------:R-:W-:-:S02]  /*a540*/  IABS R12, R22 ;  /* 0x00000016000c7213 */ /* 0x000fc40000000000 */
[----:B------:R-:W-:-:S03]  /*a550*/  ISETP.GT.U32.AND P6, PT, R11, R8, PT ;  /* 0x000000080b00720c */ /* 0x000fc60003fc4070 */
[----:B0-----:R-:W-:-:S04]  /*a560*/  IMAD.HI.U32 R15, R0, R12, RZ ;  /* 0x0000000c000f7227 */ /* 0x001fc800078e00ff */
[----:B------:R-:W-:Y:S02]  /*a570*/  IMAD.MOV R15, RZ, RZ, -R15 ;  /* 0x000000ffff0f7224 */ /* 0x000fe400078e0a0f */
[----:B------:R-:W-:Y:S01]  /*a580*/  @!P1 IMAD.MOV R9, RZ, RZ, -R9 ;  /* 0x000000ffff099224 */ /* 0x000fe200078e0a09 */
[C---:B------:R-:W-:Y:S01]  /*a590*/  ISETP.GT.U32.AND P1, PT, R11.reuse, R7, PT ;  /* 0x000000070b00720c */ /* 0x040fe20003f24070 */
[C---:B------:R-:W-:Y:S02]  /*a5a0*/  IMAD R12, R11.reuse, R15, R12 ;  /* 0x0000000f0b0c7224 */ /* 0x040fe400078e020c */
[----:B------:R-:W-:Y:S02]  /*a5b0*/  IMAD.MOV.U32 R15, RZ, RZ, R5 ;  /* 0x000000ffff0f7224 */ /* 0x000fe400078e0005 */
[----:B------:R-:W-:Y:S01]  /*a5c0*/  @!P6 IMAD.IADD R8, R8, 0x1, -R11 ;  /* 0x000000010808e824 */ /* 0x000fe200078e0a0b */
[----:B------:R-:W-:Y:S01]  /*a5d0*/  ISETP.GT.U32.AND P6, PT, R11, R10, PT ;  /* 0x0000000a0b00720c */ /* 0x000fe20003fc4070 */
[----:B------:R-:W-:-:S02]  /*a5e0*/  @!P2 IMAD.MOV R15, RZ, RZ, -R15 ;  /* 0x000000ffff0fa224 */ /* 0x000fc400078e0a0f */
[----:B------:R-:W-:Y:S02]  /*a5f0*/  @!P3 IMAD.MOV R8, RZ, RZ, -R8 ;  /* 0x000000ffff08b224 */ /* 0x000fe400078e0a08 */
[----:B------:R-:W-:Y:S01]  /*a600*/  @!P5 IMAD.MOV R4, RZ, RZ, -R4 ;  /* 0x000000ffff04d224 */ /* 0x000fe200078e0a04 */
[----:B------:R-:W-:Y:S01]  /*a610*/  STL [R1+0x2d4], R15 ;  /* 0x0002d40f01007387 */ /* 0x000fe20000100800 */
[----:B------:R-:W-:-:S03]  /*a620*/  @!P1 IMAD.IADD R7, R7, 0x1, -R11 ;  /* 0x0000000107079824 */ /* 0x000fc600078e0a0b */
[----:B------:R4:W-:Y:S01]  /*a630*/  STL [R1+0x2c8], R9 ;  /* 0x0002c80901007387 */ /* 0x0009e20000100800 */
[----:B--2---:R-:W-:-:S03]  /*a640*/  IABS R2, R18 ;  /* 0x0000001200027213 */ /* 0x004fc60000000000 */
[----:B------:R-:W-:Y:S01]  /*a650*/  STL [R1+0x2c4], R8 ;  /* 0x0002c40801007387 */ /* 0x000fe20000100800 */
[----:B------:R-:W-:-:S03]  /*a660*/  ISETP.GE.AND P1, PT, R18, RZ, PT ;  /* 0x000000ff1200720c */ /* 0x000fc60003f26270 */
[----:B------:R-:W-:Y:S01]  /*a670*/  STL [R1+0x2bc], R4 ;  /* 0x0002bc0401007387 */ /* 0x000fe20000100800 */
[----:B-1----:R-:W-:-:S03]  /*a680*/  IMAD.HI.U32 R13, R0, R2, RZ ;  /* 0x00000002000d7227 */ /* 0x002fc600078e00ff */
[----:B------:R-:W2:Y:S01]  /*a690*/  LDL.LU R18, [R1+0x1c8] ;  /* 0x0001c80001127983 */ /* 0x000ea20000300800 */
[----:B------:R-:W-:Y:S02]  /*a6a0*/  @!P6 IMAD.IADD R10, R10, 0x1, -R11 ;  /* 0x000000010a0ae824 */ /* 0x000fe400078e0a0b */
[----:B------:R-:W-:-:S03]  /*a6b0*/  IMAD.MOV R14, RZ, RZ, -R13 ;  /* 0x000000ffff0e7224 */ /* 0x000fc600078e0a0d */
[C---:B------:R-:W-:Y:S01]  /*a6c0*/  ISETP.GT.U32.AND P6, PT, R11.reuse, R10, PT ;  /* 0x0000000a0b00720c */ /* 0x040fe20003fc4070 */
[----:B------:R-:W-:-:S05]  /*a6d0*/  IMAD R2, R11, R14, R2 ;  /* 0x0000000e0b027224 */ /* 0x000fca00078e0202 */
[----:B------:R-:W-:Y:S02]  /*a6e0*/  ISETP.GT.U32.AND P3, PT, R11, R2, PT ;  /* 0x000000020b00720c */ /* 0x000fe40003f64070 */
[----:B---3--:R-:W-:-:S05]  /*a6f0*/  IABS R6, R17 ;  /* 0x0000001100067213 */ /* 0x008fca0000000000 */
[--C-:B------:R-:W-:Y:S01]  /*a700*/  @!P6 IMAD.IADD R10, R10, 0x1, -R11.reuse ;  /* 0x000000010a0ae824 */ /* 0x100fe200078e0a0b */
[----:B------:R-:W-:Y:S02]  /*a710*/  ISETP.GE.AND P6, PT, R17, RZ, PT ;  /* 0x000000ff1100720c */ /* 0x000fe40003fc6270 */
[----:B------:R-:W3:Y:S04]  /*a720*/  LDL.LU R17, [R1+0x1cc] ;  /* 0x0001cc0001117983 */ /* 0x000ee80000300800 */
[----:B------:R-:W3:Y:S01]  /*a730*/  LDL.LU R23, [R1+0x1d0] ;  /* 0x0001d00001177983 */ /* 0x000ee20000300800 */
[----:B------:R-:W-:Y:S01]  /*a740*/  @!P3 IMAD.IADD R2, R2, 0x1, -R11 ;  /* 0x000000010202b824 */ /* 0x000fe200078e0a0b */
[----:B------:R-:W-:Y:S01]  /*a750*/  ISETP.GT.U32.AND P0, PT, R11, R12, PT ;  /* 0x0000000c0b00720c */ /* 0x000fe20003f04070 */
[----:B------:R-:W-:-:S12]  /*a760*/  IMAD.HI.U32 R13, R0, R6, RZ ;  /* 0x00000006000d7227 */ /* 0x000fd800078e00ff */
[----:B------:R-:W-:-:S05]  /*a770*/  @!P0 IMAD.IADD R12, R12, 0x1, -R11 ;  /* 0x000000010c0c8824 */ /* 0x000fca00078e0a0b */
[----:B------:R-:W-:Y:S01]  /*a780*/  ISETP.GT.U32.AND P2, PT, R11, R12, PT ;  /* 0x0000000c0b00720c */ /* 0x000fe20003f44070 */
[----:B------:R-:W-:-:S04]  /*a790*/  IMAD.MOV R5, RZ, RZ, -R13 ;  /* 0x000000ffff057224 */ /* 0x000fc800078e0a0d */
[----:B------:R-:W-:Y:S01]  /*a7a0*/  IMAD R6, R11, R5, R6 ;  /* 0x000000050b067224 */ /* 0x000fe200078e0206 */
[----:B------:R-:W-:-:S07]  /*a7b0*/  ISETP.GE.AND P0, PT, R22, RZ, PT ;  /* 0x000000ff1600720c */ /* 0x000fce0003f06270 */
[----:B------:R-:W-:Y:S01]  /*a7c0*/  @!P2 IMAD.IADD R12, R12, 0x1, -R11 ;  /* 0x000000010c0ca824 */ /* 0x000fe200078e0a0b */
[----:B------:R-:W-:Y:S02]  /*a7d0*/  ISETP.GT.U32.AND P2, PT, R11, R6, PT ;  /* 0x000000060b00720c */ /* 0x000fe40003f44070 */
[----:B------:R-:W-:-:S03]  /*a7e0*/  ISETP.GE.AND P5, PT, R20, RZ, PT ;  /* 0x000000ff1400720c */ /* 0x000fc60003fa6270 */
[----:B------:R-:W-:-:S08]  /*a7f0*/  @!P0 IMAD.MOV R12, RZ, RZ, -R12 ;  /* 0x000000ffff0c8224 */ /* 0x000fd000078e0a0c */
[----:B------:R-:W-:Y:S01]  /*a800*/  @!P2 IMAD.IADD R6, R6, 0x1, -R11 ;  /* 0x000000010606a824 */ /* 0x000fe200078e0a0b */
[----:B------:R-:W-:Y:S01]  /*a810*/  ISETP.GT.U32.AND P2, PT, R11, R2, PT ;  /* 0x000000020b00720c */ /* 0x000fe20003f44070 */
[----:B------:R-:W-:-:S12]  /*a820*/  @!P5 IMAD.MOV R10, RZ, RZ, -R10 ;  /* 0x000000ffff0ad224 */ /* 0x000fd800078e0a0a */
[----:B------:R-:W-:Y:S01]  /*a830*/  @!P2 IMAD.IADD R2, R2, 0x1, -R11 ;  /* 0x000000010202a824 */ /* 0x000fe200078e0a0b */
[----:B----4-:R-:W-:Y:S02]  /*a840*/  IABS R9, R29 ;  /* 0x0000001d00097213 */ /* 0x010fe40000000000 */
[----:B------:R-:W-:Y:S02]  /*a850*/  ISETP.GE.AND P3, PT, R29, RZ, PT ;  /* 0x000000ff1d00720c */ /* 0x000fe40003f66270 */
[----:B------:R-:W4:Y:S04]  /*a860*/  LDL.LU R29, [R1+0x1d4] ;  /* 0x0001d400011d7983 */ /* 0x000f280000300800 */
[----:B------:R0:W-:Y:S04]  /*a870*/  STL [R1+0x2b4], R12 ;  /* 0x0002b40c01007387 */ /* 0x0001e80000100800 */
[----:B------:R-:W4:Y:S01]  /*a880*/  LDL.LU R20, [R1+0x1d8] ;  /* 0x0001d80001147983 */ /* 0x000f220000300800 */
[----:B0-----:R-:W-:-:S04]  /*a890*/  IMAD.MOV.U32 R12, RZ, RZ, R7 ;  /* 0x000000ffff0c7224 */ /* 0x001fc800078e0007 */
[----:B------:R-:W-:-:S05]  /*a8a0*/  @!P4 IMAD.MOV R12, RZ, RZ, -R12 ;  /* 0x000000ffff0cc224 */ /* 0x000fca00078e0a0c */
        /* <DEDUP_REMOVED lines=23> */
[----:B------:R-:W-:Y:S01]  /*aa20*/  IMAD.MOV.U32 R14, RZ, RZ, R6 ;  /* 0x000000ffff0e7224 */ /* 0x000fe200078e0006 */
[----:B------:R-:W-:Y:S01]  /*aa30*/  ISETP.GE.AND P5, PT, R21, RZ, PT ;  /* 0x000000ff1500720c */ /* 0x000fe20003fa6270 */
[C---:B------:R-:W-:Y:S01]  /*aa40*/  IMAD R4, R11.reuse, R7, R4 ;  /* 0x000000070b047224 */ /* 0x040fe200078e0204 */
[----:B--2---:R-:W-:Y:S01]  /*aa50*/  IABS R2, R18 ;  /* 0x0000001200027213 */ /* 0x004fe20000000000 */
[----:B------:R-:W2:Y:S01]  /*aa60*/  LDL.LU R21, [R1+0x1e4] ;  /* 0x0001e40001157983 */ /* 0x000ea20000300800 */
[----:B------:R-:W-:Y:S01]  /*aa70*/  @!P6 IMAD.MOV R14, RZ, RZ, -R14 ;  /* 0x000000ffff0ee224 */ /* 0x000fe200078e0a0e */
[----:B------:R-:W-:-:S02]  /*aa80*/  ISETP.GT.U32.AND P6, PT, R11, R5, PT ;  /* 0x000000050b00720c */ /* 0x000fc40003fc4070 */
[----:B------:R-:W-:-:S04]  /*aa90*/  IMAD.HI.U32 R12, R0, R2, RZ ;  /* 0x00000002000c7227 */ /* 0x000fc800078e00ff */
[----:B------:R-:W-:Y:S01]  /*aaa0*/  @!P4 IMAD.IADD R9, R9, 0x1, -R11 ;  /* 0x000000010909c824 */ /* 0x000fe200078e0a0b */
[----:B------:R-:W-:Y:S01]  /*aab0*/  ISETP.GT.U32.AND P4, PT, R11, R4, PT ;  /* 0x000000040b00720c */ /* 0x000fe20003f84070 */
[----:B------:R-:W-:-:S04]  /*aac0*/  IMAD.MOV R12, RZ, RZ, -R12 ;  /* 0x000000ffff0c7224 */ /* 0x000fc800078e0a0c */
[----:B------:R-:W-:Y:S02]  /*aad0*/  IMAD R2, R11, R12, R2 ;  /* 0x0000000c0b027224 */ /* 0x000fe400078e0202 */
[----:B------:R-:W-:-:S03]  /*aae0*/  @!P6 IMAD.IADD R5, R5, 0x1, -R11 ;  /* 0x000000010505e824 */ /* 0x000fc600078e0a0b */
[----:B------:R-:W-:-:S03]  /*aaf0*/  ISETP.GT.U32.AND P6, PT, R11, R2, PT ;  /* 0x000000020b00720c */ /* 0x000fc60003fc4070 */
[----:B------:R-:W-:Y:S01]  /*ab00*/  @!P4 IMAD.IADD R4, R4, 0x1, -R11 ;  /* 0x000000010404c824 */ /* 0x000fe200078e0a0b */
[----:B------:R-:W-:Y:S02]  /*ab10*/  ISETP.GT.U32.AND P4, PT, R11, R5, PT ;  /* 0x000000050b00720c */ /* 0x000fe40003f84070 */
[----:B---3--:R-:W-:Y:S01]  /*ab20*/  IABS R10, R23 ;  /* 0x00000017000a7213 */ /* 0x008fe20000000000 */
[----:B------:R0:W-:Y:S01]  /*ab30*/  STL [R1+0x2a4], R14 ;  /* 0x0002a40e01007387 */ /* 0x0001e20000100800 */
[----:B------:R-:W-:-:S05]  /*ab40*/  IMAD.MOV.U32 R15, RZ, RZ, R9 ;  /* 0x000000ffff0f7224 */ /* 0x000fca00078e0009 */
[----:B------:R-:W-:Y:S01]  /*ab50*/  @!P6 IMAD.IADD R2, R2, 0x1, -R11 ;  /* 0x000000010202e824 */ /* 0x000fe200078e0a0b */
[----:B------:R-:W-:Y:S01]  /*ab60*/  ISETP.GT.U32.AND P6, PT, R11, R4, PT ;  /* 0x000000040b00720c */ /* 0x000fe20003fc4070 */
[----:B0-----:R-:W-:-:S04]  /*ab70*/  IMAD.HI.U32 R14, R0, R10, RZ ;  /* 0x0000000a000e7227 */ /* 0x001fc800078e00ff */
[----:B------:R-:W-:Y:S02]  /*ab80*/  IMAD.MOV R14, RZ, RZ, -R14 ;  /* 0x000000ffff0e7224 */ /* 0x000fe400078e0a0e */
[----:B------:R-:W-:Y:S02]  /*ab90*/  @!P4 IMAD.IADD R5, R5, 0x1, -R11 ;  /* 0x000000010505c824 */ /* 0x000fe400078e0a0b */
[C---:B------:R-:W-:Y:S02]  /*aba0*/  IMAD R10, R11.reuse, R14, R10 ;  /* 0x0000000e0b0a7224 */ /* 0x040fe400078e020a */
[----:B------:R-:W-:Y:S02]  /*abb0*/  @!P3 IMAD.MOV R15, RZ, RZ, -R15 ;  /* 0x000000ffff0fb224 */ /* 0x000fe400078e0a0f */
[----:B------:R-:W-:Y:S01]  /*abc0*/  IMAD.MOV.U32 R24, RZ, RZ, R5 ;  /* 0x000000ffff187224 */ /* 0x000fe200078e0005 */
[----:B------:R-:W-:Y:S02]  /*abd0*/  ISETP.GE.AND P0, PT, R18, RZ, PT ;  /* 0x000000ff1200720c */ /* 0x000fe40003f06270 */
[----:B------:R-:W-:Y:S01]  /*abe0*/  STL [R1+0x294], R15 ;  /* 0x0002940f01007387 */ /* 0x000fe20000100800 */
[----:B------:R-:W-:Y:S01]  /*abf0*/  @!P5 IMAD.MOV R24, RZ, RZ, -R24 ;  /* 0x000000ffff18d224 */ /* 0x000fe200078e0a18 */
[----:B------:R-:W-:-:S02]  /*ac00*/  ISETP.GT.U32.AND P5, PT, R11, R10, PT ;  /* 0x0000000a0b00720c */ /* 0x000fc40003fa4070 */
[----:B------:R-:W3:Y:S01]  /*ac10*/  LDL.LU R18, [R1+0x1e8] ;  /* 0x0001e80001127983 */ /* 0x000ee20000300800 */
[----:B------:R-:W-:Y:S01]  /*ac20*/  @!P6 IMAD.IADD R4, R4, 0x1, -R11 ;  /* 0x000000010404e824 */ /* 0x000fe200078e0a0b */
[----:B------:R-:W-:-:S03]  /*ac30*/  ISETP.GT.U32.AND P3, PT, R11, R2, PT ;  /* 0x000000020b00720c */ /* 0x000fc60003f64070 */
[----:B------:R-:W-:-:S06]  /*ac40*/  @!P2 IMAD.MOV R4, RZ, RZ, -R4 ;  /* 0x000000ffff04a224 */ /* 0x000fcc00078e0a04 */
[--C-:B------:R-:W-:Y:S01]  /*ac50*/  @!P5 IMAD.IADD R10, R10, 0x1, -R11.reuse ;  /* 0x000000010a0ad824 */ /* 0x100fe200078e0a0b */
[----:B------:R-:W-:Y:S02]  /*ac60*/  ISETP.GE.AND P1, PT, R17, RZ, PT ;  /* 0x000000ff1100720c */ /* 0x000fe40003f26270 */
[----:B------:R-:W-:Y:S01]  /*ac70*/  IABS R13, R17 ;  /* 0x00000011000d7213 */ /* 0x000fe20000000000 */
[----:B------:R-:W-:Y:S01]  /*ac80*/  @!P3 IMAD.IADD R2, R2, 0x1, -R11 ;  /* 0x000000010202b824 */ /* 0x000fe200078e0a0b */
[----:B------:R-:W3:Y:S04]  /*ac90*/  LDL.LU R17, [R1+0x1ec] ;  /* 0x0001ec0001117983 */ /* 0x000ee80000300800 */
[----:B------:R-:W-:Y:S04]  /*aca0*/  STL [R1+0x290], R24 ;  /* 0x0002901801007387 */ /* 0x000fe80000100800 */
[----:B------:R0:W-:Y:S02]  /*acb0*/  STL [R1+0x28c], R4 ;  /* 0x00028c0401007387 */ /* 0x0001e40000100800 */
[----:B0-----:R-:W-:-:S04]  /*acc0*/  IMAD.MOV.U32 R4, RZ, RZ, R2 ;  /* 0x000000ffff047224 */ /* 0x001fc800078e0002 */
[----:B------:R-:W-:-:S05]  /*acd0*/  @!P0 IMAD.MOV R4, RZ, RZ, -R4 ;  /* 0x000000ffff048224 */ /* 0x000fca00078e0a04 */
[----:B------:R0:W-:Y:S01]  /*ace0*/  STL [R1+0x27c], R4 ;  /* 0x00027c0401007387 */ /* 0x0001e20000100800 */
[----:B------:R-:W-:-:S04]  /*acf0*/  IMAD.HI.U32 R7, R0, R13, RZ ;  /* 0x0000000d00077227 */ /* 0x000fc800078e00ff */
[----:B------:R-:W-:-:S04]  /*ad00*/  IMAD.MOV R7, RZ, RZ, -R7 ;  /* 0x000000ffff077224 */ /* 0x000fc800078e0a07 */
[----:B------:R-:W-:Y:S01]  /*ad10*/  IMAD R13, R11, R7, R13 ;  /* 0x000000070b0d7224 */ /* 0x000fe200078e020d */
[----:B----4-:R-:W-:-:S05]  /*ad20*/  IABS R8, R29 ;  /* 0x0000001d00087213 */ /* 0x010fca0000000000 */
[----:B------:R-:W-:-:S04]  /*ad30*/  IMAD.HI.U32 R12, R0, R8, RZ ;  /* 0x00000008000c7227 */ /* 0x000fc800078e00ff */
[----:B------:R-:W-:-:S04]  /*ad40*/  IMAD.MOV R12, RZ, RZ, -R12 ;  /* 0x000000ffff0c7224 */ /* 0x000fc800078e0a0c */
[----:B------:R-:W-:-:S05]  /*ad50*/  IMAD R8, R11, R12, R8 ;  /* 0x0000000c0b087224 */ /* 0x000fca00078e0208 */
[----:B------:R-:W-:-:S13]  /*ad60*/  ISETP.GT.U32.AND P6, PT, R11, R8, PT ;  /* 0x000000080b00720c */ /* 0x000fda0003fc4070 */
[----:B------:R-:W-:Y:S01]  /*ad70*/  @!P6 IMAD.IADD R8, R8, 0x1, -R11 ;  /* 0x000000010808e824 */ /* 0x000fe200078e0a0b */
[----:B------:R-:W-:-:S13]  /*ad80*/  ISETP.GT.U32.AND P6, PT, R11, R10, PT ;  /* 0x0000000a0b00720c */ /* 0x000fda0003fc4070 */
        /* <DEDUP_REMOVED lines=11> */
[----:B------:R-:W-:Y:S01]  /*ae40*/  IMAD.HI.U32 R14, R0, R7, RZ ;  /* 0x00000007000e7227 */ /* 0x000fe200078e00ff */
        /* <DEDUP_REMOVED lines=13> */
[----:B--2---:R-:W-:Y:S02]  /*af20*/  IABS R9, R21 ;  /* 0x0000001500097213 */ /* 0x004fe40000000000 */
[----:B------:R-:W-:-:S03]  /*af30*/  ISETP.GT.U32.AND P3, PT, R11, R8, PT ;  /* 0x000000080b00720c */ /* 0x000fc60003f64070 */
[----:B------:R-:W-:-:S04]  /*af40*/  IMAD.HI.U32 R5, R0, R9, RZ ;  /* 0x0000000900057227 */ /* 0x000fc800078e00ff */
[----:B------:R-:W-:-:S04]  /*af50*/  IMAD.MOV R5, RZ, RZ, -R5 ;  /* 0x000000ffff057224 */ /* 0x000fc800078e0a05 */
[----:B------:R-:W-:Y:S02]  /*af60*/  IMAD R9, R11, R5, R9 ;  /* 0x000000050b097224 */ /* 0x000fe400078e0209 */
[----:B------:R-:W-:-:S03]  /*af70*/  @!P3 IMAD.IADD R8, R8, 0x1, -R11 ;  /* 0x000000010808b824 */ /* 0x000fc600078e0a0b */
[----:B------:R-:W-:Y:S02]  /*af80*/  ISETP.GT.U32.AND P3, PT, R11, R9, PT ;  /* 0x000000090b00720c */ /* 0x000fe40003f64070 */
[----:B------:R-:W-:Y:S01]  /*af90*/  ISETP.GE.AND P4, PT, R23, RZ, PT ;  /* 0x000000ff1700720c */ /* 0x000fe20003f86270 */
[----:B------:R-:W-:-:S10]  /*afa0*/  @!P1 IMAD.MOV R13, RZ, RZ, -R13 ;  /* 0x000000ffff0d9224 */ /* 0x000fd400078e0a0d */
[--C-:B------:R-:W-:Y:S01]  /*afb0*/  @!P3 IMAD.IADD R9, R9, 0x1, -R11.reuse ;  /* 0x000000010909b824 */ /* 0x100fe200078e0a0b */
[----:B------:R-:W-:Y:S01]  /*afc0*/  ISETP.GT.U32.AND P3, PT, R11, R7, PT ;  /* 0x000000070b00720c */ /* 0x000fe20003f64070 */
[----:B------:R-:W-:Y:S02]  /*afd0*/  @!P4 IMAD.MOV R10, RZ, RZ, -R10 ;  /* 0x000000ffff0ac224 */ /* 0x000fe400078e0a0a */
[----:B------:R-:W-:Y:S02]  /*afe0*/  @!P6 IMAD.MOV R8, RZ, RZ, -R8 ;  /* 0x000000ffff08e224 */ /* 0x000fe400078e0a08 */
[----:B------:R-:W-:Y:S01]  /*aff0*/  @!P2 IMAD.MOV R6, RZ, RZ, -R6 ;  /* 0x000000ffff06a224 */ /* 0x000fe200078e0a06 */
[----:B------:R-:W-:Y:S04]  /*b000*/  STL [R1+0x274], R13 ;  /* 0x0002740d01007387 */ /* 0x000fe80000100800 */
[----:B------:R4:W-:Y:S03]  /*b010*/  STL [R1+0x270], R10 ;  /* 0x0002700a01007387 */ /* 0x0009e60000100800 */
[----:B------:R-:W-:Y:S01]  /*b020*/  @!P3 IMAD.IADD R7, R7, 0x1, -R11 ;  /* 0x000000010707b824 */ /* 0x000fe200078e0a0b */
[----:B---3--:R-:W-:Y:S01]  /*b030*/  IABS R2, R18 ;  /* 0x0000001200027213 */ /* 0x008fe20000000000 */
[----:B------:R-:W-:Y:S01]  /*b040*/  STL [R1+0x268], R8 ;  /* 0x0002680801007387 */ /* 0x000fe20000100800 */
[----:B------:R-:W-:-:S03]  /*b050*/  ISETP.GE.AND P3, PT, R18, RZ, PT ;  /* 0x000000ff1200720c */ /* 0x000fc60003f66270 */
[----:B------:R-:W-:Y:S01]  /*b060*/  STL [R1+0x260], R6 ;  /* 0x0002600601007387 */ /* 0x000fe20000100800 */
[----:B------:R-:W-:-:S03]  /*b070*/  IMAD.HI.U32 R14, R0, R2, RZ ;  /* 0x00000002000e7227 */ /* 0x000fc600078e00ff */
[----:B------:R-:W2:Y:S01]  /*b080*/  LDL.LU R18, [R1+0x1fc] ;  /* 0x0001fc0001127983 */ /* 0x000ea20000300800 */
[----:B------:R-:W-:Y:S01]  /*b090*/  IMAD.MOV R14, RZ, RZ, -R14 ;  /* 0x000000ffff0e7224 */ /* 0x000fe200078e0a0e */
[----:B------:R-:W-:-:S03]  /*b0a0*/  ISETP.GT.U32.AND P4, PT, R11, R9, PT ;  /* 0x000000090b00720c */ /* 0x000fc60003f84070 */
[----:B------:R-:W-:-:S05]  /*b0b0*/  IMAD R2, R11, R14, R2 ;  /* 0x0000000e0b027224 */ /* 0x000fca00078e0202 */
[----:B------:R-:W-:Y:S02]  /*b0c0*/  ISETP.GT.U32.AND P6, PT, R11, R2, PT ;  /* 0x000000020b00720c */ /* 0x000fe40003fc4070 */
[----:B------:R-:W-:-:S03]  /*b0d0*/  IABS R5, R17 ;  /* 0x0000001100057213 */ /* 0x000fc60000000000 */
[--C-:B------:R-:W-:Y:S01]  /*b0e0*/  @!P4 IMAD.IADD R9, R9, 0x1, -R11.reuse ;  /* 0x000000010909c824 */ /* 0x100fe200078e0a0b */
[----:B------:R-:W-:Y:S02]  /*b0f0*/  ISETP.GE.AND P4, PT, R17, RZ, PT ;  /* 0x000000ff1100720c */ /* 0x000fe40003f86270 */
[----:B------:R-:W3:Y:S04]  /*b100*/  LDL.LU R17, [R1+0x200] ;  /* 0x0002000001117983 */ /* 0x000ee80000300800 */
[----:B------:R-:W3:Y:S01]  /*b110*/  LDL.LU R23, [R1+0x204] ;  /* 0x0002040001177983 */ /* 0x000ee20000300800 */
[----:B------:R-:W-:Y:S01]  /*b120*/  @!P6 IMAD.IADD R2, R2, 0x1, -R11 ;  /* 0x000000010202e824 */ /* 0x000fe200078e0a0b */
[----:B------:R-:W-:-:S05]  /*b130*/  IABS R12, R22 ;  /* 0x00000016000c7213 */ /* 0x000fca0000000000 */
[----:B------:R-:W-:-:S04]  /*b140*/  IMAD.HI.U32 R15, R0, R12, RZ ;  /* 0x0000000c000f7227 */ /* 0x000fc800078e00ff */
[----:B------:R-:W-:-:S04]  /*b150*/  IMAD.MOV R15, RZ, RZ, -R15 ;  /* 0x000000ffff0f7224 */ /* 0x000fc800078e0a0f */
[----:B------:R-:W-:-:S05]  /*b160*/  IMAD R12, R11, R15, R12 ;  /* 0x0000000f0b0c7224 */ /* 0x000fca00078e020c */
[----:B------:R-:W-:Y:S01]  /*b170*/  ISETP.GT.U32.AND P0, PT, R11, R12, PT ;  /* 0x0000000c0b00720c */ /* 0x000fe20003f04070 */
[----:B0-----:R-:W-:-:S12]  /*b180*/  IMAD.HI.U32 R4, R0, R5, RZ ;  /* 0x0000000500047227 */ /* 0x001fd800078e00ff */
        /* <DEDUP_REMOVED lines=48> */
[----:B------:R-:W-:Y:S02]  /*b490*/  ISETP.GT.U32.AND P5, PT, R11, R4, PT ;  /* 0x000000040b00720c */ /* 0x000fe40003fa4070 */
[----:B--2---:R-:W-:-:S05]  /*b4a0*/  IABS R2, R18 ;  /* 0x0000001200027213 */ /* 0x004fca0000000000 */
[----:B------:R-:W-:Y:S01]  /*b4b0*/  IMAD.HI.U32 R12, R0, R2, RZ ;  /* 0x00000002000c7227 */ /* 0x000fe200078e00ff */
[----:B------:R-:W-:Y:S02]  /*b4c0*/  ISETP.GE.AND P2, PT, R20, RZ, PT ;  /* 0x000000ff1400720c */ /* 0x000fe40003f46270 */
[----:B------:R-:W2:Y:S01]  /*b4d0*/  LDL.LU R20, [R1+0x21c] ;  /* 0x00021c0001147983 */ /* 0x000ea20000300800 */
[----:B------:R-:W-:Y:S02]  /*b4e0*/  IMAD.MOV R12, RZ, RZ, -R12 ;  /* 0x000000ffff0c7224 */ /* 0x000fe400078e0a0c */
[--C-:B------:R-:W-:Y:S02]  /*b4f0*/  @!P4 IMAD.IADD R6, R6, 0x1, -R11.reuse ;  /* 0x000000010606c824 */ /* 0x100fe400078e0a0b */
[C---:B------:R-:W-:Y:S02]  /*b500*/  IMAD R2, R11.reuse, R12, R2 ;  /* 0x0000000c0b027224 */ /* 0x040fe400078e0202 */
[----:B------:R-:W-:Y:S01]  /*b510*/  @!P5 IMAD.IADD R4, R4, 0x1, -R11 ;  /* 0x000000010404d824 */ /* 0x000fe200078e0a0b */
[----:B------:R-:W-:-:S02]  /*b520*/  ISETP.GT.U32.AND P5, PT, R11, R6, PT ;  /* 0x000000060b00720c */ /* 0x000fc40003fa4070 */
[----:B------:R-:W-:Y:S02]  /*b530*/  ISETP.GT.U32.AND P4, PT, R11, R2, PT ;  /* 0x000000020b00720c */ /* 0x000fe40003f84070 */
[----:B---3--:R-:W-:Y:S01]  /*b540*/  IABS R9, R23 ;  /* 0x0000001700097213 */ /* 0x008fe20000000000 */
[----:B------:R0:W-:Y:S01]  /*b550*/  STL [R1+0x240], R14 ;  /* 0x0002400e01007387 */ /* 0x0001e20000100800 */
[----:B------:R-:W-:-:S07]  /*b560*/  IMAD.MOV.U32 R15, RZ, RZ, R10 ;  /* 0x000000ffff0f7224 */ /* 0x000fce00078e000a */
[--C-:B------:R-:W-:Y:S02]  /*b570*/  @!P5 IMAD.IADD R6, R6, 0x1, -R11.reuse ;  /* 0x000000010606d824 */ /* 0x100fe400078e0a0b */
[----:B------:R-:W-:Y:S02]  /*b580*/  @!P4 IMAD.IADD R2, R2, 0x1, -R11 ;  /* 0x000000010202c824 */ /* 0x000fe400078e0a0b */
[----:B0-----:R-:W-:Y:S01]  /*b590*/  IMAD.HI.U32 R14, R0, R9, RZ ;  /* 0x00000009000e7227 */ /* 0x001fe200078e00ff */
[----:B------:R-:W-:-:S03]  /*b5a0*/  ISETP.GT.U32.AND P4, PT, R11, R4, PT ;  /* 0x000000040b00720c */ /* 0x000fc60003f84070 */
[----:B------:R-:W-:Y:S02]  /*b5b0*/  IMAD.MOV R14, RZ, RZ, -R14 ;  /* 0x000000ffff0e7224 */ /* 0x000fe400078e0a0e */
[----:B------:R-:W-:Y:S02]  /*b5c0*/  @!P6 IMAD.MOV R15, RZ, RZ, -R15 ;  /* 0x000000ffff0fe224 */ /* 0x000fe400078e0a0f */
[C---:B------:R-:W-:Y:S02]  /*b5d0*/  IMAD R9, R11.reuse, R14, R9 ;  /* 0x0000000e0b097224 */ /* 0x040fe400078e0209 */
[----:B------:R-:W-:Y:S01]  /*b5e0*/  IMAD.MOV.U32 R24, RZ, RZ, R6 ;  /* 0x000000ffff187224 */ /* 0x000fe200078e0006 */
[----:B------:R-:W-:Y:S01]  /*b5f0*/  ISETP.GE.AND P0, PT, R18, RZ, PT ;  /* 0x000000ff1200720c */ /* 0x000fe20003f06270 */
[----:B------:R-:W-:Y:S02]  /*b600*/  STL [R1+0x238], R15 ;  /* 0x0002380f01007387 */ /* 0x000fe40000100800 */
[----:B------:R-:W-:Y:S01]  /*b610*/  @!P2 IMAD.MOV R24, RZ, RZ, -R24 ;  /* 0x000000ffff18a224 */ /* 0x000fe200078e0a18 */
[C---:B------:R-:W-:Y:S01]  /*b620*/  ISETP.GT.U32.AND P2, PT, R11.reuse, R9, PT ;  /* 0x000000090b00720c */ /* 0x040fe20003f44070 */
[----:B------:R-:W3:Y:S01]  /*b630*/  LDL.LU R18, [R1+0x220] ;  /* 0x0002200001127983 */ /* 0x000ee20000300800 */
[----:B------:R-:W-:Y:S01]  /*b640*/  @!P4 IMAD.IADD R4, R4, 0x1, -R11 ;  /* 0x000000010404c824 */ /* 0x000fe200078e0a0b */
[----:B------:R-:W-:-:S03]  /*b650*/  ISETP.GT.U32.AND P6, PT, R11, R2, PT ;  /* 0x000000020b00720c */ /* 0x000fc60003fc4070 */
[----:B------:R-:W-:Y:S01]  /*b660*/  @!P1 IMAD.MOV R4, RZ, RZ, -R4 ;  /* 0x000000ffff049224 */ /* 0x000fe200078e0a04 */
[----:B------:R-:W-:-:S06]  /*b670*/  ISETP.GE.AND P3, PT, R17, RZ, PT ;  /* 0x000000ff1100720c */ /* 0x000fcc0003f66270 */
[--C-:B------:R-:W-:Y:S01]  /*b680*/  @!P2 IMAD.IADD R9, R9, 0x1, -R11.reuse ;  /* 0x000000010909a824 */ /* 0x100fe200078e0a0b */
[----:B------:R-:W-:Y:S02]  /*b690*/  IABS R13, R17 ;  /* 0x00000011000d7213 */ /* 0x000fe40000000000 */
        /* <DEDUP_REMOVED lines=43> */
[----:B--2---:R-:W-:-:S05]  /*b950*/  IABS R10, R20 ;  /* 0x00000014000a7213 */ /* 0x004fca0000000000 */
[----:B------:R-:W-:-:S04]  /*b960*/  IMAD.HI.U32 R6, R0, R10, RZ ;  /* 0x0000000a00067227 */ /* 0x000fc800078e00ff */
[----:B------:R-:W-:-:S04]  /*b970*/  IMAD.MOV R6, RZ, RZ, -R6 ;  /* 0x000000ffff067224 */ /* 0x000fc800078e0a06 */
[----:B------:R-:W-:Y:S02]  /*b980*/  IMAD R10, R11, R6, R10 ;  /* 0x000000060b0a7224 */ /* 0x000fe400078e020a */
[----:B------:R-:W-:-:S03]  /*b990*/  @!P6 IMAD.IADD R8, R8, 0x1, -R11 ;  /* 0x000000010808e824 */ /* 0x000fc600078e0a0b */
[----:B------:R-:W-:Y:S02]  /*b9a0*/  ISETP.GT.U32.AND P6, PT, R11, R10, PT ;  /* 0x0000000a0b00720c */ /* 0x000fe40003fc4070 */
[----:B------:R-:W-:Y:S01]  /*b9b0*/  ISETP.GE.AND P5, PT, R23, RZ, PT ;  /* 0x000000ff1700720c */ /* 0x000fe20003fa6270 */
[----:B------:R-:W-:-:S10]  /*b9c0*/  @!P3 IMAD.MOV R13, RZ, RZ, -R13 ;  /* 0x000000ffff0db224 */ /* 0x000fd400078e0a0d */
[----:B------:R-:W-:Y:S01]  /*b9d0*/  @!P6 IMAD.IADD R10, R10, 0x1, -R11 ;  /* 0x000000010a0ae824 */ /* 0x000fe200078e0a0b */
[----:B------:R-:W-:Y:S02]  /*b9e0*/  ISETP.GT.U32.AND P6, PT, R11, R7, PT ;  /* 0x000000070b00720c */ /* 0x000fe40003fc4070 */
[----:B---3--:R-:W-:Y:S01]  /*b9f0*/  IABS R2, R18 ;  /* 0x0000001200027213 */ /* 0x008fe20000000000 */
[----:B------:R-:W-:-:S04]  /*ba00*/  @!P5 IMAD.MOV R9, RZ, RZ, -R9 ;  /* 0x000000ffff09d224 */ /* 0x000fc800078e0a09 */
[----:B------:R-:W-:-:S04]  /*ba10*/  IMAD.HI.U32 R14, R0, R2, RZ ;  /* 0x00000002000e7227 */ /* 0x000fc800078e00ff */
[----:B------:R-:W-:Y:S02]  /*ba20*/  IMAD.MOV R14, RZ, RZ, -R14 ;  /* 0x000000ffff0e7224 */ /* 0x000fe400078e0a0e */
[----:B------:R-:W-:Y:S02]  /*ba30*/  @!P4 IMAD.MOV R8, RZ, RZ, -R8 ;  /* 0x000000ffff08c224 */ /* 0x000fe400078e0a08 */
[----:B------:R-:W-:Y:S01]  /*ba40*/  @!P1 IMAD.MOV R5, RZ, RZ, -R5 ;  /* 0x000000ffff059224 */ /* 0x000fe200078e0a05 */
[----:B------:R-:W-:Y:S01]  /*ba50*/  STL [R1+0x218], R13 ;  /* 0x0002180d01007387 */ /* 0x000fe20000100800 */
[C---:B------:R-:W-:Y:S01]  /*ba60*/  IMAD R2, R11.reuse, R14, R2 ;  /* 0x0000000e0b027224 */ /* 0x040fe200078e0202 */
[----:B------:R-:W-:Y:S01]  /*ba70*/  ISETP.GT.U32.AND P5, PT, R11, R10, PT ;  /* 0x0000000a0b00720c */ /* 0x000fe20003fa4070 */
[----:B------:R-:W-:Y:S01]  /*ba80*/  @!P6 IMAD.IADD R7, R7, 0x1, -R11 ;  /* 0x000000010707e824 */ /* 0x000fe200078e0a0b */
[----:B------:R4:W-:Y:S01]  /*ba90*/  STL [R1+0x214], R9 ;  /* 0x0002140901007387 */ /* 0x0009e20000100800 */
[----:B------:R-:W-:-:S03]  /*baa0*/  ISETP.GE.AND P6, PT, R18, RZ, PT ;  /* 0x000000ff1200720c */ /* 0x000fc60003fc6270 */
[----:B------:R-:W-:Y:S01]  /*bab0*/  STL [R1+0x210], R8 ;  /* 0x0002100801007387 */ /* 0x000fe20000100800 */
[----:B------:R-:W-:-:S03]  /*bac0*/  ISETP.GT.U32.AND P4, PT, R11, R2, PT ;  /* 0x000000020b00720c */ /* 0x000fc60003f84070 */
[----:B------:R-:W-:Y:S04]  /*bad0*/  STL [R1+0x204], R5 ;  /* 0x0002040501007387 */ /* 0x000fe80000100800 */
[----:B------:R-:W2:Y:S01]  /*bae0*/  LDL.LU R18, [R1+0x3b0] ;  /* 0x0003b00001127983 */ /* 0x000ea20000300800 */
[----:B------:R-:W-:Y:S01]  /*baf0*/  IABS R12, R22 ;  /* 0x00000016000c7213 */ /* 0x000fe20000000000 */
[----:B------:R-:W-:Y:S01]  /*bb00*/  @!P5 IMAD.IADD R10, R10, 0x1, -R11 ;  /* 0x000000010a0ad824 */ /* 0x000fe200078e0a0b */
[----:B------:R-:W-:Y:S02]  /*bb10*/  IABS R6, R17 ;  /* 0x0000001100067213 */ /* 0x000fe40000000000 */
[----:B------:R-:W-:Y:S01]  /*bb20*/  ISETP.GE.AND P5, PT, R17, RZ, PT ;  /* 0x000000ff1100720c */ /* 0x000fe20003fa6270 */
[----:B------:R-:W-:Y:S01]  /*bb30*/  IMAD.HI.U32 R15, R0, R12, RZ ;  /* 0x0000000c000f7227 */ /* 0x000fe200078e00ff */
[----:B------:R-:W3:Y:S03]  /*bb40*/  LDL.LU R17, [R1+0x3b4] ;  /* 0x0003b40001117983 */ /* 0x000ee60000300800 */
[----:B------:R-:W-:Y:S01]  /*bb50*/  IMAD.MOV R15, RZ, RZ, -R15 ;  /* 0x000000ffff0f7224 */ /* 0x000fe200078e0a0f */
[----:B------:R-:W3:Y:S01]  /*bb60*/  LDL.LU R23, [R1+0x3cc] ;  /* 0x0003cc0001177983 */ /* 0x000ee20000300800 */
[----:B------:R-:W-:-:S02]  /*bb70*/  @!P4 IMAD.IADD R2, R2, 0x1, -R11 ;  /* 0x000000010202c824 */ /* 0x000fc400078e0a0b */
        /* <DEDUP_REMOVED lines=63> */
[----:B------:R-:W-:Y:S02]  /*bf70*/  IMAD R2, R11, R12, R2 ;  /* 0x0000000c0b027224 */ /* 0x000fe400078e0202 */
[----:B0-----:R-:W-:-:S03]  /*bf80*/  IMAD.HI.U32 R14, R0, R10, RZ ;  /* 0x0000000a000e7227 */ /* 0x001fc600078e00ff */
[C---:B------:R-:W-:Y:S01]  /*bf90*/  ISETP.GT.U32.AND P5, PT, R11.reuse, R2, PT ;  /* 0x000000020b00720c */ /* 0x040fe20003fa4070 */
[----:B------:R-:W-:Y:S01]  /*bfa0*/  @!P4 IMAD.MOV R15, RZ, RZ, -R15 ;  /* 0x000000ffff0fc224 */ /* 0x000fe200078e0a0f */
[----:B------:R-:W-:Y:S01]  /*bfb0*/  ISETP.GT.U32.AND P4, PT, R11, R4, PT ;  /* 0x000000040b00720c */ /* 0x000fe20003f84070 */
[----:B------:R-:W-:Y:S02]  /*bfc0*/  IMAD.MOV R14, RZ, RZ, -R14 ;  /* 0x000000ffff0e7224 */ /* 0x000fe400078e0a0e */
[----:B------:R-:W-:Y:S02]  /*bfd0*/  @!P6 IMAD.IADD R5, R5, 0x1, -R11 ;  /* 0x000000010505e824 */ /* 0x000fe400078e0a0b */
[C---:B------:R-:W-:Y:S02]  /*bfe0*/  IMAD R10, R11.reuse, R14, R10 ;  /* 0x0000000e0b0a7224 */ /* 0x040fe400078e020a */
[----:B------:R-:W-:Y:S01]  /*bff0*/  IMAD.MOV.U32 R24, RZ, RZ, R5 ;  /* 0x000000ffff187224 */ /* 0x000fe200078e0005 */
[----:B------:R-:W-:Y:S01]  /*c000*/  ISETP.GE.AND P0, PT, R18, RZ, PT ;  /* 0x000000ff1200720c */ /* 0x000fe20003f06270 */
[----:B------:R-:W-:Y:S02]  /*c010*/  STL [R1+0x1d8], R15 ;  /* 0x0001d80f01007387 */ /* 0x000fe40000100800 */
[----:B------:R-:W-:Y:S01]  /*c020*/  @!P1 IMAD.MOV R24, RZ, RZ, -R24 ;  /* 0x000000ffff189224 */ /* 0x000fe200078e0a18 */
[----:B------:R-:W-:Y:S01]  /*c030*/  ISETP.GT.U32.AND P1, PT, R11, R10, PT ;  /* 0x0000000a0b00720c */ /* 0x000fe20003f24070 */
[--C-:B------:R-:W-:Y:S01]  /*c040*/  @!P5 IMAD.IADD R2, R2, 0x1, -R11.reuse ;  /* 0x000000010202d824 */ /* 0x100fe200078e0a0b */
[----:B------:R-:W2:Y:S01]  /*c050*/  LDL.LU R18, [R1+0x404] ;  /* 0x0004040001127983 */ /* 0x000ea20000300800 */
[----:B------:R-:W-:-:S03]  /*c060*/  @!P4 IMAD.IADD R4, R4, 0x1, -R11 ;  /* 0x000000010404c824 */ /* 0x000fc600078e0a0b */
[----:B------:R-:W-:Y:S01]  /*c070*/  ISETP.GT.U32.AND P5, PT, R11, R2, PT ;  /* 0x000000020b00720c */ /* 0x000fe20003fa4070 */
[----:B------:R-:W-:-:S06]  /*c080*/  @!P3 IMAD.MOV R4, RZ, RZ, -R4 ;  /* 0x000000ffff04b224 */ /* 0x000fcc00078e0a04 */
[--C-:B------:R-:W-:Y:S01]  /*c090*/  @!P1 IMAD.IADD R10, R10, 0x1, -R11.reuse ;  /* 0x000000010a0a9824 */ /* 0x100fe200078e0a0b */
[----:B------:R-:W-:Y:S02]  /*c0a0*/  ISETP.GE.AND P2, PT, R17, RZ, PT ;  /* 0x000000ff1100720c */ /* 0x000fe40003f46270 */
[----:B------:R-:W-:Y:S02]  /*c0b0*/  IABS R13, R17 ;  /* 0x00000011000d7213 */ /* 0x000fe40000000000 */
[----:B------:R-:W3:Y:S01]  /*c0c0*/  LDL.LU R17, [R1+0x408] ;  /* 0x0004080001117983 */ /* 0x000ee20000300800 */
[----:B------:R-:W-:-:S03]  /*c0d0*/  @!P5 IMAD.IADD R2, R2, 0x1, -R11 ;  /* 0x000000010202d824 */ /* 0x000fc600078e0a0b */
        /* <DEDUP_REMOVED lines=39> */
[----:B------:R-:W5:Y:S01]  /*c350*/  LDL R19, [R1+0x41c] ;  /* 0x00041c0001137983 */ /* 0x000f620000100800 */
[----:B------:R-:W-:Y:S02]  /*c360*/  IABS R9, R21 ;  /* 0x0000001500097213 */ /* 0x000fe40000000000 */
[----:B------:R-:W-:-:S03]  /*c370*/  ISETP.GT.U32.AND P5, PT, R11, R8, PT ;  /* 0x000000080b00720c */ /* 0x000fc60003fa4070 */
[----:B------:R-:W-:-:S04]  /*c380*/  IMAD.HI.U32 R5, R0, R9, RZ ;  /* 0x0000000900057227 */ /* 0x000fc800078e00ff */
[----:B------:R-:W-:-:S04]  /*c390*/  IMAD.MOV R5, RZ, RZ, -R5 ;  /* 0x000000ffff057224 */ /* 0x000fc800078e0a05 */
[----:B------:R-:W-:Y:S02]  /*c3a0*/  IMAD R9, R11, R5, R9 ;  /* 0x000000050b097224 */ /* 0x000fe400078e0209 */
[----:B------:R-:W-:-:S03]  /*c3b0*/  @!P5 IMAD.IADD R8, R8, 0x1, -R11 ;  /* 0x000000010808d824 */ /* 0x000fc600078e0a0b */
[----:B------:R-:W-:Y:S02]  /*c3c0*/  ISETP.GT.U32.AND P5, PT, R11, R9, PT ;  /* 0x000000090b00720c */ /* 0x000fe40003fa4070 */
[----:B------:R-:W-:Y:S01]  /*c3d0*/  ISETP.GE.AND P6, PT, R23, RZ, PT ;  /* 0x000000ff1700720c */ /* 0x000fe20003fc6270 */
[----:B------:R-:W-:Y:S01]  /*c3e0*/  @!P2 IMAD.MOV R13, RZ, RZ, -R13 ;  /* 0x000000ffff0da224 */ /* 0x000fe200078e0a0d */
[----:B------:R-:W-:-:S09]  /*c3f0*/  IABS R12, R22 ;  /* 0x00000016000c7213 */ /* 0x000fd20000000000 */
[----:B------:R-:W-:Y:S01]  /*c400*/  @!P5 IMAD.IADD R9, R9, 0x1, -R11 ;  /* 0x000000010909d824 */ /* 0x000fe200078e0a0b */
[C---:B------:R-:W-:Y:S01]  /*c410*/  ISETP.GT.U32.AND P5, PT, R11.reuse, R7, PT ;  /* 0x000000070b00720c */ /* 0x040fe20003fa4070 */
[----:B------:R-:W-:Y:S02]  /*c420*/  @!P6 IMAD.MOV R10, RZ, RZ, -R10 ;  /* 0x000000ffff0ae224 */ /* 0x000fe400078e0a0a */
[----:B------:R-:W-:Y:S02]  /*c430*/  @!P4 IMAD.MOV R8, RZ, RZ, -R8 ;  /* 0x000000ffff08c224 */ /* 0x000fe400078e0a08 */
[----:B------:R-:W-:Y:S01]  /*c440*/  @!P3 IMAD.MOV R6, RZ, RZ, -R6 ;  /* 0x000000ffff06b224 */ /* 0x000fe200078e0a06 */
[----:B------:R-:W-:Y:S01]  /*c450*/  STL [R1+0x1b4], R13 ;  /* 0x0001b40d01007387 */ /* 0x000fe20000100800 */
[----:B------:R-:W-:Y:S01]  /*c460*/  IMAD.HI.U32 R15, R0, R12, RZ ;  /* 0x0000000c000f7227 */ /* 0x000fe200078e00ff */
[----:B------:R-:W-:Y:S02]  /*c470*/  ISETP.GT.U32.AND P6, PT, R11, R9, PT ;  /* 0x000000090b00720c */ /* 0x000fe40003fc4070 */
[----:B------:R4:W-:Y:S01]  /*c480*/  STL [R1+0x1b0], R10 ;  /* 0x0001b00a01007387 */ /* 0x0009e20000100800 */
[----:B------:R-:W-:-:S02]  /*c490*/  IMAD.MOV R15, RZ, RZ, -R15 ;  /* 0x000000ffff0f7224 */ /* 0x000fc400078e0a0f */
        /* <DEDUP_REMOVED lines=8> */
[C---:B------:R-:W-:Y:S02]  /*c520*/  IMAD R2, R11.reuse, R14, R2 ;  /* 0x0000000e0b027224 */ /* 0x040fe400078e0202 */
[----:B------:R-:W-:-:S03]  /*c530*/  IMAD R12, R11, R15, R12 ;  /* 0x0000000f0b0c7224 */ /* 0x000fc600078e020c */
[----:B------:R-:W-:Y:S01]  /*c540*/  ISETP.GT.U32.AND P4, PT, R11, R2, PT ;  /* 0x000000020b00720c */ /* 0x000fe20003f84070 */
[--C-:B------:R-:W-:Y:S01]  /*c550*/  @!P6 IMAD.IADD R9, R9, 0x1, -R11.reuse ;  /* 0x000000010909e824 */ /* 0x100fe200078e0a0b */
[----:B------:R-:W-:Y:S02]  /*c560*/  ISETP.GT.U32.AND P0, PT, R11, R12, PT ;  /* 0x0000000c0b00720c */ /* 0x000fe40003f04070 */
[----:B---3--:R-:W-:Y:S02]  /*c570*/  IABS R5, R17 ;  /* 0x0000001100057213 */ /* 0x008fe40000000000 */
[----:B------:R-:W-:Y:S02]  /*c580*/  ISETP.GE.AND P6, PT, R17, RZ, PT ;  /* 0x000000ff1100720c */ /* 0x000fe40003fc6270 */
[----:B------:R-:W3:Y:S04]  /*c590*/  LDL.LU R17, [R1+0x450] ;  /* 0x0004500001117983 */ /* 0x000ee80000300800 */
[----:B------:R-:W3:Y:S01]  /*c5a0*/  LDL.LU R23, [R1+0x458] ;  /* 0x0004580001177983 */ /* 0x000ee20000300800 */
[----:B------:R-:W-:-:S02]  /*c5b0*/  @!P4 IMAD.IADD R2, R2, 0x1, -R11 ;  /* 0x000000010202c824 */ /* 0x000fc400078e0a0b */
[----:B------:R-:W-:Y:S02]  /*c5c0*/  @!P0 IMAD.IADD R12, R12, 0x1, -R11 ;  /* 0x000000010c0c8824 */ /* 0x000fe400078e0a0b */
[----:B0-----:R-:W-:-:S03]  /*c5d0*/  IMAD.HI.U32 R4, R0, R5, RZ ;  /* 0x0000000500047227 */ /* 0x001fc600078e00ff */
        /* <DEDUP_REMOVED lines=82> */
[----:B------:R-:W-:Y:S01]  /*cb00*/  STL [R1+0x160], R24 ;  /* 0x0001601801007387 */ /* 0x000fe20000100800 */
[----:B------:R-:W-:-:S03]  /*cb10*/  IMAD.HI.U32 R7, R0, R13, RZ ;  /* 0x0000000d00077227 */ /* 0x000fc600078e00ff */
[----:B------:R0:W-:Y:S01]  /*cb20*/  STL [R1+0x15c], R4 ;  /* 0x00015c0401007387 */ /* 0x0001e20000100800 */
[----:B------:R-:W-:Y:S02]  /*cb30*/  IMAD.MOV R7, RZ, RZ, -R7 ;  /* 0x000000ffff077224 */ /* 0x000fe400078e0a07 */
[----:B0-----:R-:W-:-:S04]  /*cb40*/  IMAD.MOV.U32 R4, RZ, RZ, R2 ;  /* 0x000000ffff047224 */ /* 0x001fc800078e0002 */
[----:B------:R-:W-:Y:S02]  /*cb50*/  @!P0 IMAD.MOV R4, RZ, RZ, -R4 ;  /* 0x000000ffff048224 */ /* 0x000fe400078e0a04 */
[----:B------:R-:W-:-:S03]  /*cb60*/  IMAD R13, R11, R7, R13 ;  /* 0x000000070b0d7224 */ /* 0x000fc600078e020d */
[----:B------:R0:W-:Y:S02]  /*cb70*/  STL [R1+0x158], R4 ;  /* 0x0001580401007387 */ /* 0x0001e40000100800 */
[----:B------:R-:W-:-:S13]  /*cb80*/  ISETP.GT.U32.AND P5, PT, R11, R13, PT ;  /* 0x0000000d0b00720c */ /* 0x000fda0003fa4070 */
[----:B------:R-:W-:Y:S01]  /*cb90*/  @!P5 IMAD.IADD R13, R13, 0x1, -R11 ;  /* 0x000000010d0dd824 */ /* 0x000fe200078e0a0b */
[----:B----4-:R-:W-:-:S05]  /*cba0*/  IABS R8, R29 ;  /* 0x0000001d00087213 */ /* 0x010fca0000000000 */
[----:B------:R-:W-:-:S04]  /*cbb0*/  IMAD.HI.U32 R12, R0, R8, RZ ;  /* 0x00000008000c7227 */ /* 0x000fc800078e00ff */
[----:B------:R-:W-:-:S04]  /*cbc0*/  IMAD.MOV R12, RZ, RZ, -R12 ;  /* 0x000000ffff0c7224 */ /* 0x000fc800078e0a0c */
[----:B------:R-:W-:-:S05]  /*cbd0*/  IMAD R8, R11, R12, R8 ;  /* 0x0000000c0b087224 */ /* 0x000fca00078e0208 */
[----:B------:R-:W-:-:S13]  /*cbe0*/  ISETP.GT.U32.AND P4, PT, R11, R8, PT ;  /* 0x000000080b00720c */ /* 0x000fda0003f84070 */
[----:B------:R-:W-:Y:S01]  /*cbf0*/  @!P4 IMAD.IADD R8, R8, 0x1, -R11 ;  /* 0x000000010808c824 */ /* 0x000fe200078e0a0b */
[----:B------:R-:W-:Y:S02]  /*cc00*/  ISETP.GT.U32.AND P4, PT, R11, R9, PT ;  /* 0x000000090b00720c */ /* 0x000fe40003f84070 */
[----:B------:R-:W-:-:S05]  /*cc10*/  IABS R5, R21 ;  /* 0x0000001500057213 */ /* 0x000fca0000000000 */
[----:B------:R-:W-:-:S06]  /*cc20*/  IMAD.HI.U32 R7, R0, R5, RZ ;  /* 0x0000000500077227 */ /* 0x000fcc00078e00ff */
[----:B------:R-:W-:Y:S01]  /*cc30*/  @!P4 IMAD.IADD R9, R9, 0x1, -R11 ;  /* 0x000000010909c824 */ /* 0x000fe200078e0a0b */
[----:B------:R-:W-:Y:S02]  /*cc40*/  ISETP.GE.AND P4, PT, R29, RZ, PT ;  /* 0x000000ff1d00720c */ /* 0x000fe40003f86270 */
[----:B------:R-:W4:Y:S01]  /*cc50*/  LDL.LU R29, [R1+0x4a0] ;  /* 0x0004a000011d7983 */ /* 0x000f220000300800 */
[----:B------:R-:W-:-:S04]  /*cc60*/  IMAD.MOV R7, RZ, RZ, -R7 ;  /* 0x000000ffff077224 */ /* 0x000fc800078e0a07 */
[----:B------:R-:W-:Y:S01]  /*cc70*/  IMAD R5, R11, R7, R5 ;  /* 0x000000070b057224 */ /* 0x000fe200078e0205 */
[----:B-----5:R-:W-:-:S04]  /*cc80*/  IABS R7, R19 ;  /* 0x0000001300077213 */ /* 0x020fc80000000000 */
[C---:B------:R-:W-:Y:S02]  /*cc90*/  ISETP.GT.U32.AND P6, PT, R11.reuse, R5, PT ;  /* 0x000000050b00720c */ /* 0x040fe40003fc4070 */
[----:B------:R-:W-:Y:S01]  /*cca0*/  ISETP.GT.U32.AND P3, PT, R11, R13, PT ;  /* 0x0000000d0b00720c */ /* 0x000fe20003f64070 */
[----:B------:R-:W-:-:S04]  /*ccb0*/  IMAD.HI.U32 R14, R0, R7, RZ ;  /* 0x00000007000e7227 */ /* 0x000fc800078e00ff */
[----:B------:R-:W-:-:S04]  /*ccc0*/  IMAD.MOV R14, RZ, RZ, -R14 ;  /* 0x000000ffff0e7224 */ /* 0x000fc800078e0a0e */
[----:B------:R-:W-:Y:S02]  /*ccd0*/  IMAD R7, R11, R14, R7 ;  /* 0x0000000e0b077224 */ /* 0x000fe400078e0207 */
        /* <DEDUP_REMOVED lines=13> */
[----:B------:R-:W-:-:S04]  /*cdb0*/  IMAD.MOV R6, RZ, RZ, -R6 ;  /* 0x000000ffff067224 */ /* 0x000fc800078e0a06 */
[----:B------:R-:W-:Y:S02]  /*cdc0*/  IMAD R10, R11, R6, R10 ;  /* 0x000000060b0a7224 */ /* 0x000fe400078e020a */
[----:B------:R-:W-:-:S03]  /*cdd0*/  @!P6 IMAD.IADD R8, R8, 0x1, -R11 ;  /* 0x000000010808e824 */ /* 0x000fc600078e0a0b */
[----:B------:R-:W-:Y:S02]  /*cde0*/  ISETP.GT.U32.AND P6, PT, R11, R10, PT ;  /* 0x0000000a0b00720c */ /* 0x000fe40003fc4070 */
[----:B------:R-:W-:Y:S02]  /*cdf0*/  IABS R12, R22 ;  /* 0x00000016000c7213 */ /* 0x000fe40000000000 */
[----:B------:R-:W-:-:S03]  /*ce00*/  ISETP.GE.AND P5, PT, R23, RZ, PT ;  /* 0x000000ff1700720c */ /* 0x000fc60003fa6270 */
[----:B------:R-:W-:-:S04]  /*ce10*/  IMAD.HI.U32 R15, R0, R12, RZ ;  /* 0x0000000c000f7227 */ /* 0x000fc800078e00ff */
[----:B------:R-:W-:Y:S02]  /*ce20*/  IMAD.MOV R15, RZ, RZ, -R15 ;  /* 0x000000ffff0f7224 */ /* 0x000fe400078e0a0f */
[----:B------:R-:W-:Y:S01]  /*ce30*/  @!P6 IMAD.IADD R10, R10, 0x1, -R11 ;  /* 0x000000010a0ae824 */ /* 0x000fe200078e0a0b */
[C---:B------:R-:W-:Y:S01]  /*ce40*/  ISETP.GT.U32.AND P6, PT, R11.reuse, R7, PT ;  /* 0x000000070b00720c */ /* 0x040fe20003fc4070 */
[C---:B------:R-:W-:Y:S02]  /*ce50*/  IMAD R12, R11.reuse, R15, R12 ;  /* 0x0000000f0b0c7224 */ /* 0x040fe400078e020c */
[----:B------:R-:W-:Y:S02]  /*ce60*/  @!P1 IMAD.MOV R13, RZ, RZ, -R13 ;  /* 0x000000ffff0d9224 */ /* 0x000fe400078e0a0d */
[----:B------:R-:W-:Y:S01]  /*ce70*/  @!P5 IMAD.MOV R9, RZ, RZ, -R9 ;  /* 0x000000ffff09d224 */ /* 0x000fe200078e0a09 */
[----:B------:R-:W-:Y:S01]  /*ce80*/  ISETP.GT.U32.AND P0, PT, R11, R12, PT ;  /* 0x0000000c0b00720c */ /* 0x000fe20003f04070 */
[----:B------:R-:W-:-:S02]  /*ce90*/  @!P4 IMAD.MOV R8, RZ, RZ, -R8 ;  /* 0x000000ffff08c224 */ /* 0x000fc400078e0a08 */
[----:B------:R-:W-:Y:S01]  /*cea0*/  @!P2 IMAD.MOV R5, RZ, RZ, -R5 ;  /* 0x000000ffff05a224 */ /* 0x000fe200078e0a05 */
[----:B------:R-:W-:Y:S01]  /*ceb0*/  STL [R1+0x150], R13 ;  /* 0x0001500d01007387 */ /* 0x000fe20000100800 */
[----:B------:R-:W-:Y:S02]  /*cec0*/  ISETP.GT.U32.AND P5, PT, R11, R10, PT ;  /* 0x0000000a0b00720c */ /* 0x000fe40003fa4070 */
[----:B------:R-:W-:Y:S01]  /*ced0*/  @!P6 IMAD.IADD R7, R7, 0x1, -R11 ;  /* 0x000000010707e824 */ /* 0x000fe200078e0a0b */
[----:B------:R4:W-:Y:S04]  /*cee0*/  STL [R1+0x138], R9 ;  /* 0x0001380901007387 */ /* 0x0009e80000100800 */
        /* <DEDUP_REMOVED lines=9> */
[--C-:B------:R-:W-:Y:S01]  /*cf80*/  @!P0 IMAD.IADD R12, R12, 0x1, -R11.reuse ;  /* 0x000000010c0c8824 */ /* 0x100fe200078e0a0b */
[----:B---3--:R-:W-:Y:S01]  /*cf90*/  IABS R6, R17 ;  /* 0x0000001100067213 */ /* 0x008fe20000000000 */
[----:B------:R-:W-:Y:S01]  /*cfa0*/  @!P5 IMAD.IADD R10, R10, 0x1, -R11 ;  /* 0x000000010a0ad824 */ /* 0x000fe200078e0a0b */
[----:B------:R-:W-:-:S02]  /*cfb0*/  ISETP.GE.AND P5, PT, R17, RZ, PT ;  /* 0x000000ff1100720c */ /* 0x000fc40003fa6270 */
[----:B------:R-:W3:Y:S01]  /*cfc0*/  LDL.LU R17, [R1+0x4c8] ;  /* 0x0004c80001117983 */ /* 0x000ee20000300800 */
[----:B------:R-:W-:Y:S01]  /*cfd0*/  ISETP.GT.U32.AND P1, PT, R11, R12, PT ;  /* 0x0000000c0b00720c */ /* 0x000fe20003f24070 */
[----:B0-----:R-:W-:Y:S02]  /*cfe0*/  IMAD.HI.U32 R4, R0, R6, RZ ;  /* 0x0000000600047227 */ /* 0x001fe400078e00ff */
[----:B------:R-:W3:Y:S03]  /*cff0*/  LDL.LU R23, [R1+0x4cc] ;  /* 0x0004cc0001177983 */ /* 0x000ee60000300800 */
[----:B------:R-:W-:Y:S02]  /*d000*/  @!P4 IMAD.IADD R2, R2, 0x1, -R11 ;  /* 0x000000010202c824 */ /* 0x000fe400078e0a0b */
[----:B------:R-:W-:-:S04]  /*d010*/  IMAD.MOV R4, RZ, RZ, -R4 ;  /* 0x000000ffff047224 */ /* 0x000fc800078e0a04 */
[C---:B------:R-:W-:Y:S02]  /*d020*/  IMAD R6, R11.reuse, R4, R6 ;  /* 0x000000040b067224 */ /* 0x040fe400078e0206 */
[----:B------:R-:W-:Y:S01]  /*d030*/  @!P1 IMAD.IADD R12, R12, 0x1, -R11 ;  /* 0x000000010c0c9824 */ /* 0x000fe200078e0a0b */
[----:B------:R-:W-:Y:S02]  /*d040*/  ISETP.GE.AND P0, PT, R22, RZ, PT ;  /* 0x000000ff1600720c */ /* 0x000fe40003f06270 */
[----:B------:R-:W-:Y:S02]  /*d050*/  ISETP.GT.U32.AND P1, PT, R11, R6, PT ;  /* 0x000000060b00720c */ /* 0x000fe40003f24070 */
[----:B------:R-:W-:-:S09]  /*d060*/  ISETP.GE.AND P2, PT, R20, RZ, PT ;  /* 0x000000ff1400720c */ /* 0x000fd20003f46270 */
[----:B------:R-:W-:Y:S02]  /*d070*/  @!P0 IMAD.MOV R12, RZ, RZ, -R12 ;  /* 0x000000ffff0c8224 */ /* 0x000fe400078e0a0c */
        /* <DEDUP_REMOVED lines=15> */
[----:B------:R-:W-:Y:S01]  /*d170*/  @!P6 IMAD.MOV R10, RZ, RZ, -R10 ;  /* 0x000000ffff0ae224 */ /* 0x000fe200078e0a0a */
[----:B-----5:R-:W-:-:S04]  /*d180*/  IABS R4, R19 ;  /* 0x0000001300047213 */ /* 0x020fc80000000000 */
[----:B------:R3:W-:Y:S01]  /*d190*/  STL [R1+0x1a4], R10 ;  /* 0x0001a40a01007387 */ /* 0x0007e20000100800 */
[----:B------:R-:W-:-:S03]  /*d1a0*/  ISETP.GE.AND P1, PT, R19, RZ, PT ;  /* 0x000000ff1300720c */ /* 0x000fc60003f26270 */
        /* <DEDUP_REMOVED lines=47> */
[----:B------:R-:W-:Y:S01]  /*d4a0*/  @!P4 IMAD.IADD R4, R4, 0x1, -R11 ;  /* 0x000000010404c824 */ /* 0x000fe200078e0a0b */
[----:B------:R-:W-:-:S02]  /*d4b0*/  IABS R13, R17 ;  /* 0x00000011000d7213 */ /* 0x000fc40000000000 */
[----:B------:R-:W-:Y:S02]  /*d4c0*/  ISETP.GT.U32.AND P5, PT, R11, R2, PT ;  /* 0x000000020b00720c */ /* 0x000fe40003fa4070 */
[----:B------:R-:W-:Y:S01]  /*d4d0*/  ISETP.GE.AND P3, PT, R17, RZ, PT ;  /* 0x000000ff1100720c */ /* 0x000fe20003f66270 */
[----:B------:R-:W-:Y:S01]  /*d4e0*/  IMAD.HI.U32 R7, R0, R13, RZ ;  /* 0x0000000d00077227 */ /* 0x000fe200078e00ff */
[----:B------:R-:W3:Y:S03]  /*d4f0*/  LDL.LU R17, [R1+0x4e8] ;  /* 0x0004e80001117983 */ /* 0x000ee60000300800 */
[----:B------:R-:W-:Y:S02]  /*d500*/  @!P2 IMAD.IADD R10, R10, 0x1, -R11 ;  /* 0x000000010a0aa824 */ /* 0x000fe400078e0a0b */
[----:B------:R-:W-:Y:S02]  /*d510*/  IMAD.MOV R7, RZ, RZ, -R7 ;  /* 0x000000ffff077224 */ /* 0x000fe400078e0a07 */
[----:B------:R-:W-:-:S02]  /*d520*/  @!P1 IMAD.MOV R4, RZ, RZ, -R4 ;  /* 0x000000ffff049224 */ /* 0x000fc400078e0a04 */
[C---:B------:R-:W-:Y:S02]  /*d530*/  IMAD R13, R11.reuse, R7, R13 ;  /* 0x000000070b0d7224 */ /* 0x040fe400078e020d */
[----:B------:R-:W-:Y:S01]  /*d540*/  @!P5 IMAD.IADD R2, R2, 0x1, -R11 ;  /* 0x000000010202d824 */ /* 0x000fe200078e0a0b */
[----:B------:R-:W-:Y:S02]  /*d550*/  STL [R1+0xf4], R24 ;  /* 0x0000f41801007387 */ /* 0x000fe40000100800 */
[----:B------:R-:W-:Y:S02]  /*d560*/  ISETP.GT.U32.AND P6, PT, R11, R13, PT ;  /* 0x0000000d0b00720c */ /* 0x000fe40003fc4070 */
[----:B------:R0:W-:Y:S02]  /*d570*/  STL [R1+0xf0], R4 ;  /* 0x0000f00401007387 */ /* 0x0001e40000100800 */
[----:B0-----:R-:W-:-:S04]  /*d580*/  IMAD.MOV.U32 R4, RZ, RZ, R2 ;  /* 0x000000ffff047224 */ /* 0x001fc800078e0002 */
[----:B------:R-:W-:-:S05]  /*d590*/  @!P0 IMAD.MOV R4, RZ, RZ, -R4 ;  /* 0x000000ffff048224 */ /* 0x000fca00078e0a04 */
[----:B------:R0:W-:Y:S01]  /*d5a0*/  STL [R1+0xec], R4 ;  /* 0x0000ec0401007387 */ /* 0x0001e20000100800 */
        /* <DEDUP_REMOVED lines=8> */
[----:B------:R-:W-:-:S06]  /*d630*/  IMAD.HI.U32 R7, R0, R6, RZ ;  /* 0x0000000600077227 */ /* 0x000fcc00078e00ff */
[----:B------:R-:W-:Y:S01]  /*d640*/  @!P4 IMAD.IADD R8, R8, 0x1, -R11 ;  /* 0x000000010808c824 */ /* 0x000fe200078e0a0b */
[----:B------:R-:W-:Y:S01]  /*d650*/  ISETP.GT.U32.AND P4, PT, R11, R10, PT ;  /* 0x0000000a0b00720c */ /* 0x000fe20003f84070 */
[----:B------:R-:W-:-:S04]  /*d660*/  IMAD.MOV R7, RZ, RZ, -R7 ;  /* 0x000000ffff077224 */ /* 0x000fc800078e0a07 */
[----:B------:R-:W-:-:S08]  /*d670*/  IMAD R6, R11, R7, R6 ;  /* 0x000000070b067224 */ /* 0x000fd000078e0206 */
[----:B------:R-:W-:Y:S01]  /*d680*/  @!P4 IMAD.IADD R10, R10, 0x1, -R11 ;  /* 0x000000010a0ac824 */ /* 0x000fe200078e0a0b */
[----:B------:R-:W-:Y:S02]  /*d690*/  ISETP.GE.AND P4, PT, R29, RZ, PT ;  /* 0x000000ff1d00720c */ /* 0x000fe40003f86270 */
[----:B------:R-:W4:Y:S01]  /*d6a0*/  LDL.LU R29, [R1+0x4ec] ;  /* 0x0004ec00011d7983 */ /* 0x000f220000300800 */
[----:B------:R-:W-:Y:S02]  /*d6b0*/  ISETP.GT.U32.AND P5, PT, R11, R6, PT ;  /* 0x000000060b00720c */ /* 0x000fe40003fa4070 */
[----:B-----5:R-:W-:-:S05]  /*d6c0*/  IABS R7, R19 ;  /* 0x0000001300077213 */ /* 0x020fca0000000000 */
[----:B------:R-:W-:-:S04]  /*d6d0*/  IMAD.HI.U32 R14, R0, R7, RZ ;  /* 0x00000007000e7227 */ /* 0x000fc800078e00ff */
[----:B------:R-:W-:Y:S02]  /*d6e0*/  IMAD.MOV R14, RZ, RZ, -R14 ;  /* 0x000000ffff0e7224 */ /* 0x000fe400078e0a0e */
[----:B------:R-:W-:Y:S02]  /*d6f0*/  @!P5 IMAD.IADD R6, R6, 0x1, -R11 ;  /* 0x000000010606d824 */ /* 0x000fe400078e0a0b */
[----:B------:R-:W-:Y:S02]  /*d700*/  IMAD R7, R11, R14, R7 ;  /* 0x0000000e0b077224 */ /* 0x000fe400078e0207 */
[----:B------:R-:W-:Y:S01]  /*d710*/  @!P2 IMAD.IADD R13, R13, 0x1, -R11 ;  /* 0x000000010d0da824 */ /* 0x000fe200078e0a0b */
        /* <DEDUP_REMOVED lines=9> */
[----:B------:R-:W-:Y:S02]  /*d7b0*/  IABS R12, R22 ;  /* 0x00000016000c7213 */ /* 0x000fe40000000000 */
[----:B------:R-:W-:-:S05]  /*d7c0*/  IABS R9, R21 ;  /* 0x0000001500097213 */ /* 0x000fca0000000000 */
[----:B------:R-:W-:-:S04]  /*d7d0*/  IMAD.HI.U32 R5, R0, R9, RZ ;  /* 0x0000000900057227 */ /* 0x000fc800078e00ff */
[----:B------:R-:W-:Y:S02]  /*d7e0*/  IMAD.MOV R5, RZ, RZ, -R5 ;  /* 0x000000ffff057224 */ /* 0x000fe400078e0a05 */
[----:B------:R-:W-:-:S04]  /*d7f0*/  IMAD.HI.U32 R15, R0, R12, RZ ;  /* 0x0000000c000f7227 */ /* 0x000fc800078e00ff */
[C---:B------:R-:W-:Y:S02]  /*d800*/  IMAD R9, R11.reuse, R5, R9 ;  /* 0x000000050b097224 */ /* 0x040fe400078e0209 */
[----:B------:R-:W-:Y:S02]  /*d810*/  @!P5 IMAD.IADD R8, R8, 0x1, -R11 ;  /* 0x000000010808d824 */ /* 0x000fe400078e0a0b */
[----:B------:R-:W-:Y:S01]  /*d820*/  IMAD.MOV R15, RZ, RZ, -R15 ;  /* 0x000000ffff0f7224 */ /* 0x000fe200078e0a0f */
[----:B------:R-:W-:-:S03]  /*d830*/  ISETP.GT.U32.AND P5, PT, R11, R9, PT ;  /* 0x000000090b00720c */ /* 0x000fc60003fa4070 */
[----:B------:R-:W-:Y:S01]  /*d840*/  IMAD R12, R11, R15, R12 ;  /* 0x0000000f0b0c7224 */ /* 0x000fe200078e020c */
[----:B------:R-:W-:-:S04]  /*d850*/  ISETP.GE.AND P6, PT, R23, RZ, PT ;  /* 0x000000ff1700720c */ /* 0x000fc80003fc6270 */
[----:B------:R-:W-:-:S05]  /*d860*/  ISETP.GT.U32.AND P0, PT, R11, R12, PT ;  /* 0x0000000c0b00720c */ /* 0x000fca0003f04070 */
[----:B------:R-:W-:Y:S01]  /*d870*/  @!P5 IMAD.IADD R9, R9, 0x1, -R11 ;  /* 0x000000010909d824 */ /* 0x000fe200078e0a0b */
[C---:B------:R-:W-:Y:S01]  /*d880*/  ISETP.GT.U32.AND P5, PT, R11.reuse, R7, PT ;  /* 0x000000070b00720c */ /* 0x040fe20003fa4070 */
[----:B------:R-:W-:Y:S02]  /*d890*/  @!P3 IMAD.MOV R13, RZ, RZ, -R13 ;  /* 0x000000ffff0db224 */ /* 0x000fe400078e0a0d */
[----:B------:R-:W-:Y:S02]  /*d8a0*/  @!P6 IMAD.MOV R10, RZ, RZ, -R10 ;  /* 0x000000ffff0ae224 */ /* 0x000fe400078e0a0a */
[----:B------:R-:W-:Y:S02]  /*d8b0*/  @!P4 IMAD.MOV R8, RZ, RZ, -R8 ;  /* 0x000000ffff08c224 */ /* 0x000fe400078e0a08 */
[----:B------:R-:W-:Y:S02]  /*d8c0*/  @!P0 IMAD.IADD R12, R12, 0x1, -R11 ;  /* 0x000000010c0c8824 */ /* 0x000fe400078e0a0b */
[----:B------:R-:W-:Y:S01]  /*d8d0*/  @!P1 IMAD.MOV R6, RZ, RZ, -R6 ;  /* 0x000000ffff069224 */ /* 0x000fe200078e0a06 */
[----:B------:R-:W-:Y:S01]  /*d8e0*/  STL [R1+0xe4], R13 ;  /* 0x0000e40d01007387 */ /* 0x000fe20000100800 */
[----:B------:R-:W-:-:S02]  /*d8f0*/  ISETP.GT.U32.AND P6, PT, R11, R9, PT ;  /* 0x000000090b00720c */ /* 0x000fc40003fc4070 */
[----:B------:R-:W-:Y:S01]  /*d900*/  ISETP.GT.U32.AND P3, PT, R11, R12, PT ;  /* 0x0000000c0b00720c */ /* 0x000fe20003f64070 */
[----:B------:R4:W-:Y:S01]  /*d910*/  STL [R1+0xdc], R10 ;  /* 0x0000dc0a01007387 */ /* 0x0009e20000100800 */
[----:B------:R-:W-:-:S03]  /*d920*/  @!P5 IMAD.IADD R7, R7, 0x1, -R11 ;  /* 0x000000010707d824 */ /* 0x000fc600078e0a0b */
[----:B------:R-:W-:Y:S01]  /*d930*/  STL [R1+0xd8], R8 ;  /* 0x0000d80801007387 */ /* 0x000fe20000100800 */
[----:B--2---:R-:W-:-:S05]  /*d940*/  IABS R2, R18 ;  /* 0x0000001200027213 */ /* 0x004fca0000000000 */
[----:B------:R-:W-:-:S04]  /*d950*/  IMAD.HI.U32 R14, R0, R2, RZ ;  /* 0x00000002000e7227 */ /* 0x000fc800078e00ff */
[----:B------:R-:W-:Y:S01]  /*d960*/  IMAD.MOV R14, RZ, RZ, -R14 ;  /* 0x000000ffff0e7224 */ /* 0x000fe200078e0a0e */
[----:B---3--:R-:W-:-:S03]  /*d970*/  IABS R5, R17 ;  /* 0x0000001100057213 */ /* 0x008fc60000000000 */
[C---:B------:R-:W-:Y:S01]  /*d980*/  IMAD R2, R11.reuse, R14, R2 ;  /* 0x0000000e0b027224 */ /* 0x040fe200078e0202 */
[----:B------:R-:W-:Y:S01]  /*d990*/  STL [R1+0x154], R6 ;  /* 0x0001540601007387 */ /* 0x000fe20000100800 */
[----:B0-----:R-:W-:Y:S01]  /*d9a0*/  IMAD.HI.U32 R4, R0, R5, RZ ;  /* 0x0000000500047227 */ /* 0x001fe200078e00ff */
[----:B------:R-:W-:Y:S02]  /*d9b0*/  ISETP.GE.AND P5, PT, R18, RZ, PT ;  /* 0x000000ff1200720c */ /* 0x000fe40003fa6270 */
[----:B------:R-:W2:Y:S01]  /*d9c0*/  LDL.LU R18, [R1+0x4f8] ;  /* 0x0004f80001127983 */ /* 0x000ea20000300800 */
[----:B------:R-:W-:Y:S01]  /*d9d0*/  ISETP.GT.U32.AND P4, PT, R11, R2, PT ;  /* 0x000000020b00720c */ /* 0x000fe20003f84070 */
[----:B------:R-:W-:Y:S02]  /*d9e0*/  IMAD.MOV R4, RZ, RZ, -R4 ;  /* 0x000000ffff047224 */ /* 0x000fe400078e0a04 */
[----:B------:R-:W-:Y:S02]  /*d9f0*/  @!P6 IMAD.IADD R9, R9, 0x1, -R11 ;  /* 0x000000010909e824 */ /* 0x000fe400078e0a0b */
[----:B------:R-:W-:Y:S01]  /*da00*/  IMAD R5, R11, R4, R5 ;  /* 0x000000040b057224 */ /* 0x000fe200078e0205 */
[----:B------:R-:W-:Y:S01]  /*da10*/  ISETP.GE.AND P6, PT, R17, RZ, PT ;  /* 0x000000ff1100720c */ /* 0x000fe20003fc6270 */
[----:B------:R-:W-:Y:S01]  /*da20*/  @!P3 IMAD.IADD R12, R12, 0x1, -R11 ;  /* 0x000000010c0cb824 */ /* 0x000fe200078e0a0b */
[----:B------:R-:W3:Y:S01]  /*da30*/  LDL.LU R17, [R1+0x4fc] ;  /* 0x0004fc0001117983 */ /* 0x000ee20000300800 */
[----:B------:R-:W-:-:S02]  /*da40*/  ISETP.GE.AND P0, PT, R22, RZ, PT ;  /* 0x000000ff1600720c */ /* 0x000fc40003f06270 */
[----:B------:R-:W-:Y:S01]  /*da50*/  ISETP.GT.U32.AND P3, PT, R11, R5, PT ;  /* 0x000000050b00720c */ /* 0x000fe20003f64070 */
[----:B------:R-:W3:Y:S01]  /*da60*/  LDL.LU R23, [R1+0x500] ;  /* 0x0005000001177983 */ /* 0x000ee20000300800 */
[----:B------:R-:W-:Y:S01]  /*da70*/  @!P4 IMAD.IADD R2, R2, 0x1, -R11 ;  /* 0x000000010202c824 */ /* 0x000fe200078e0a0b */
[----:B------:R-:W-:-:S08]  /*da80*/  ISETP.GE.AND P1, PT, R21, RZ, PT ;  /* 0x000000ff1500720c */ /* 0x000fd00003f26270 */
[----:B------:R-:W-:Y:S02]  /*da90*/  @!P0 IMAD.MOV R12, RZ, RZ, -R12 ;  /* 0x000000ffff0c8224 */ /* 0x000fe400078e0a0c */
[----:B------:R-:W-:Y:S01]  /*daa0*/  @!P3 IMAD.IADD R5, R5, 0x1, -R11 ;  /* 0x000000010505b824 */ /* 0x000fe200078e0a0b */
[----:B------:R-:W-:Y:S02]  /*dab0*/  ISETP.GT.U32.AND P3, PT, R11, R2, PT ;  /* 0x000000020b00720c */ /* 0x000fe40003f64070 */
[----:B------:R-:W-:-:S11]  /*dac0*/  @!P1 IMAD.MOV R9, RZ, RZ, -R9 ;  /* 0x000000ffff099224 */ /* 0x000fd600078e0a09 */
        /* <DEDUP_REMOVED lines=13> */
[----:B-----5:R-:W-:Y:S02]  /*dba0*/  IABS R4, R19 ;  /* 0x0000001300047213 */ /* 0x020fe40000000000 */
[----:B------:R-:W-:Y:S02]  /*dbb0*/  ISETP.GE.AND P3, PT, R19, RZ, PT ;  /* 0x000000ff1300720c */ /* 0x000fe40003f66270 */
[----:B------:R3:W-:Y:S04]  /*dbc0*/  STL [R1+0x148], R9 ;  /* 0x0001480901007387 */ /* 0x0007e80000100800 */
        /* <DEDUP_REMOVED lines=36> */
[C---:B------:R-:W-:Y:S02]  /*de10*/  ISETP.GT.U32.AND P6, PT, R11.reuse, R2, PT ;  /* 0x000000020b00720c */ /* 0x040fe40003fc4070 */
[----:B------:R-:W-:Y:S01]  /*de20*/  IABS R13, R17 ;  /* 0x00000011000d7213 */ /* 0x000fe20000000000 */
[----:B------:R-:W-:Y:S02]  /*de30*/  IMAD.MOV R14, RZ, RZ, -R14 ;  /* 0x000000ffff0e7224 */ /* 0x000fe400078e0a0e */
[----:B------:R-:W-:Y:S01]  /*de40*/  @!P5 IMAD.IADD R6, R6, 0x1, -R11 ;  /* 0x000000010606d824 */ /* 0x000fe200078e0a0b */
[----:B------:R-:W-:Y:S01]  /*de50*/  ISETP.GE.AND P0, PT, R18, RZ, PT ;  /* 0x000000ff1200720c */ /* 0x000fe20003f06270 */
[----:B------:R-:W-:Y:S01]  /*de60*/  STL [R1+0xd0], R15 ;  /* 0x0000d00f01007387 */ /* 0x000fe20000100800 */
[----:B------:R-:W-:Y:S02]  /*de70*/  IMAD R9, R11, R14, R9 ;  /* 0x0000000e0b097224 */ /* 0x000fe400078e0209 */
[----:B------:R-:W-:Y:S01]  /*de80*/  IMAD.MOV.U32 R24, RZ, RZ, R6 ;  /* 0x000000ffff187224 */ /* 0x000fe200078e0006 */
[----:B------:R-:W2:Y:S01]  /*de90*/  LDL.LU R18, [R1+0x518] ;  /* 0x0005180001127983 */ /* 0x000ea20000300800 */
[----:B------:R-:W-:Y:S01]  /*dea0*/  IMAD.HI.U32 R7, R0, R13, RZ ;  /* 0x0000000d00077227 */ /* 0x000fe200078e00ff */
[----:B------:R-:W-:-:S02]  /*deb0*/  ISETP.GE.AND P2, PT, R17, RZ, PT ;  /* 0x000000ff1100720c */ /* 0x000fc40003f46270 */
[----:B------:R-:W3:Y:S01]  /*dec0*/  LDL.LU R17, [R1+0x51c] ;  /* 0x00051c0001117983 */ /* 0x000ee20000300800 */
[----:B------:R-:W-:Y:S01]  /*ded0*/  @!P1 IMAD.MOV R24, RZ, RZ, -R24 ;  /* 0x000000ffff189224 */ /* 0x000fe200078e0a18 */
[C---:B------:R-:W-:Y:S01]  /*dee0*/  ISETP.GT.U32.AND P1, PT, R11.reuse, R9, PT ;  /* 0x000000090b00720c */ /* 0x040fe20003f24070 */
[----:B------:R-:W-:Y:S02]  /*def0*/  IMAD.MOV R7, RZ, RZ, -R7 ;  /* 0x000000ffff077224 */ /* 0x000fe400078e0a07 */
[--C-:B------:R-:W-:Y:S02]  /*df00*/  @!P6 IMAD.IADD R2, R2, 0x1, -R11.reuse ;  /* 0x000000010202e824 */ /* 0x100fe400078e0a0b */
[----:B------:R-:W-:Y:S02]  /*df10*/  @!P4 IMAD.IADD R4, R4, 0x1, -R11 ;  /* 0x000000010404c824 */ /* 0x000fe400078e0a0b */
[C---:B------:R-:W-:Y:S01]  /*df20*/  IMAD R13, R11.reuse, R7, R13 ;  /* 0x000000070b0d7224 */ /* 0x040fe200078e020d */
[----:B------:R-:W-:-:S04]  /*df30*/  ISETP.GT.U32.AND P6, PT, R11, R2, PT ;  /* 0x000000020b00720c */ /* 0x000fc80003fc4070 */
[----:B------:R-:W-:Y:S01]  /*df40*/  ISETP.GT.U32.AND P5, PT, R11, R13, PT ;  /* 0x0000000d0b00720c */ /* 0x000fe20003fa4070 */
[--C-:B------:R-:W-:Y:S02]  /*df50*/  @!P1 IMAD.IADD R9, R9, 0x1, -R11.reuse ;  /* 0x0000000109099824 */ /* 0x100fe400078e0a0b */
[----:B------:R-:W-:Y:S01]  /*df60*/  @!P3 IMAD.MOV R4, RZ, RZ, -R4 ;  /* 0x000000ffff04b224 */ /* 0x000fe200078e0a04 */
[----:B------:R-:W-:Y:S05]  /*df70*/  STL [R1+0xc8], R24 ;  /* 0x0000c81801007387 */ /* 0x000fea0000100800 */
[--C-:B------:R-:W-:Y:S01]  /*df80*/  @!P6 IMAD.IADD R2, R2, 0x1, -R11.reuse ;  /* 0x000000010202e824 */ /* 0x100fe200078e0a0b */
[----:B------:R0:W-:Y:S03]  /*df90*/  STL [R1+0xbc], R4 ;  /* 0x0000bc0401007387 */ /* 0x0001e60000100800 */
[----:B------:R-:W-:-:S02]  /*dfa0*/  @!P5 IMAD.IADD R13, R13, 0x1, -R11 ;  /* 0x000000010d0dd824 */ /* 0x000fc400078e0a0b */
[----:B0-----:R-:W-:-:S03]  /*dfb0*/  IMAD.MOV.U32 R4, RZ, RZ, R2 ;  /* 0x000000ffff047224 */ /* 0x001fc600078e0002 */
[----:B------:R-:W-:Y:S01]  /*dfc0*/  ISETP.GT.U32.AND P1, PT, R11, R13, PT ;  /* 0x0000000d0b00720c */ /* 0x000fe20003f24070 */
[----:B------:R-:W-:-:S05]  /*dfd0*/  @!P0 IMAD.MOV R4, RZ, RZ, -R4 ;  /* 0x000000ffff048224 */ /* 0x000fca00078e0a04 */
[----:B------:R-:W-:Y:S07]  /*dfe0*/  STL [R1+0xb4], R4 ;  /* 0x0000b40401007387 */ /* 0x000fee0000100800 */
[----:B------:R-:W-:Y:S01]  /*dff0*/  @!P1 IMAD.IADD R13, R13, 0x1, -R11 ;  /* 0x000000010d0d9824 */ /* 0x000fe200078e0a0b */
[----:B----4-:R-:W-:-:S05]  /*e000*/  IABS R8, R29 ;  /* 0x0000001d00087213 */ /* 0x010fca0000000000 */
[----:B------:R-:W-:-:S04]  /*e010*/  IMAD.HI.U32 R12, R0, R8, RZ ;  /* 0x00000008000c7227 */ /* 0x000fc800078e00ff */
[----:B------:R-:W-:-:S04]  /*e020*/  IMAD.MOV R12, RZ, RZ, -R12 ;  /* 0x000000ffff0c7224 */ /* 0x000fc800078e0a0c */
[----:B------:R-:W-:Y:S01]  /*e030*/  IMAD R8, R11, R12, R8 ;  /* 0x0000000c0b087224 */ /* 0x000fe200078e0208 */
[----:B------:R-:W-:-:S04]  /*e040*/  IABS R5, R21 ;  /* 0x0000001500057213 */ /* 0x000fc80000000000 */
[----:B------:R-:W-:Y:S01]  /*e050*/  ISETP.GT.U32.AND P4, PT, R11, R8, PT ;  /* 0x000000080b00720c */ /* 0x000fe20003f84070 */
[----:B------:R-:W-:-:S04]  /*e060*/  IMAD.HI.U32 R7, R0, R5, RZ ;  /* 0x0000000500077227 */ /* 0x000fc800078e00ff */
[----:B------:R-:W-:-:S04]  /*e070*/  IMAD.MOV R7, RZ, RZ, -R7 ;  /* 0x000000ffff077224 */ /* 0x000fc800078e0a07 */
[----:B------:R-:W-:-:S04]  /*e080*/  IMAD R5, R11, R7, R5 ;  /* 0x000000070b057224 */ /* 0x000fc800078e0205 */
[----:B------:R-:W-:Y:S01]  /*e090*/  @!P4 IMAD.IADD R8, R8, 0x1, -R11 ;  /* 0x000000010808c824 */ /* 0x000fe200078e0a0b */
[C---:B------:R-:W-:Y:S02]  /*e0a0*/  ISETP.GT.U32.AND P4, PT, R11.reuse, R9, PT ;  /* 0x000000090b00720c */ /* 0x040fe40003f84070 */
[----:B------:R-:W-:Y:S02]  /*e0b0*/  ISETP.GT.U32.AND P6, PT, R11, R5, PT ;  /* 0x000000050b00720c */ /* 0x000fe40003fc4070 */
[----:B-----5:R-:W-:-:S09]  /*e0c0*/  IABS R7, R19 ;  /* 0x0000001300077213 */ /* 0x020fd20000000000 */
[--C-:B------:R-:W-:Y:S02]  /*e0d0*/  @!P4 IMAD.IADD R9, R9, 0x1, -R11.reuse ;  /* 0x000000010909c824 */ /* 0x100fe400078e0a0b */
[----:B------:R-:W-:Y:S01]  /*e0e0*/  IMAD.HI.U32 R14, R0, R7, RZ ;  /* 0x00000007000e7227 */ /* 0x000fe200078e00ff */
[----:B------:R-:W-:Y:S02]  /*e0f0*/  ISETP.GE.AND P4, PT, R29, RZ, PT ;  /* 0x000000ff1d00720c */ /* 0x000fe40003f86270 */
[----:B------:R-:W4:Y:S01]  /*e100*/  LDL.LU R29, [R1+0x520] ;  /* 0x00052000011d7983 */ /* 0x000f220000300800 */
        /* <DEDUP_REMOVED lines=11> */
[----:B------:R-:W-:-:S05]  /*e1c0*/  IABS R12, R22 ;  /* 0x00000016000c7213 */ /* 0x000fca0000000000 */
[----:B------:R-:W-:Y:S01]  /*e1d0*/  IMAD.HI.U32 R15, R0, R12, RZ ;  /* 0x0000000c000f7227 */ /* 0x000fe200078e00ff */
[----:B------:R-:W-:-:S03]  /*e1e0*/  ISETP.GT.U32.AND P6, PT, R11, R8, PT ;  /* 0x000000080b00720c */ /* 0x000fc60003fc4070 */
[----:B------:R-:W-:Y:S01]  /*e1f0*/  IMAD.MOV R15, RZ, RZ, -R15 ;  /* 0x000000ffff0f7224 */ /* 0x000fe200078e0a0f */
[----:B------:R-:W-:-:S03]  /*e200*/  IABS R10, R20 ;  /* 0x00000014000a7213 */ /* 0x000fc60000000000 */
[----:B------:R-:W-:Y:S02]  /*e210*/  IMAD R12, R11, R15, R12 ;  /* 0x0000000f0b0c7224 */ /* 0x000fe400078e020c */
[----:B------:R-:W-:-:S03]  /*e220*/  IMAD.HI.U32 R6, R0, R10, RZ ;  /* 0x0000000a00067227 */ /* 0x000fc600078e00ff */
[----:B------:R-:W-:Y:S01]  /*e230*/  ISETP.GT.U32.AND P0, PT, R11, R12, PT ;  /* 0x0000000c0b00720c */ /* 0x000fe20003f04070 */
[----:B------:R-:W-:Y:S01]  /*e240*/  IMAD.MOV R6, RZ, RZ, -R6 ;  /* 0x000000ffff067224 */ /* 0x000fe200078e0a06 */
[----:B------:R-:W-:-:S03]  /*e250*/  ISETP.GE.AND P5, PT, R23, RZ, PT ;  /* 0x000000ff1700720c */ /* 0x000fc60003fa6270 */
[----:B------:R-:W-:Y:S02]  /*e260*/  IMAD R10, R11, R6, R10 ;  /* 0x000000060b0a7224 */ /* 0x000fe400078e020a */
[----:B------:R-:W-:-:S03]  /*e270*/  @!P6 IMAD.IADD R8, R8, 0x1, -R11 ;  /* 0x000000010808e824 */ /* 0x000fc600078e0a0b */
[----:B------:R-:W-:-:S03]  /*e280*/  ISETP.GT.U32.AND P6, PT, R11, R10, PT ;  /* 0x0000000a0b00720c */ /* 0x000fc60003fc4070 */
[----:B------:R-:W-:Y:S02]  /*e290*/  @!P0 IMAD.IADD R12, R12, 0x1, -R11 ;  /* 0x000000010c0c8824 */ /* 0x000fe400078e0a0b */
[----:B------:R-:W-:Y:S02]  /*e2a0*/  @!P2 IMAD.MOV R13, RZ, RZ, -R13 ;  /* 0x000000ffff0da224 */ /* 0x000fe400078e0a0d */
[----:B------:R-:W-:Y:S01]  /*e2b0*/  @!P5 IMAD.MOV R9, RZ, RZ, -R9 ;  /* 0x000000ffff09d224 */ /* 0x000fe200078e0a09 */
[C---:B------:R-:W-:Y:S02]  /*e2c0*/  ISETP.GT.U32.AND P2, PT, R11.reuse, R12, PT ;  /* 0x0000000c0b00720c */ /* 0x040fe40003f44070 */
[----:B------:R-:W-:Y:S03]  /*e2d0*/  STL [R1+0xb0], R13 ;  /* 0x0000b00d01007387 */ /* 0x000fe60000100800 */
[----:B------:R-:W-:Y:S01]  /*e2e0*/  @!P6 IMAD.IADD R10, R10, 0x1, -R11 ;  /* 0x000000010a0ae824 */ /* 0x000fe200078e0a0b */
[----:B------:R-:W-:Y:S01]  /*e2f0*/  ISETP.GT.U32.AND P6, PT, R11, R7, PT ;  /* 0x000000070b00720c */ /* 0x000fe20003fc4070 */
[----:B------:R0:W-:Y:S01]  /*e300*/  STL [R1+0xac], R9 ;  /* 0x0000ac0901007387 */ /* 0x0001e20000100800 */
[----:B------:R-:W-:-:S02]  /*e310*/  @!P3 IMAD.MOV R5, RZ, RZ, -R5 ;  /* 0x000000ffff05b224 */ /* 0x000fc400078e0a05 */
[----:B0-----:R-:W-:-:S04]  /*e320*/  IMAD.MOV.U32 R9, RZ, RZ, R8 ;  /* 0x000000ffff097224 */ /* 0x001fc800078e0008 */
[----:B------:R-:W-:Y:S01]  /*e330*/  @!P4 IMAD.MOV R9, RZ, RZ, -R9 ;  /* 0x000000ffff09c224 */ /* 0x000fe200078e0a09 */
[----:B--2---:R-:W-:Y:S02]  /*e340*/  IABS R2, R18 ;  /* 0x0000001200027213 */ /* 0x004fe40000000000 */
[----:B---3--:R-:W-:-:S03]  /*e350*/  IABS R6, R17 ;  /* 0x0000001100067213 */ /* 0x008fc60000000000 */
[----:B------:R-:W-:-:S04]  /*e360*/  IMAD.HI.U32 R14, R0, R2, RZ ;  /* 0x00000002000e7227 */ /* 0x000fc800078e00ff */
[----:B------:R-:W-:Y:S02]  /*e370*/  IMAD.MOV R14, RZ, RZ, -R14 ;  /* 0x000000ffff0e7224 */ /* 0x000fe400078e0a0e */
[----:B------:R-:W-:-:S04]  /*e380*/  IMAD.HI.U32 R4, R0, R6, RZ ;  /* 0x0000000600047227 */ /* 0x000fc800078e00ff */
[----:B------:R-:W-:Y:S02]  /*e390*/  IMAD R2, R11, R14, R2 ;  /* 0x0000000e0b027224 */ /* 0x000fe400078e0202 */
[----:B------:R-:W-:-:S03]  /*e3a0*/  IMAD.MOV R4, RZ, RZ, -R4 ;  /* 0x000000ffff047224 */ /* 0x000fc600078e0a04 */
[C---:B------:R-:W-:Y:S01]  /*e3b0*/  ISETP.GT.U32.AND P4, PT, R11.reuse, R2, PT ;  /* 0x000000020b00720c */ /* 0x040fe20003f84070 */
[C---:B------:R-:W-:Y:S01]  /*e3c0*/  IMAD R6, R11.reuse, R4, R6 ;  /* 0x000000040b067224 */ /* 0x040fe200078e0206 */
[C---:B------:R-:W-:Y:S01]  /*e3d0*/  ISETP.GT.U32.AND P5, PT, R11.reuse, R10, PT ;  /* 0x0000000a0b00720c */ /* 0x040fe20003fa4070 */
[--C-:B------:R-:W-:Y:S01]  /*e3e0*/  @!P2 IMAD.IADD R12, R12, 0x1, -R11.reuse ;  /* 0x000000010c0ca824 */ /* 0x100fe200078e0a0b */
[----:B------:R-:W-:Y:S01]  /*e3f0*/  ISETP.GE.AND P0, PT, R22, RZ, PT ;  /* 0x000000ff1600720c */ /* 0x000fe20003f06270 */
[----:B------:R-:W-:Y:S01]  /*e400*/  STL [R1+0x110], R9 ;  /* 0x0001100901007387 */ /* 0x000fe20000100800 */
[----:B------:R-:W-:Y:S01]  /*e410*/  ISETP.GT.U32.AND P2, PT, R11, R6, PT ;  /* 0x000000060b00720c */ /* 0x000fe20003f44070 */
[--C-:B------:R-:W-:Y:S01]  /*e420*/  @!P6 IMAD.IADD R7, R7, 0x1, -R11.reuse ;  /* 0x000000010707e824 */ /* 0x100fe200078e0a0b */
[----:B------:R-:W-:Y:S01]  /*e430*/  ISETP.GE.AND P6, PT, R18, RZ, PT ;  /* 0x000000ff1200720c */ /* 0x000fe20003fc6270 */
[----:B------:R-:W-:Y:S04]  /*e440*/  STL [R1+0x114], R5 ;  /* 0x0001140501007387 */ /* 0x000fe80000100800 */
[----:B------:R-:W2:Y:S01]  /*e450*/  LDL.LU R18, [R1+0x52c] ;  /* 0x00052c0001127983 */ /* 0x000ea20000300800 */
[--C-:B------:R-:W-:Y:S01]  /*e460*/  @!P4 IMAD.IADD R2, R2, 0x1, -R11.reuse ;  /* 0x000000010202c824 */ /* 0x100fe200078e0a0b */
[----:B------:R-:W-:Y:S01]  /*e470*/  ISETP.GE.AND P3, PT, R20, RZ, PT ;  /* 0x000000ff1400720c */ /* 0x000fe20003f66270 */
[--C-:B------:R-:W-:Y:S01]  /*e480*/  @!P5 IMAD.IADD R10, R10, 0x1, -R11.reuse ;  /* 0x000000010a0ad824 */ /* 0x100fe200078e0a0b */
[----:B------:R-:W-:Y:S01]  /*e490*/  ISETP.GE.AND P5, PT, R17, RZ, PT ;  /* 0x000000ff1100720c */ /* 0x000fe20003fa6270 */
[----:B------:R-:W-:Y:S01]  /*e4a0*/  @!P0 IMAD.MOV R12, RZ, RZ, -R12 ;  /* 0x000000ffff0c8224 */ /* 0x000fe200078e0a0c */
[----:B------:R-:W3:Y:S01]  /*e4b0*/  LDL.LU R17, [R1+0x530] ;  /* 0x0005300001117983 */ /* 0x000ee20000300800 */
[----:B------:R-:W-:Y:S01]  /*e4c0*/  @!P2 IMAD.IADD R6, R6, 0x1, -R11 ;  /* 0x000000010606a824 */ /* 0x000fe200078e0a0b */
[----:B------:R-:W-:-:S02]  /*e4d0*/  ISETP.GT.U32.AND P2, PT, R11, R2, PT ;  /* 0x000000020b00720c */ /* 0x000fc40003f44070 */
[----:B------:R-:W3:Y:S05]  /*e4e0*/  LDL.LU R23, [R1+0x534] ;  /* 0x0005340001177983 */ /* 0x000eea0000300800 */
[----:B------:R-:W-:-:S06]  /*e4f0*/  @!P3 IMAD.MOV R10, RZ, RZ, -R10 ;  /* 0x000000ffff0ab224 */ /* 0x000fcc00078e0a0a */
        /* <DEDUP_REMOVED lines=9> */
[----:B------:R0:W-:Y:S01]  /*e590*/  STL [R1+0xfc], R10 ;  /* 0x0000fc0a01007387 */ /* 0x0001e20000100800 */
[----:B-----5:R-:W-:Y:S02]  /*e5a0*/  IABS R4, R19 ;  /* 0x0000001300047213 */ /* 0x020fe40000000000 */
[----:B------:R-:W-:Y:S01]  /*e5b0*/  ISETP.GE.AND P2, PT, R19, RZ, PT ;  /* 0x000000ff1300720c */ /* 0x000fe20003f46270 */
[----:B------:R-:W5:Y:S01]  /*e5c0*/  LDL.LU R22, [R1+0x540] ;  /* 0x0005400001167983 */ /* 0x000f620000300800 */
[----:B0-----:R-:W-:-:S04]  /*e5d0*/  IMAD.MOV.U32 R10, RZ, RZ, R2 ;  /* 0x000000ffff0a7224 */ /* 0x001fc800078e0002 */
[----:B------:R-:W-:Y:S01]  /*e5e0*/  @!P6 IMAD.MOV R10, RZ, RZ, -R10 ;  /* 0x000000ffff0ae224 */ /* 0x000fe200078e0a0a */
[----:B------:R-:W-:Y:S02]  /*e5f0*/  IABS R5, R21 ;  /* 0x0000001500057213 */ /* 0x000fe40000000000 */
[----:B------:R-:W-:Y:S02]  /*e600*/  ISETP.GE.AND P3, PT, R21, RZ, PT ;  /* 0x000000ff1500720c */ /* 0x000fe40003f66270 */
[----:B------:R3:W-:Y:S04]  /*e610*/  STL [R1+0x104], R10 ;  /* 0x0001040a01007387 */ /* 0x0007e80000100800 */
[----:B------:R-:W5:Y:S04]  /*e620*/  LDL.LU R19, [R1+0x544] ;  /* 0x0005440001137983 */ /* 0x000f680000300800 */
[----:B------:R-:W5:Y:S01]  /*e630*/  LDL.LU R21, [R1+0x548] ;  /* 0x0005480001157983 */ /* 0x000f620000300800 */
[----:B------:R-:W-:-:S04]  /*e640*/  IMAD.HI.U32 R9, R0, R8, RZ ;  /* 0x0000000800097227 */ /* 0x000fc800078e00ff */
[----:B------:R-:W-:-:S04]  /*e650*/  IMAD.MOV R9, RZ, RZ, -R9 ;  /* 0x000000ffff097224 */ /* 0x000fc800078e0a09 */
[----:B------:R-:W-:-:S05]  /*e660*/  IMAD R8, R11, R9, R8 ;  /* 0x000000090b087224 */ /* 0x000fca00078e0208 */
[C---:B------:R-:W-:Y:S02]  /*e670*/  ISETP.GT.U32.AND P1, PT, R11.reuse, R8, PT ;  /* 0x000000080b00720c */ /* 0x040fe40003f24070 */
[----:B------:R-:W-:Y:S01]  /*e680*/  ISETP.GT.U32.AND P0, PT, R11, R6, PT ;  /* 0x000000060b00720c */ /* 0x000fe20003f04070 */
[----:B------:R-:W-:-:S04]  /*e690*/  IMAD.HI.U32 R9, R0, R5, RZ ;  /* 0x0000000500097227 */ /* 0x000fc800078e00ff */
[----:B------:R-:W-:-:S06]  /*e6a0*/  IMAD.HI.U32 R7, R0, R4, RZ ;  /* 0x0000000400077227 */ /* 0x000fcc00078e00ff */
        /* <DEDUP_REMOVED lines=14> */
[----:B------:R-:W-:Y:S01]  /*e790*/  ISETP.GT.U32.AND P6, PT, R11, R5, PT ;  /* 0x000000050b00720c */ /* 0x000fe20003fc4070 */
[----:B------:R-:W-:Y:S01]  /*e7a0*/  IMAD.MOV.U32 R15, RZ, RZ, R8 ;  /* 0x000000ffff0f7224 */ /* 0x000fe200078e0008 */
[----:B------:R0:W-:Y:S03]  /*e7b0*/  STL [R1+0x100], R14 ;  /* 0x0001000e01007387 */ /* 0x0001e60000100800 */
[----:B------:R-:W-:Y:S01]  /*e7c0*/  @!P4 IMAD.MOV R15, RZ, RZ, -R15 ;  /* 0x000000ffff0fc224 */ /* 0x000fe200078e0a0f */
[----:B--2---:R-:W-:-:S05]  /*e7d0*/  IABS R2, R18 ;  /* 0x0000001200027213 */ /* 0x004fca0000000000 */
[----:B------:R-:W-:-:S04]  /*e7e0*/  IMAD.HI.U32 R12, R0, R2, RZ ;  /* 0x00000002000c7227 */ /* 0x000fc800078e00ff */
[----:B------:R-:W-:Y:S01]  /*e7f0*/  IMAD.MOV R12, RZ, RZ, -R12 ;  /* 0x000000ffff0c7224 */ /* 0x000fe200078e0a0c */
[----:B---3--:R-:W-:-:S03]  /*e800*/  IABS R10, R23 ;  /* 0x00000017000a7213 */ /* 0x008fc60000000000 */
[C---:B------:R-:W-:Y:S02]  /*e810*/  IMAD R2, R11.reuse, R12, R2 ;  /* 0x0000000c0b027224 */ /* 0x040fe400078e0202 */
[----:B0-----:R-:W-:Y:S01]  /*e820*/  IMAD.HI.U32 R14, R0, R10, RZ ;  /* 0x0000000a000e7227 */ /* 0x001fe200078e00ff */
[C---:B------:R-:W-:Y:S02]  /*e830*/  ISETP.GT.U32.AND P4, PT, R11.reuse, R4, PT ;  /* 0x000000040b00720c */ /* 0x040fe40003f84070 */
[----:B------:R-:W-:Y:S01]  /*e840*/  ISETP.GT.U32.AND P5, PT, R11, R2, PT ;  /* 0x000000020b00720c */ /* 0x000fe20003fa4070 */
[----:B------:R-:W-:Y:S02]  /*e850*/  IMAD.MOV R14, RZ, RZ, -R14 ;  /* 0x000000ffff0e7224 */ /* 0x000fe400078e0a0e */
[----:B------:R-:W-:Y:S02]  /*e860*/  @!P6 IMAD.IADD R5, R5, 0x1, -R11 ;  /* 0x000000010505e824 */ /* 0x000fe400078e0a0b */
[----:B------:R-:W-:-:S02]  /*e870*/  IMAD R10, R11, R14, R10 ;  /* 0x0000000e0b0a7224 */ /* 0x000fc400078e020a */
        /* <DEDUP_REMOVED lines=8> */
[----:B------:R-:W-:-:S07]  /*e900*/  ISETP.GT.U32.AND P5, PT, R11, R2, PT ;  /* 0x000000020b00720c */ /* 0x000fce0003fa4070 */
[----:B------:R-:W-:-:S06]  /*e910*/  @!P3 IMAD.IADD R10, R10, 0x1, -R11 ;  /* 0x000000010a0ab824 */ /* 0x000fcc00078e0a0b */
[----:B------:R-:W-:Y:S02]  /*e920*/  @!P5 IMAD.IADD R2, R2, 0x1, -R11 ;  /* 0x000000010202d824 */ /* 0x000fe400078e0a0b */
[----:B------:R-:W-:Y:S01]  /*e930*/  @!P2 IMAD.MOV R4, RZ, RZ, -R4 ;  /* 0x000000ffff04a224 */ /* 0x000fe200078e0a04 */
[----:B------:R-:W-:Y:S02]  /*e940*/  ISETP.GE.AND P1, PT, R17, RZ, PT ;  /* 0x000000ff1100720c */ /* 0x000fe40003f26270 */
[----:B------:R-:W-:Y:S02]  /*e950*/  IABS R13, R17 ;  /* 0x00000011000d7213 */ /* 0x000fe40000000000 */
[----:B------:R-:W3:Y:S04]  /*e960*/  LDL.LU R17, [R1+0x550] ;  /* 0x0005500001117983 */ /* 0x000ee80000300800 */
[----:B------:R-:W-:Y:S04]  /*e970*/  STL [R1+0xa0], R24 ;  /* 0x0000a01801007387 */ /* 0x000fe80000100800 */
[----:B------:R3:W-:Y:S01]  /*e980*/  STL [R1+0x98], R4 ;  /* 0x0000980401007387 */ /* 0x0007e20000100800 */
[----:B----4-:R-:W-:-:S05]  /*e990*/  IABS R9, R29 ;  /* 0x0000001d00097213 */ /* 0x010fca0000000000 */
[----:B------:R-:W-:-:S04]  /*e9a0*/  IMAD.HI.U32 R12, R0, R9, RZ ;  /* 0x00000009000c7227 */ /* 0x000fc800078e00ff */
[----:B------:R-:W-:-:S04]  /*e9b0*/  IMAD.MOV R12, RZ, RZ, -R12 ;  /* 0x000000ffff0c7224 */ /* 0x000fc800078e0a0c */
[----:B------:R-:W-:-:S05]  /*e9c0*/  IMAD R9, R11, R12, R9 ;  /* 0x0000000c0b097224 */ /* 0x000fca00078e0209 */
[----:B------:R-:W-:-:S13]  /*e9d0*/  ISETP.GT.U32.AND P4, PT, R11, R9, PT ;  /* 0x000000090b00720c */ /* 0x000fda0003f84070 */
[----:B------:R-:W-:Y:S01]  /*e9e0*/  @!P4 IMAD.IADD R9, R9, 0x1, -R11 ;  /* 0x000000010909c824 */ /* 0x000fe200078e0a0b */
[----:B------:R-:W-:Y:S02]  /*e9f0*/  ISETP.GT.U32.AND P4, PT, R11, R10, PT ;  /* 0x0000000a0b00720c */ /* 0x000fe40003f84070 */
[----:B-----5:R-:W-:-:S05]  /*ea00*/  IABS R8, R21 ;  /* 0x0000001500087213 */ /* 0x020fca0000000000 */
[----:B------:R-:W-:-:S04]  /*ea10*/  IMAD.HI.U32 R5, R0, R8, RZ ;  /* 0x0000000800057227 */ /* 0x000fc800078e00ff */
[----:B------:R-:W-:-:S04]  /*ea20*/  IMAD.MOV R5, RZ, RZ, -R5 ;  /* 0x000000ffff057224 */ /* 0x000fc800078e0a05 */
[----:B------:R-:W-:Y:S02]  /*ea30*/  IMAD R8, R11, R5, R8 ;  /* 0x000000050b087224 */ /* 0x000fe400078e0208 */
[----:B------:R-:W-:-:S04]  /*ea40*/  IMAD.MOV.U32 R5, RZ, RZ, R2 ;  /* 0x000000ffff057224 */ /* 0x000fc800078e0002 */
[----:B------:R-:W-:Y:S02]  /*ea50*/  @!P0 IMAD.MOV R5, RZ, RZ, -R5 ;  /* 0x000000ffff058224 */ /* 0x000fe400078e0a05 */
[----:B------:R-:W-:Y:S01]  /*ea60*/  @!P4 IMAD.IADD R10, R10, 0x1, -R11 ;  /* 0x000000010a0ac824 */ /* 0x000fe200078e0a0b */
[----:B------:R-:W-:Y:S02]  /*ea70*/  ISETP.GE.AND P4, PT, R29, RZ, PT ;  /* 0x000000ff1d00720c */ /* 0x000fe40003f86270 */
[----:B------:R-:W-:Y:S04]  /*ea80*/  STL [R1+0x94], R5 ;  /* 0x0000940501007387 */ /* 0x000fe80000100800 */
[----:B------:R-:W4:Y:S01]  /*ea90*/  LDL.LU R29, [R1+0x554] ;  /* 0x00055400011d7983 */ /* 0x000f220000300800 */
[----:B------:R-:W-:-:S04]  /*eaa0*/  IMAD.HI.U32 R6, R0, R13, RZ ;  /* 0x0000000d00067227 */ /* 0x000fc800078e00ff */
[----:B------:R-:W-:Y:S01]  /*eab0*/  IMAD.MOV R6, RZ, RZ, -R6 ;  /* 0x000000ffff067224 */ /* 0x000fe200078e0a06 */
[----:B------:R-:W-:-:S03]  /*eac0*/  IABS R7, R20 ;  /* 0x0000001400077213 */ /* 0x000fc60000000000 */
[----:B------:R-:W-:Y:S02]  /*ead0*/  IMAD R13, R11, R6, R13 ;  /* 0x000000060b0d7224 */ /* 0x000fe400078e020d */
[----:B------:R-:W-:-:S03]  /*eae0*/  IMAD.HI.U32 R6, R0, R7, RZ ;  /* 0x0000000700067227 */ /* 0x000fc600078e00ff */
[----:B------:R-:W-:Y:S01]  /*eaf0*/  ISETP.GT.U32.AND P6, PT, R11, R13, PT ;  /* 0x0000000d0b00720c */ /* 0x000fe20003fc4070 */
[----:B------:R-:W-:-:S04]  /*eb00*/  IMAD.MOV R6, RZ, RZ, -R6 ;  /* 0x000000ffff067224 */ /* 0x000fc800078e0a06 */
[----:B------:R-:W-:Y:S01]  /*eb10*/  IMAD R7, R11, R6, R7 ;  /* 0x000000060b077224 */ /* 0x000fe200078e0207 */
[----:B------:R-:W-:-:S04]  /*eb20*/  IABS R6, R19 ;  /* 0x0000001300067213 */ /* 0x000fc80000000000 */
        /* <DEDUP_REMOVED lines=9> */
[C---:B------:R-:W-:Y:S02]  /*ebc0*/  ISETP.GT.U32.AND P3, PT, R11.reuse, R6, PT ;  /* 0x000000060b00720c */ /* 0x040fe40003f64070 */
[----:B------:R-:W-:-:S07]  /*ebd0*/  ISETP.GT.U32.AND P5, PT, R11, R9, PT ;  /* 0x000000090b00720c */ /* 0x000fce0003fa4070 */
[--C-:B------:R-:W-:Y:S01]  /*ebe0*/  @!P2 IMAD.IADD R7, R7, 0x1, -R11.reuse ;  /* 0x000000010707a824 */ /* 0x100fe200078e0a0b */
[----:B------:R-:W-:Y:S02]  /*ebf0*/  ISETP.GE.AND P2, PT, R20, RZ, PT ;  /* 0x000000ff1400720c */ /* 0x000fe40003f46270 */
[----:B------:R-:W5:Y:S01]  /*ec00*/  LDL.LU R20, [R1+0x558] ;  /* 0x0005580001147983 */ /* 0x000f620000300800 */
[--C-:B------:R-:W-:Y:S01]  /*ec10*/  @!P3 IMAD.IADD R6, R6, 0x1, -R11.reuse ;  /* 0x000000010606b824 */ /* 0x100fe200078e0a0b */
[----:B------:R-:W-:Y:S02]  /*ec20*/  ISETP.GE.AND P3, PT, R19, RZ, PT ;  /* 0x000000ff1300720c */ /* 0x000fe40003f66270 */
[----:B------:R-:W5:Y:S01]  /*ec30*/  LDL.LU R19, [R1+0x55c] ;  /* 0x00055c0001137983 */ /* 0x000f620000300800 */
[----:B------:R-:W-:Y:S01]  /*ec40*/  @!P5 IMAD.IADD R9, R9, 0x1, -R11 ;  /* 0x000000010909d824 */ /* 0x000fe200078e0a0b */
[----:B------:R-:W-:Y:S02]  /*ec50*/  ISETP.GT.U32.AND P5, PT, R11, R8, PT ;  /* 0x000000080b00720c */ /* 0x000fe40003fa4070 */
[----:B------:R-:W-:Y:S01]  /*ec60*/  ISETP.GE.AND P6, PT, R23, RZ, PT ;  /* 0x000000ff1700720c */ /* 0x000fe20003fc6270 */
[----:B------:R-:W-:Y:S01]  /*ec70*/  @!P4 IMAD.MOV R9, RZ, RZ, -R9 ;  /* 0x000000ffff09c224 */ /* 0x000fe200078e0a09 */
[----:B--2---:R-:W-:-:S05]  /*ec80*/  IABS R2, R18 ;  /* 0x0000001200027213 */ /* 0x004fca0000000000 */
[----:B------:R-:W-:-:S04]  /*ec90*/  IMAD.HI.U32 R14, R0, R2, RZ ;  /* 0x00000002000e7227 */ /* 0x000fc800078e00ff */
[----:B------:R-:W-:-:S04]  /*eca0*/  IMAD.MOV R14, RZ, RZ, -R14 ;  /* 0x000000ffff0e7224 */ /* 0x000fc800078e0a0e */
[C---:B------:R-:W-:Y:S02]  /*ecb0*/  IMAD R2, R11.reuse, R14, R2 ;  /* 0x0000000e0b027224 */ /* 0x040fe400078e0202 */
[----:B------:R-:W-:Y:S01]  /*ecc0*/  @!P5 IMAD.IADD R8, R8, 0x1, -R11 ;  /* 0x000000010808d824 */ /* 0x000fe200078e0a0b */
[C---:B------:R-:W-:Y:S02]  /*ecd0*/  ISETP.GT.U32.AND P5, PT, R11.reuse, R6, PT ;  /* 0x000000060b00720c */ /* 0x040fe40003fa4070 */
[C---:B------:R-:W-:Y:S01]  /*ece0*/  ISETP.GT.U32.AND P4, PT, R11.reuse, R2, PT ;  /* 0x000000020b00720c */ /* 0x040fe20003f84070 */
[----:B------:R-:W-:Y:S02]  /*ecf0*/  @!P1 IMAD.MOV R13, RZ, RZ, -R13 ;  /* 0x000000ffff0d9224 */ /* 0x000fe400078e0a0d */
[----:B------:R-:W-:Y:S02]  /*ed00*/  @!P6 IMAD.MOV R10, RZ, RZ, -R10 ;  /* 0x000000ffff0ae224 */ /* 0x000fe400078e0a0a */
[----:B------:R-:W-:Y:S01]  /*ed10*/  @!P2 IMAD.MOV R7, RZ, RZ, -R7 ;  /* 0x000000ffff07a224 */ /* 0x000fe200078e0a07 */
[----:B------:R-:W-:Y:S04]  /*ed20*/  STL [R1+0x90], R13 ;  /* 0x0000900d01007387 */ /* 0x000fe80000100800 */
[----:B------:R4:W-:Y:S01]  /*ed30*/  STL [R1+0x8c], R10 ;  /* 0x00008c0a01007387 */ /* 0x0009e20000100800 */
[--C-:B------:R-:W-:Y:S01]  /*ed40*/  @!P5 IMAD.IADD R6, R6, 0x1, -R11.reuse ;  /* 0x000000010606d824 */ /* 0x100fe200078e0a0b */
[----:B------:R-:W-:Y:S01]  /*ed50*/  ISETP.GE.AND P5, PT, R18, RZ, PT ;  /* 0x000000ff1200720c */ /* 0x000fe20003fa6270 */
[----:B------:R-:W-:Y:S01]  /*ed60*/  @!P4 IMAD.IADD R2, R2, 0x1, -R11 ;  /* 0x000000010202c824 */ /* 0x000fe200078e0a0b */
[----:B------:R-:W-:Y:S04]  /*ed70*/  STL [R1+0x88], R9 ;  /* 0x0000880901007387 */ /* 0x000fe80000100800 */
[----:B------:R0:W-:Y:S04]  /*ed80*/  STL [R1+0x84], R7 ;  /* 0x0000840701007387 */ /* 0x0001e80000100800 */
[----:B------:R-:W2:Y:S01]  /*ed90*/  LDL.LU R18, [R1+0x560] ;  /* 0x0005600001127983 */ /* 0x000ea20000300800 */
[----:B------:R-:W-:-:S02]  /*eda0*/  ISETP.GT.U32.AND P6, PT, R11, R8, PT ;  /* 0x000000080b00720c */ /* 0x000fc40003fc4070 */
[----:B---3--:R-:W-:-:S11]  /*edb0*/  IABS R4, R17 ;  /* 0x0000001100047213 */ /* 0x008fd60000000000 */
[----:B------:R-:W-:Y:S01]  /*edc0*/  @!P6 IMAD.IADD R8, R8, 0x1, -R11 ;  /* 0x000000010808e824 */ /* 0x000fe200078e0a0b */
[----:B------:R-:W-:Y:S02]  /*edd0*/  ISETP.GE.AND P6, PT, R17, RZ, PT ;  /* 0x000000ff1100720c */ /* 0x000fe40003fc6270 */
[----:B----4-:R-:W-:Y:S02]  /*ede0*/  IABS R10, R29 ;  /* 0x0000001d000a7213 */ /* 0x010fe40000000000 */
[----:B------:R-:W-:Y:S02]  /*edf0*/  ISETP.GE.AND P4, PT, R29, RZ, PT ;  /* 0x000000ff1d00720c */ /* 0x000fe40003f86270 */
[----:B------:R-:W3:Y:S04]  /*ee00*/  LDL.LU R29, [R1+0x564] ;  /* 0x00056400011d7983 */ /* 0x000ee80000300800 */
[----:B------:R-:W4:Y:S01]  /*ee10*/  LDL.LU R17, [R1+0x568] ;  /* 0x0005680001117983 */ /* 0x000f220000300800 */
[----:B------:R-:W-:Y:S01]  /*ee20*/  IABS R12, R22 ;  /* 0x00000016000c7213 */ /* 0x000fe20000000000 */
[----:B------:R-:W-:-:S02]  /*ee30*/  IMAD.HI.U32 R5, R0, R4, RZ ;  /* 0x0000000400057227 */ /* 0x000fc400078e00ff */
[----:B------:R-:W4:Y:S02]  /*ee40*/  LDL.LU R23, [R1+0x56c] ;  /* 0x00056c0001177983 */ /* 0x000f240000300800 */
[----:B------:R-:W-:-:S04]  /*ee50*/  IMAD.HI.U32 R15, R0, R12, RZ ;  /* 0x0000000c000f7227 */ /* 0x000fc800078e00ff */
[----:B------:R-:W-:-:S04]  /*ee60*/  IMAD.MOV R15, RZ, RZ, -R15 ;  /* 0x000000ffff0f7224 */ /* 0x000fc800078e0a0f */
[----:B------:R-:W-:-:S05]  /*ee70*/  IMAD R12, R11, R15, R12 ;  /* 0x0000000f0b0c7224 */ /* 0x000fca00078e020c */
[----:B------:R-:W-:Y:S01]  /*ee80*/  ISETP.GT.U32.AND P0, PT, R11, R12, PT ;  /* 0x0000000c0b00720c */ /* 0x000fe20003f04070 */
[----:B------:R-:W-:-:S12]  /*ee90*/  IMAD.MOV R5, RZ, RZ, -R5 ;  /* 0x000000ffff057224 */ /* 0x000fd800078e0a05 */
[----:B------:R-:W-:-:S05]  /*eea0*/  @!P0 IMAD.IADD R12, R12, 0x1, -R11 ;  /* 0x000000010c0c8824 */ /* 0x000fca00078e0a0b */
[C---:B------:R-:W-:Y:S01]  /*eeb0*/  ISETP.GT.U32.AND P1, PT, R11.reuse, R12, PT ;  /* 0x0000000c0b00720c */ /* 0x040fe20003f24070 */
[----:B------:R-:W-:Y:S01]  /*eec0*/  IMAD R4, R11, R5, R4 ;  /* 0x000000050b047224 */ /* 0x000fe200078e0204 */
[----:B------:R-:W-:-:S11]  /*eed0*/  ISETP.GE.AND P0, PT, R22, RZ, PT ;  /* 0x000000ff1600720c */ /* 0x000fd60003f06270 */
[----:B------:R-:W-:Y:S01]  /*eee0*/  @!P1 IMAD.IADD R12, R12, 0x1, -R11 ;  /* 0x000000010c0c9824 */ /* 0x000fe200078e0a0b */
[----:B------:R-:W-:-:S03]  /*eef0*/  ISETP.GT.U32.AND P1, PT, R11, R4, PT ;  /* 0x000000040b00720c */ /* 0x000fc60003f24070 */
[----:B------:R-:W-:Y:S01]  /*ef00*/  @!P0 IMAD.MOV R12, RZ, RZ, -R12 ;  /* 0x000000ffff0c8224 */ /* 0x000fe200078e0a0c */
[----:B------:R-:W-:-:S04]  /*ef10*/  ISETP.GE.AND P2, PT, R21, RZ, PT ;  /* 0x000000ff1500720c */ /* 0x000fc80003f46270 */
[----:B------:R1:W-:Y:S04]  /*ef20*/  STL [R1+0x80], R12 ;  /* 0x0000800c01007387 */ /* 0x0003e80000100800 */
[----:B------:R-:W4:Y:S01]  /*ef30*/  LDL.LU R22, [R1+0x570] ;  /* 0x0005700001167983 */ /* 0x000f220000300800 */
[----:B------:R-:W-:Y:S01]  /*ef40*/  @!P1 IMAD.IADD R4, R4, 0x1, -R11 ;  /* 0x0000000104049824 */ /* 0x000fe200078e0a0b */
[----:B------:R-:W-:Y:S01]  /*ef50*/  ISETP.GT.U32.AND P1, PT, R11, R2, PT ;  /* 0x000000020b00720c */ /* 0x000fe20003f24070 */
[----:B0-----:R-:W-:-:S04]  /*ef60*/  IMAD.HI.U32 R7, R0, R10, RZ ;  /* 0x0000000a00077227 */ /* 0x001fc800078e00ff */
[----:B-1----:R-:W-:Y:S02]  /*ef70*/  IMAD.MOV.U32 R12, RZ, RZ, R6 ;  /* 0x000000ffff0c7224 */ /* 0x002fe400078e0006 */
[----:B------:R-:W-:Y:S02]  /*ef80*/  IMAD.MOV R7, RZ, RZ, -R7 ;  /* 0x000000ffff077224 */ /* 0x000fe400078e0a07 */
[----:B------:R-:W-:Y:S02]  /*ef90*/  @!P3 IMAD.MOV R12, RZ, RZ, -R12 ;  /* 0x000000ffff0cb224 */ /* 0x000fe400078e0a0c */
[----:B------:R-:W-:Y:S02]  /*efa0*/  @!P2 IMAD.MOV R8, RZ, RZ, -R8 ;  /* 0x000000ffff08a224 */ /* 0x000fe400078e0a08 */
[----:B------:R-:W-:Y:S01]  /*efb0*/  @!P1 IMAD.IADD R2, R2, 0x1, -R11 ;  /* 0x0000000102029824 */ /* 0x000fe200078e0a0b */
[----:B------:R-:W-:Y:S01]  /*efc0*/  STL [R1+0x78], R12 ;  /* 0x0000780c01007387 */ /* 0x000fe20000100800 */
[----:B------:R-:W-:-:S03]  /*efd0*/  IMAD R10, R11, R7, R10 ;  /* 0x000000070b0a7224 */ /* 0x000fc600078e020a */
[----:B------:R0:W-:Y:S02]  /*efe0*/  STL [R1+0x74], R8 ;  /* 0x0000740801007387 */ /* 0x0001e40000100800 */
[----:B------:R-:W-:Y:S02]  /*eff0*/  ISETP.GT.U32.AND P3, PT, R11, R10, PT ;  /* 0x0000000a0b00720c */ /* 0x000fe40003f64070 */
[----:B------:R-:W4:Y:S01]  /*f000*/  LDL.LU R21, [R1+0x574] ;  /* 0x0005740001157983 */ /* 0x000f220000300800 */
[----:B0-----:R-:W-:-:S04]  /*f010*/  IMAD.MOV.U32 R8, RZ, RZ, R2 ;  /* 0x000000ffff087224 */ /* 0x001fc800078e0002 */
[----:B------:R-:W-:Y:S01]  /*f020*/  @!P5 IMAD.MOV R8, RZ, RZ, -R8 ;  /* 0x000000ffff08d224 */ /* 0x000fe200078e0a08 */
[----:B-----5:R-:W-:Y:S02]  /*f030*/  IABS R9, R20 ;  /* 0x0000001400097213 */ /* 0x020fe40000000000 */
[----:B------:R-:W-:Y:S02]  /*f040*/  ISETP.GT.U32.AND P0, PT, R11, R4, PT ;  /* 0x000000040b00720c */ /* 0x000fe40003f04070 */
[----:B------:R-:W-:Y:S01]  /*f050*/  ISETP.GE.AND P2, PT, R20, RZ, PT ;  /* 0x000000ff1400720c */ /* 0x000fe20003f46270 */
[----:B------:R4:W-:Y:S01]  /*f060*/  STL [R1+0x70], R8 ;  /* 0x0000700801007387 */ /* 0x0009e20000100800 */
[----:B------:R-:W-:Y:S02]  /*f070*/  IABS R5, R19 ;  /* 0x0000001300057213 */ /* 0x000fe40000000000 */
[----:B------:R-:W-:Y:S01]  /*f080*/  ISETP.GE.AND P1, PT, R19, RZ, PT ;  /* 0x000000ff1300720c */ /* 0x000fe20003f26270 */
[----:B------:R-:W5:Y:S04]  /*f090*/  LDL.LU R20, [R1+0x578] ;  /* 0x0005780001147983 */ /* 0x000f680000300800 */
[----:B------:R-:W5:Y:S01]  /*f0a0*/  LDL.LU R19, [R1+0x57c] ;  /* 0x00057c0001137983 */ /* 0x000f620000300800 */
[----:B------:R-:W-:-:S02]  /*f0b0*/  @!P3 IMAD.IADD R10, R10, 0x1, -R11 ;  /* 0x000000010a0ab824 */ /* 0x000fc400078e0a0b */
[----:B------:R-:W-:-:S03]  /*f0c0*/  IMAD.HI.U32 R7, R0, R9, RZ ;  /* 0x0000000900077227 */ /* 0x000fc600078e00ff */
[----:B------:R-:W-:Y:S01]  /*f0d0*/  ISETP.GT.U32.AND P5, PT, R11, R10, PT ;  /* 0x0000000a0b00720c */ /* 0x000fe20003fa4070 */
[----:B------:R-:W-:-:S04]  /*f0e0*/  IMAD.HI.U32 R6, R0, R5, RZ ;  /* 0x0000000500067227 */ /* 0x000fc800078e00ff */
[----:B------:R-:W-:Y:S02]  /*f0f0*/  IMAD.MOV R7, RZ, RZ, -R7 ;  /* 0x000000ffff077224 */ /* 0x000fe400078e0a07 */
[----:B------:R-:W-:Y:S02]  /*f100*/  @!P0 IMAD.IADD R4, R4, 0x1, -R11 ;  /* 0x0000000104048824 */ /* 0x000fe400078e0a0b */
[----:B------:R-:W-:Y:S02]  /*f110*/  IMAD.MOV R6, RZ, RZ, -R6 ;  /* 0x000000ffff067224 */ /* 0x000fe400078e0a06 */
[C---:B------:R-:W-:Y:S02]  /*f120*/  IMAD R9, R11.reuse, R7, R9 ;  /* 0x000000070b097224 */ /* 0x040fe400078e0209 */
[----:B------:R-:W-:Y:S02]  /*f130*/  IMAD.MOV.U32 R14, RZ, RZ, R4 ;  /* 0x000000ffff0e7224 */ /* 0x000fe400078e0004 */
[----:B------:R-:W-:-:S02]  /*f140*/  IMAD R5, R11, R6, R5 ;  /* 0x000000060b057224 */ /* 0x000fc400078e0205 */
[----:B------:R-:W-:Y:S01]  /*f150*/  @!P6 IMAD.MOV R14, RZ, RZ, -R14 ;  /* 0x000000ffff0ee224 */ /* 0x000fe200078e0a0e */
[C---:B------:R-:W-:Y:S01]  /*f160*/  ISETP.GT.U32.AND P6, PT, R11.reuse, R9, PT ;  /* 0x000000090b00720c */ /* 0x040fe20003fc4070 */
[----:B------:R-:W-:Y:S01]  /*f170*/  @!P5 IMAD.IADD R10, R10, 0x1, -R11 ;  /* 0x000000010a0ad824 */ /* 0x000fe200078e0a0b */
[----:B------:R-:W-:-:S03]  /*f180*/  ISETP.GT.U32.AND P5, PT, R11, R5, PT ;  /* 0x000000050b00720c */ /* 0x000fc60003fa4070 */
[----:B------:R-:W-:-:S04]  /*f190*/  IMAD.MOV.U32 R15, RZ, RZ, R10 ;  /* 0x000000ffff0f7224 */ /* 0x000fc800078e000a */
[----:B------:R-:W-:Y:S01]  /*f1a0*/  @!P4 IMAD.MOV R15, RZ, RZ, -R15 ;  /* 0x000000ffff0fc224 */ /* 0x000fe200078e0a0f */
[----:B------:R0:W-:Y:S03]  /*f1b0*/  STL [R1+0x68], R14 ;  /* 0x0000680e01007387 */ /* 0x0001e60000100800 */
[--C-:B------:R-:W-:Y:S01]  /*f1c0*/  @!P6 IMAD.IADD R9, R9, 0x1, -R11.reuse ;  /* 0x000000010909e824 */ /* 0x100fe200078e0a0b */
[----:B--2---:R-:W-:Y:S01]  /*f1d0*/  ISETP.GE.AND P0, PT, R18, RZ, PT ;  /* 0x000000ff1200720c */ /* 0x004fe20003f06270 */
[----:B------:R1:W-:Y:S01]  /*f1e0*/  STL [R1+0x60], R15 ;  /* 0x0000600f01007387 */ /* 0x0003e20000100800 */
[----:B------:R-:W-:Y:S01]  /*f1f0*/  IABS R2, R18 ;  /* 0x0000001200027213 */ /* 0x000fe20000000000 */
[----:B------:R-:W-:Y:S01]  /*f200*/  @!P5 IMAD.IADD R5, R5, 0x1, -R11 ;  /* 0x000000010505d824 */ /* 0x000fe200078e0a0b */
[C---:B------:R-:W-:Y:S01]  /*f210*/  ISETP.GT.U32.AND P5, PT, R11.reuse, R9, PT ;  /* 0x000000090b00720c */ /* 0x040fe20003fa4070 */
[----:B------:R-:W2:Y:S03]  /*f220*/  LDL.LU R18, [R1+0x580] ;  /* 0x0005800001127983 */ /* 0x000ea60000300800 */
[----:B------:R-:W-:-:S09]  /*f230*/  ISETP.GT.U32.AND P4, PT, R11, R5, PT ;  /* 0x000000050b00720c */ /* 0x000fd20003f84070 */
[----:B------:R-:W-:-:S04]  /*f240*/  @!P5 IMAD.IADD R9, R9, 0x1, -R11 ;  /* 0x000000010909d824 */ /* 0x000fc800078e0a0b */
[----:B------:R-:W-:Y:S02]  /*f250*/  IMAD.MOV.U32 R24, RZ, RZ, R9 ;  /* 0x000000ffff187224 */ /* 0x000fe400078e0009 */
[----:B------:R-:W-:Y:S02]  /*f260*/  @!P4 IMAD.IADD R5, R5, 0x1, -R11 ;  /* 0x000000010505c824 */ /* 0x000fe400078e0a0b */
[----:B------:R-:W-:Y:S02]  /*f270*/  @!P2 IMAD.MOV R24, RZ, RZ, -R24 ;  /* 0x000000ffff18a224 */ /* 0x000fe400078e0a18 */
[----:B------:R-:W-:Y:S01]  /*f280*/  @!P1 IMAD.MOV R5, RZ, RZ, -R5 ;  /* 0x000000ffff059224 */ /* 0x000fe200078e0a05 */
[----:B---3--:R-:W-:-:S05]  /*f290*/  IABS R13, R29 ;  /* 0x0000001d000d7213 */ /* 0x008fca0000000000 */
[----:B------:R-:W-:-:S04]  /*f2a0*/  IMAD.HI.U32 R4, R0, R13, RZ ;  /* 0x0000000d00047227 */ /* 0x000fc800078e00ff */
[----:B------:R-:W-:Y:S01]  /*f2b0*/  IMAD.MOV R4, RZ, RZ, -R4 ;  /* 0x000000ffff047224 */ /* 0x000fe200078e0a04 */
[----:B------:R-:W-:Y:S01]  /*f2c0*/  ISETP.GE.AND P3, PT, R29, RZ, PT ;  /* 0x000000ff1d00720c */ /* 0x000fe20003f66270 */
[----:B------:R-:W-:Y:S02]  /*f2d0*/  IMAD.MOV.U32 R29, RZ, RZ, R25 ;  /* 0x000000ffff1d7224 */ /* 0x000fe400078e0019 */
[C---:B------:R-:W-:Y:S01]  /*f2e0*/  IMAD R13, R11.reuse, R4, R13 ;  /* 0x000000040b0d7224 */ /* 0x040fe200078e020d */
[----:B------:R-:W3:Y:S04]  /*f2f0*/  LDL.LU R25, [R1+0x584] ;  /* 0x0005840001197983 */ /* 0x000ee80000300800 */
[----:B------:R-:W-:Y:S01]  /*f300*/  ISETP.GT.U32.AND P5, PT, R11, R13, PT ;  /* 0x0000000d0b00720c */ /* 0x000fe20003fa4070 */
[----:B------:R-:W-:Y:S01]  /*f310*/  STL [R1+0x5c], R24 ;  /* 0x00005c1801007387 */ /* 0x000fe20000100800 */
[----:B----4-:R-:W-:-:S03]  /*f320*/  IABS R8, R17 ;  /* 0x0000001100087213 */ /* 0x010fc60000000000 */
[----:B------:R4:W-:Y:S08]  /*f330*/  STL [R1+0x54], R5 ;  /* 0x0000540501007387 */ /* 0x0009f00000100800 */
[----:B------:R-:W-:Y:S01]  /*f340*/  @!P5 IMAD.IADD R13, R13, 0x1, -R11 ;  /* 0x000000010d0dd824 */ /* 0x000fe200078e0a0b */
[----:B------:R-:W-:Y:S01]  /*f350*/  ISETP.GE.AND P5, PT, R17, RZ, PT ;  /* 0x000000ff1100720c */ /* 0x000fe20003fa6270 */
[----:B------:R-:W-:-:S02]  /*f360*/  IMAD.MOV.U32 R17, RZ, RZ, R29 ;  /* 0x000000ffff117224 */ /* 0x000fc400078e001d */
[----:B------:R-:W-:Y:S02]  /*f370*/  IMAD.MOV.U32 R29, RZ, RZ, R26 ;  /* 0x000000ffff1d7224 */ /* 0x000fe400078e001a */
[----:B------:R-:W3:Y:S01]  /*f380*/  LDL.LU R26, [R1+0x588] ;  /* 0x00058800011a7983 */ /* 0x000ee20000300800 */
[----:B------:R-:W-:-:S04]  /*f390*/  IMAD.HI.U32 R12, R0, R2, RZ ;  /* 0x00000002000c7227 */ /* 0x000fc800078e00ff */
[----:B------:R-:W-:-:S04]  /*f3a0*/  IMAD.MOV R12, RZ, RZ, -R12 ;  /* 0x000000ffff0c7224 */ /* 0x000fc800078e0a0c */
[----:B------:R-:W-:-:S05]  /*f3b0*/  IMAD R2, R11, R12, R2 ;  /* 0x0000000c0b027224 */ /* 0x000fca00078e0202 */
[----:B------:R-:W-:Y:S02]  /*f3c0*/  ISETP.GT.U32.AND P6, PT, R11, R2, PT ;  /* 0x000000020b00720c */ /* 0x000fe40003fc4070 */
[----:B------:R-:W-:-:S05]  /*f3d0*/  IABS R7, R23 ;  /* 0x0000001700077213 */ /* 0x000fca0000000000 */
[----:B------:R-:W-:-:S06]  /*f3e0*/  IMAD.HI.U32 R12, R0, R7, RZ ;  /* 0x00000007000c7227 */ /* 0x000fcc00078e00ff */
[----:B------:R-:W-:Y:S01]  /*f3f0*/  @!P6 IMAD.IADD R2, R2, 0x1, -R11 ;  /* 0x000000010202e824 */ /* 0x000fe200078e0a0b */
[----:B------:R-:W-:Y:S01]  /*f400*/  IABS R6, R22 ;  /* 0x0000001600067213 */ /* 0x000fe20000000000 */
[----:B------:R-:W-:-:S03]  /*f410*/  IMAD.MOV R12, RZ, RZ, -R12 ;  /* 0x000000ffff0c7224 */ /* 0x000fc600078e0a0c */
[----:B------:R-:W-:Y:S01]  /*f420*/  ISETP.GT.U32.AND P6, PT, R11, R2, PT ;  /* 0x000000020b00720c */ /* 0x000fe20003fc4070 */
[----:B------:R-:W-:-:S04]  /*f430*/  IMAD.HI.U32 R4, R0, R6, RZ ;  /* 0x0000000600047227 */ /* 0x000fc800078e00ff */
[----:B------:R-:W-:Y:S02]  /*f440*/  IMAD.MOV R4, RZ, RZ, -R4 ;  /* 0x000000ffff047224 */ /* 0x000fe400078e0a04 */
[C---:B------:R-:W-:Y:S02]  /*f450*/  IMAD R7, R11.reuse, R12, R7 ;  /* 0x0000000c0b077224 */ /* 0x040fe400078e0207 */
[C---:B------:R-:W-:Y:S02]  /*f460*/  IMAD R6, R11.reuse, R4, R6 ;  /* 0x000000040b067224 */ /* 0x040fe400078e0206 */
[----:B0-----:R-:W-:Y:S01]  /*f470*/  IMAD.HI.U32 R14, R0, R8, RZ ;  /* 0x00000008000e7227 */ /* 0x001fe200078e00ff */
[----:B------:R-:W-:-:S03]  /*f480*/  ISETP.GT.U32.AND P4, PT, R11, R7, PT ;  /* 0x000000070b00720c */ /* 0x000fc60003f84070 */
[----:B------:R-:W-:Y:S01]  /*f490*/  @!P6 IMAD.IADD R2, R2, 0x1, -R11 ;  /* 0x000000010202e824 */ /* 0x000fe200078e0a0b */
[----:B------:R-:W-:Y:S01]  /*f4a0*/  ISETP.GT.U32.AND P6, PT, R11, R6, PT ;  /* 0x000000060b00720c */ /* 0x000fe20003fc4070 */
[----:B------:R-:W-:-:S04]  /*f4b0*/  IMAD.MOV R14, RZ, RZ, -R14 ;  /* 0x000000ffff0e7224 */ /* 0x000fc800078e0a0e */
[----:B------:R-:W-:-:S04]  /*f4c0*/  IMAD R8, R11, R14, R8 ;  /* 0x0000000e0b087224 */ /* 0x000fc800078e0208 */
[----:B------:R-:W-:Y:S01]  /*f4d0*/  @!P4 IMAD.IADD R7, R7, 0x1, -R11 ;  /* 0x000000010707c824 */ /* 0x000fe200078e0a0b */
[----:B------:R-:W-:-:S03]  /*f4e0*/  ISETP.GT.U32.AND P2, PT, R11, R8, PT ;  /* 0x000000080b00720c */ /* 0x000fc60003f44070 */
[----:B------:R-:W-:Y:S01]  /*f4f0*/  @!P6 IMAD.IADD R6, R6, 0x1, -R11 ;  /* 0x000000010606e824 */ /* 0x000fe200078e0a0b */
[----:B------:R-:W-:Y:S02]  /*f500*/  ISETP.GT.U32.AND P6, PT, R11, R7, PT ;  /* 0x000000070b00720c */ /* 0x000fe40003fc4070 */
[----:B-----5:R-:W-:-:S05]  /*f510*/  IABS R10, R19 ;  /* 0x00000013000a7213 */ /* 0x020fca0000000000 */
[----:B------:R-:W-:-:S04]  /*f520*/  IMAD.HI.U32 R9, R0, R10, RZ ;  /* 0x0000000a00097227 */ /* 0x000fc800078e00ff */
[----:B------:R-:W-:Y:S02]  /*f530*/  IMAD.MOV R9, RZ, RZ, -R9 ;  /* 0x000000ffff097224 */ /* 0x000fe400078e0a09 */
[--C-:B------:R-:W-:Y:S02]  /*f540*/  @!P2 IMAD.IADD R8, R8, 0x1, -R11.reuse ;  /* 0x000000010808a824 */ /* 0x100fe400078e0a0b */
[C---:B------:R-:W-:Y:S01]  /*f550*/  IMAD R10, R11.reuse, R9, R10 ;  /* 0x000000090b0a7224 */ /* 0x040fe200078e020a */
[----:B------:R-:W-:Y:S01]  /*f560*/  ISETP.GT.U32.AND P1, PT, R11, R6, PT ;  /* 0x000000060b00720c */ /* 0x000fe20003f24070 */
[----:B------:R-:W-:Y:S01]  /*f570*/  @!P6 IMAD.IADD R7, R7, 0x1, -R11 ;  /* 0x000000010707e824 */ /* 0x000fe200078e0a0b */
[C---:B------:R-:W-:Y:S02]  /*f580*/  ISETP.GT.U32.AND P4, PT, R11.reuse, R8, PT ;  /* 0x000000080b00720c */ /* 0x040fe40003f84070 */
[----:B------:R-:W-:Y:S02]  /*f590*/  ISETP.GT.U32.AND P6, PT, R11, R10, PT ;  /* 0x0000000a0b00720c */ /* 0x000fe40003fc4070 */
[----:B------:R-:W-:-:S02]  /*f5a0*/  IABS R12, R21 ;  /* 0x00000015000c7213 */ /* 0x000fc40000000000 */
[----:B------:R-:W-:-:S03]  /*f5b0*/  ISETP.GT.U32.AND P2, PT, R11, R13, PT ;  /* 0x0000000d0b00720c */ /* 0x000fc60003f44070 */
[----:B-1----:R-:W-:Y:S01]  /*f5c0*/  IMAD.HI.U32 R15, R0, R12, RZ ;  /* 0x0000000c000f7227 */ /* 0x002fe200078e00ff */
[----:B------:R-:W-:-:S03]  /*f5d0*/  IABS R4, R20 ;  /* 0x0000001400047213 */ /* 0x000fc60000000000 */
[----:B------:R-:W-:Y:S02]  /*f5e0*/  IMAD.MOV R15, RZ, RZ, -R15 ;  /* 0x000000ffff0f7224 */ /* 0x000fe400078e0a0f */
[--C-:B------:R-:W-:Y:S01]  /*f5f0*/  @!P4 IMAD.IADD R8, R8, 0x1, -R11.reuse ;  /* 0x000000010808c824 */ /* 0x100fe200078e0a0b */
[----:B------:R-:W-:Y:S01]  /*f600*/  ISETP.GE.AND P4, PT, R23, RZ, PT ;  /* 0x000000ff1700720c */ /* 0x000fe20003f86270 */
[--C-:B------:R-:W-:Y:S01]  /*f610*/  @!P1 IMAD.IADD R6, R6, 0x1, -R11.reuse ;  /* 0x0000000106069824 */ /* 0x100fe200078e0a0b */
[----:B------:R-:W-:Y:S01]  /*f620*/  ISETP.GE.AND P1, PT, R22, RZ, PT ;  /* 0x000000ff1600720c */ /* 0x000fe20003f26270 */
[----:B------:R-:W-:Y:S02]  /*f630*/  @!P6 IMAD.IADD R10, R10, 0x1, -R11 ;  /* 0x000000010a0ae824 */ /* 0x000fe400078e0a0b */
[----:B------:R-:W-:Y:S02]  /*f640*/  IMAD R12, R11, R15, R12 ;  /* 0x0000000f0b0c7224 */ /* 0x000fe400078e020c */
[----:B----4-:R-:W-:-:S02]  /*f650*/  IMAD.MOV.U32 R5, RZ, RZ, R2 ;  /* 0x000000ffff057224 */ /* 0x010fc400078e0002 */
[----:B------:R-:W-:Y:S01]  /*f660*/  IMAD.HI.U32 R14, R0, R4, RZ ;  /* 0x00000004000e7227 */ /* 0x000fe200078e00ff */
[----:B--2---:R-:W-:-:S03]  /*f670*/  IABS R2, R18 ;  /* 0x0000001200027213 */ /* 0x004fc60000000000 */
[----:B------:R-:W-:Y:S01]  /*f680*/  @!P5 IMAD.MOV R8, RZ, RZ, -R8 ;  /* 0x000000ffff08d224 */ /* 0x000fe200078e0a08 */
[C---:B------:R-:W-:Y:S01]  /*f690*/  ISETP.GT.U32.AND P5, PT, R11.reuse, R10, PT ;  /* 0x0000000a0b00720c */ /* 0x040fe20003fa4070 */
[----:B------:R-:W-:Y:S01]  /*f6a0*/  @!P0 IMAD.MOV R5, RZ, RZ, -R5 ;  /* 0x000000ffff058224 */ /* 0x000fe200078e0a05 */
[----:B------:R-:W-:Y:S01]  /*f6b0*/  ISETP.GT.U32.AND P0, PT, R11, R12, PT ;  /* 0x0000000c0b00720c */ /* 0x000fe20003f04070 */
[----:B------:R-:W-:Y:S02]  /*f6c0*/  IMAD.MOV R14, RZ, RZ, -R14 ;  /* 0x000000ffff0e7224 */ /* 0x000fe400078e0a0e */
[----:B------:R-:W-:Y:S02]  /*f6d0*/  @!P2 IMAD.IADD R13, R13, 0x1, -R11 ;  /* 0x000000010d0da824 */ /* 0x000fe400078e0a0b */
[----:B------:R-:W-:Y:S02]  /*f6e0*/  IMAD R4, R11, R14, R4 ;  /* 0x0000000e0b047224 */ /* 0x000fe400078e0204 */
[----:B------:R-:W-:-:S04]  /*f6f0*/  IMAD.HI.U32 R14, R0, R2, RZ ;  /* 0x00000002000e7227 */ /* 0x000fc800078e00ff */
[----:B------:R-:W-:Y:S02]  /*f700*/  @!P3 IMAD.MOV R13, RZ, RZ, -R13 ;  /* 0x000000ffff0db224 */ /* 0x000fe400078e0a0d */
[----:B------:R-:W-:Y:S01]  /*f710*/  @!P4 IMAD.MOV R7, RZ, RZ, -R7 ;  /* 0x000000ffff07c224 */ /* 0x000fe200078e0a07 */
[----:B------:R-:W-:Y:S01]  /*f720*/  STL [R1+0x4c], R5 ;  /* 0x00004c0501007387 */ /* 0x000fe20000100800 */
[----:B------:R-:W-:Y:S02]  /*f730*/  @!P1 IMAD.MOV R6, RZ, RZ, -R6 ;  /* 0x000000ffff069224 */ /* 0x000fe400078e0a06 */
[----:B------:R-:W-:Y:S01]  /*f740*/  IMAD.MOV R14, RZ, RZ, -R14 ;  /* 0x000000ffff0e7224 */ /* 0x000fe200078e0a0e */
[----:B------:R-:W-:Y:S01]  /*f750*/  STL [R1+0x48], R13 ;  /* 0x0000480d01007387 */ /* 0x000fe20000100800 */
[----:B------:R-:W-:-:S03]  /*f760*/  @!P5 IMAD.IADD R10, R10, 0x1, -R11 ;  /* 0x000000010a0ad824 */ /* 0x000fc600078e0a0b */
[----:B------:R-:W-:Y:S01]  /*f770*/  STL [R1+0x44], R8 ;  /* 0x0000440801007387 */ /* 0x000fe20000100800 */
[----:B------:R-:W-:Y:S01]  /*f780*/  @!P0 IMAD.IADD R12, R12, 0x1, -R11 ;  /* 0x000000010c0c8824 */ /* 0x000fe200078e0a0b */
[----:B------:R-:W-:Y:S01]  /*f790*/  ISETP.GE.AND P0, PT, R21, RZ, PT ;  /* 0x000000ff1500720c */ /* 0x000fe20003f06270 */
[C---:B------:R-:W-:Y:S01]  /*f7a0*/  IMAD R2, R11.reuse, R14, R2 ;  /* 0x0000000e0b027224 */ /* 0x040fe200078e0202 */
[----:B------:R0:W-:Y:S04]  /*f7b0*/  STL [R1+0x40], R7 ;  /* 0x0000400701007387 */ /* 0x0001e80000100800 */
[----:B------:R-:W-:Y:S01]  /*f7c0*/  STL [R1+0x3c], R6 ;  /* 0x00003c0601007387 */ /* 0x000fe20000100800 */
[C---:B------:R-:W-:Y:S02]  /*f7d0*/  ISETP.GT.U32.AND P4, PT, R11.reuse, R2, PT ;  /* 0x000000020b00720c */ /* 0x040fe40003f84070 */
[----:B------:R-:W-:-:S11]  /*f7e0*/  ISETP.GT.U32.AND P2, PT, R11, R4, PT ;  /* 0x000000040b00720c */ /* 0x000fd60003f44070 */
[--C-:B------:R-:W-:Y:S01]  /*f7f0*/  @!P4 IMAD.IADD R2, R2, 0x1, -R11.reuse ;  /* 0x000000010202c824 */ /* 0x100fe200078e0a0b */
[----:B------:R-:W-:Y:S01]  /*f800*/  ISETP.GT.U32.AND P3, PT, R11, R12, PT ;  /* 0x0000000c0b00720c */ /* 0x000fe20003f64070 */
[----:B------:R-:W-:-:S05]  /*f810*/  @!P2 IMAD.IADD R4, R4, 0x1, -R11 ;  /* 0x000000010404a824 */ /* 0x000fca00078e0a0b */
[----:B------:R-:W-:-:S07]  /*f820*/  ISETP.GT.U32.AND P6, PT, R11, R4, PT ;  /* 0x000000040b00720c */ /* 0x000fce0003fc4070 */
[--C-:B------:R-:W-:Y:S01]  /*f830*/  @!P3 IMAD.IADD R12, R12, 0x1, -R11.reuse ;  /* 0x000000010c0cb824 */ /* 0x100fe200078e0a0b */
[----:B------:R-:W-:Y:S02]  /*f840*/  ISETP.GE.AND P2, PT, R20, RZ, PT ;  /* 0x000000ff1400720c */ /* 0x000fe40003f46270 */
[----:B------:R-:W-:Y:S01]  /*f850*/  ISETP.GE.AND P1, PT, R19, RZ, PT ;  /* 0x000000ff1300720c */ /* 0x000fe20003f26270 */
[----:B------:R-:W-:Y:S02]  /*f860*/  @!P0 IMAD.MOV R12, RZ, RZ, -R12 ;  /* 0x000000ffff0c8224 */ /* 0x000fe400078e0a0c */
[----:B------:R-:W-:Y:S01]  /*f870*/  @!P6 IMAD.IADD R4, R4, 0x1, -R11 ;  /* 0x000000010404e824 */ /* 0x000fe200078e0a0b */
[----:B------:R-:W-:Y:S02]  /*f880*/  ISETP.GE.AND P6, PT, R18, RZ, PT ;  /* 0x000000ff1200720c */ /* 0x000fe40003fc6270 */
[----:B0-----:R-:W-:-:S07]  /*f890*/  IABS R7, R17 ;  /* 0x0000001100077213 */ /* 0x001fce0000000000 */
[----:B------:R-:W-:Y:S01]  /*f8a0*/  @!P1 IMAD.MOV R10, RZ, RZ, -R10 ;  /* 0x000000ffff0a9224 */ /* 0x000fe200078e0a0a */
[----:B---3--:R-:W-:Y:S02]  /*f8b0*/  IABS R9, R25 ;  /* 0x0000001900097213 */ /* 0x008fe40000000000 */
[----:B------:R-:W-:Y:S02]  /*f8c0*/  ISETP.GE.AND P5, PT, R25, RZ, PT ;  /* 0x000000ff1900720c */ /* 0x000fe40003fa6270 */
[----:B------:R-:W2:Y:S04]  /*f8d0*/  LDL.LU R25, [R1+0x59c] ;  /* 0x00059c0001197983 */ /* 0x000ea80000300800 */
[----:B------:R-:W3:Y:S01]  /*f8e0*/  LDL.LU R21, [R1+0x5a0] ;  /* 0x0005a00001157983 */ /* 0x000ee20000300800 */
[----:B------:R-:W-:Y:S01]  /*f8f0*/  IMAD.HI.U32 R5, R0, R9, RZ ;  /* 0x0000000900057227 */ /* 0x000fe200078e00ff */
[----:B------:R-:W-:-:S02]  /*f900*/  IABS R8, R26 ;  /* 0x0000001a00087213 */ /* 0x000fc40000000000 */
[----:B------:R-:W-:Y:S02]  /*f910*/  ISETP.GE.AND P4, PT, R26, RZ, PT ;  /* 0x000000ff1a00720c */ /* 0x000fe40003f86270 */
[----:B------:R-:W4:Y:S01]  /*f920*/  LDL.LU R26, [R1+0x5a4] ;  /* 0x0005a400011a7983 */ /* 0x000f220000300800 */
[----:B------:R-:W-:-:S04]  /*f930*/  IMAD.MOV R5, RZ, RZ, -R5 ;  /* 0x000000ffff057224 */ /* 0x000fc800078e0a05 */
[----:B------:R-:W-:-:S05]  /*f940*/  IMAD R9, R11, R5, R9 ;  /* 0x000000050b097224 */ /* 0x000fca00078e0209 */
[----:B------:R-:W-:Y:S01]  /*f950*/  ISETP.GT.U32.AND P3, PT, R11, R9, PT ;  /* 0x000000090b00720c */ /* 0x000fe20003f64070 */
[----:B------:R-:W-:Y:S01]  /*f960*/  IMAD.HI.U32 R5, R0, R8, RZ ;  /* 0x0000000800057227 */ /* 0x000fe200078e00ff */
[----:B------:R0:W-:Y:S03]  /*f970*/  STL [R1+0x38], R12 ;  /* 0x0000380c01007387 */ /* 0x0001e60000100800 */
[----:B------:R-:W-:-:S08]  /*f980*/  IMAD.MOV R5, RZ, RZ, -R5 ;  /* 0x000000ffff057224 */ /* 0x000fd000078e0a05 */
[----:B------:R-:W-:Y:S01]  /*f990*/  @!P3 IMAD.IADD R9, R9, 0x1, -R11 ;  /* 0x000000010909b824 */ /* 0x000fe200078e0a0b */
[C---:B------:R-:W-:Y:S01]  /*f9a0*/  ISETP.GT.U32.AND P3, PT, R11.reuse, R2, PT ;  /* 0x000000020b00720c */ /* 0x040fe20003f64070 */
[----:B0-----:R-:W-:Y:S02]  /*f9b0*/  IMAD.MOV.U32 R12, RZ, RZ, R4 ;  /* 0x000000ffff0c7224 */ /* 0x001fe400078e0004 */
[----:B------:R-:W-:Y:S02]  /*f9c0*/  IMAD R8, R11, R5, R8 ;  /* 0x000000050b087224 */ /* 0x000fe400078e0208 */
[----:B------:R-:W-:-:S03]  /*f9d0*/  @!P2 IMAD.MOV R12, RZ, RZ, -R12 ;  /* 0x000000ffff0ca224 */ /* 0x000fc600078e0a0c */
[----:B------:R-:W-:Y:S02]  /*f9e0*/  ISETP.GT.U32.AND P2, PT, R11, R8, PT ;  /* 0x000000080b00720c */ /* 0x000fe40003f44070 */
[----:B------:R-:W-:Y:S03]  /*f9f0*/  STL [R1+0x34], R12 ;  /* 0x0000340c01007387 */ /* 0x000fe60000100800 */
[----:B------:R-:W-:Y:S01]  /*fa00*/  @!P3 IMAD.IADD R2, R2, 0x1, -R11 ;  /* 0x000000010202b824 */ /* 0x000fe200078e0a0b */
[----:B------:R0:W-:Y:S01]  /*fa10*/  STL [R1+0x30], R10 ;  /* 0x0000300a01007387 */ /* 0x0001e20000100800 */
[----:B------:R-:W-:-:S04]  /*fa20*/  IMAD.HI.U32 R5, R0, R7, RZ ;  /* 0x0000000700057227 */ /* 0x000fc800078e00ff */
[----:B------:R-:W-:Y:S02]  /*fa30*/  IMAD.MOV R5, RZ, RZ, -R5 ;  /* 0x000000ffff057224 */ /* 0x000fe400078e0a05 */
[----:B0-----:R-:W-:-:S04]  /*fa40*/  IMAD.MOV.U32 R10, RZ, RZ, R2 ;  /* 0x000000ffff0a7224 */ /* 0x001fc800078e0002 */
[----:B------:R-:W-:Y:S02]  /*fa50*/  @!P6 IMAD.MOV R10, RZ, RZ, -R10 ;  /* 0x000000ffff0ae224 */ /* 0x000fe400078e0a0a */
[C---:B------:R-:W-:Y:S01]  /*fa60*/  IMAD R7, R11.reuse, R5, R7 ;  /* 0x000000050b077224 */ /* 0x040fe200078e0207 */
[----:B------:R-:W-:Y:S01]  /*fa70*/  IABS R5, R28 ;  /* 0x0000001c00057213 */ /* 0x000fe20000000000 */
[----:B------:R-:W-:Y:S01]  /*fa80*/  @!P2 IMAD.IADD R8, R8, 0x1, -R11 ;  /* 0x000000010808a824 */ /* 0x000fe200078e0a0b */
[----:B------:R-:W-:Y:S01]  /*fa90*/  ISETP.GE.AND P2, PT, R28, RZ, PT ;  /* 0x000000ff1c00720c */ /* 0x000fe20003f46270 */
[----:B------:R0:W-:Y:S04]  /*faa0*/  STL [R1+0x2c], R10 ;  /* 0x00002c0a01007387 */ /* 0x0001e80000100800 */
[----:B------:R-:W5:Y:S01]  /*fab0*/  LDL.LU R28, [R1+0x5a8] ;  /* 0x0005a800011c7983 */ /* 0x000f620000300800 */
[----:B------:R-:W-:-:S02]  /*fac0*/  ISETP.GT.U32.AND P0, PT, R11, R9, PT ;  /* 0x000000090b00720c */ /* 0x000fc40003f04070 */
[----:B------:R-:W-:Y:S02]  /*fad0*/  IABS R6, R29 ;  /* 0x0000001d00067213 */ /* 0x000fe40000000000 */
[----:B------:R-:W-:-:S03]  /*fae0*/  ISETP.GT.U32.AND P6, PT, R11, R8, PT ;  /* 0x000000080b00720c */ /* 0x000fc60003fc4070 */
[----:B------:R-:W-:-:S06]  /*faf0*/  IMAD.HI.U32 R4, R0, R6, RZ ;  /* 0x0000000600047227 */ /* 0x000fcc00078e00ff */
[----:B------:R-:W-:Y:S02]  /*fb00*/  @!P0 IMAD.IADD R9, R9, 0x1, -R11 ;  /* 0x0000000109098824 */ /* 0x000fe400078e0a0b */
[----:B------:R-:W-:Y:S02]  /*fb10*/  IMAD.MOV R4, RZ, RZ, -R4 ;  /* 0x000000ffff047224 */ /* 0x000fe400078e0a04 */
[----:B------:R-:W-:Y:S02]  /*fb20*/  IMAD.MOV.U32 R12, RZ, RZ, R9 ;  /* 0x000000ffff0c7224 */ /* 0x000fe400078e0009 */
[C---:B------:R-:W-:Y:S02]  /*fb30*/  IMAD R6, R11.reuse, R4, R6 ;  /* 0x000000040b067224 */ /* 0x040fe400078e0206 */
[----:B------:R-:W-:Y:S01]  /*fb40*/  @!P5 IMAD.MOV R12, RZ, RZ, -R12 ;  /* 0x000000ffff0cd224 */ /* 0x000fe200078e0a0c */
[C---:B------:R-:W-:Y:S01]  /*fb50*/  ISETP.GT.U32.AND P5, PT, R11.reuse, R7, PT ;  /* 0x000000070b00720c */ /* 0x040fe20003fa4070 */
[----:B------:R-:W-:Y:S01]  /*fb60*/  @!P6 IMAD.IADD R8, R8, 0x1, -R11 ;  /* 0x000000010808e824 */ /* 0x000fe200078e0a0b */
[----:B------:R-:W-:-:S02]  /*fb70*/  ISETP.GT.U32.AND P6, PT, R11, R6, PT ;  /* 0x000000060b00720c */ /* 0x000fc40003fc4070 */
[----:B------:R-:W-:Y:S02]  /*fb80*/  IABS R2, R27 ;  /* 0x0000001b00027213 */ /* 0x000fe40000000000 */
[----:B------:R-:W-:Y:S02]  /*fb90*/  ISETP.GE.AND P0, PT, R27, RZ, PT ;  /* 0x000000ff1b00720c */ /* 0x000fe40003f06270 */
[----:B------:R-:W5:Y:S01]  /*fba0*/  LDL.LU R27, [R1+0x5b0] ;  /* 0x0005b000011b7983 */ /* 0x000f620000300800 */
[----:B0-----:R-:W-:-:S04]  /*fbb0*/  IMAD.HI.U32 R10, R0, R2, RZ ;  /* 0x00000002000a7227 */ /* 0x001fc800078e00ff */
[--C-:B------:R-:W-:Y:S02]  /*fbc0*/  @!P5 IMAD.IADD R7, R7, 0x1, -R11.reuse ;  /* 0x000000010707d824 */ /* 0x100fe400078e0a0b */
[----:B------:R-:W-:Y:S02]  /*fbd0*/  IMAD.MOV R10, RZ, RZ, -R10 ;  /* 0x000000ffff0a7224 */ /* 0x000fe400078e0a0a */
[----:B------:R-:W-:Y:S01]  /*fbe0*/  @!P6 IMAD.IADD R6, R6, 0x1, -R11 ;  /* 0x000000010606e824 */ /* 0x000fe200078e0a0b */
[C---:B------:R-:W-:Y:S01]  /*fbf0*/  ISETP.GT.U32.AND P6, PT, R11.reuse, R7, PT ;  /* 0x000000070b00720c */ /* 0x040fe20003fc4070 */
[----:B------:R-:W-:Y:S02]  /*fc00*/  IMAD R2, R11, R10, R2 ;  /* 0x0000000a0b027224 */ /* 0x000fe400078e0202 */
[----:B------:R-:W-:Y:S01]  /*fc10*/  IMAD.HI.U32 R9, R0, R5, RZ ;  /* 0x0000000500097227 */ /* 0x000fe200078e00ff */
[----:B------:R-:W-:Y:S01]  /*fc20*/  ISETP.GE.AND P1, PT, R17, RZ, PT ;  /* 0x000000ff1100720c */ /* 0x000fe20003f26270 */
[----:B------:R0:W-:Y:S01]  /*fc30*/  STL [R1+0x28], R12 ;  /* 0x0000280c01007387 */ /* 0x0001e20000100800 */
[----:B------:R-:W-:Y:S01]  /*fc40*/  ISETP.GT.U32.AND P5, PT, R11, R2, PT ;  /* 0x000000020b00720c */ /* 0x000fe20003fa4070 */
[----:B------:R-:W-:-:S02]  /*fc50*/  IMAD.MOV R9, RZ, RZ, -R9 ;  /* 0x000000ffff097224 */ /* 0x000fc400078e0a09 */
[----:B------:R-:W-:Y:S02]  /*fc60*/  IMAD.MOV.U32 R14, RZ, RZ, R8 ;  /* 0x000000ffff0e7224 */ /* 0x000fe400078e0008 */
[----:B------:R-:W-:Y:S02]  /*fc70*/  IMAD R5, R11, R9, R5 ;  /* 0x000000090b057224 */ /* 0x000fe400078e0205 */
[--C-:B------:R-:W-:Y:S02]  /*fc80*/  @!P6 IMAD.IADD R7, R7, 0x1, -R11.reuse ;  /* 0x000000010707e824 */ /* 0x100fe400078e0a0b */
[----:B------:R-:W-:Y:S01]  /*fc90*/  @!P4 IMAD.MOV R14, RZ, RZ, -R14 ;  /* 0x000000ffff0ec224 */ /* 0x000fe200078e0a0e */
[C---:B------:R-:W-:Y:S02]  /*fca0*/  ISETP.GT.U32.AND P6, PT, R11.reuse, R5, PT ;  /* 0x000000050b00720c */ /* 0x040fe40003fc4070 */
[----:B------:R-:W-:Y:S01]  /*fcb0*/  ISETP.GT.U32.AND P4, PT, R11, R6, PT ;  /* 0x000000060b00720c */ /* 0x000fe20003f84070 */
[----:B------:R-:W-:-:S05]  /*fcc0*/  @!P5 IMAD.IADD R2, R2, 0x1, -R11 ;  /* 0x000000010202d824 */ /* 0x000fca00078e0a0b */
[----:B------:R-:W-:Y:S02]  /*fcd0*/  ISETP.GT.U32.AND P5, PT, R11, R2, PT ;  /* 0x000000020b00720c */ /* 0x000fe40003fa4070 */
[----:B------:R-:W-:-:S03]  /*fce0*/  IABS R17, R3 ;  /* 0x0000000300117213 */ /* 0x000fc60000000000 */
[--C-:B------:R-:W-:Y:S01]  /*fcf0*/  @!P6 IMAD.IADD R5, R5, 0x1, -R11.reuse ;  /* 0x000000010505e824 */ /* 0x100fe200078e0a0b */
[----:B------:R-:W-:Y:S01]  /*fd00*/  ISETP.GE.AND P3, PT, R29, RZ, PT ;  /* 0x000000ff1d00720c */ /* 0x000fe20003f66270 */
[----:B------:R-:W-:Y:S02]  /*fd10*/  @!P4 IMAD.IADD R6, R6, 0x1, -R11 ;  /* 0x000000010606c824 */ /* 0x000fe400078e0a0b */
[----:B------:R-:W-:Y:S02]  /*fd20*/  IMAD.MOV.U32 R29, RZ, RZ, R16 ;  /* 0x000000ffff1d7224 */ /* 0x000fe400078e0010 */
[----:B------:R-:W-:-:S04]  /*fd30*/  IMAD.HI.U32 R8, R0, R17, RZ ;  /* 0x0000001100087227 */ /* 0x000fc800078e00ff */
[----:B------:R-:W-:Y:S02]  /*fd40*/  @!P5 IMAD.IADD R2, R2, 0x1, -R11 ;  /* 0x000000010202d824 */ /* 0x000fe400078e0a0b */
[----:B------:R-:W-:Y:S02]  /*fd50*/  IMAD.MOV.U32 R18, RZ, RZ, R29 ;  /* 0x000000ffff127224 */ /* 0x000fe400078e001d */
[----:B------:R-:W5:Y:S01]  /*fd60*/  LDL.LU R29, [R1+0x5b8] ;  /* 0x0005b800011d7983 */ /* 0x000f620000300800 */
[----:B------:R-:W-:-:S04]  /*fd70*/  IMAD.MOV R8, RZ, RZ, -R8 ;  /* 0x000000ffff087224 */ /* 0x000fc800078e0a08 */
[----:B------:R-:W-:Y:S02]  /*fd80*/  IMAD R17, R11, R8, R17 ;  /* 0x000000080b117224 */ /* 0x000fe400078e0211 */
[----:B------:R-:W-:Y:S01]  /*fd90*/  @!P3 IMAD.MOV R6, RZ, RZ, -R6 ;  /* 0x000000ffff06b224 */ /* 0x000fe200078e0a06 */
[----:B------:R-:W-:Y:S01]  /*fda0*/  STL [R1+0x24], R14 ;  /* 0x0000240e01007387 */ /* 0x000fe20000100800 */
[----:B------:R-:W-:Y:S01]  /*fdb0*/  @!P0 IMAD.MOV R2, RZ, RZ, -R2 ;  /* 0x000000ffff028224 */ /* 0x000fe200078e0a02 */
[----:B--2---:R-:W-:Y:S02]  /*fdc0*/  IABS R4, R25 ;  /* 0x0000001900047213 */ /* 0x004fe40000000000 */
[----:B---3--:R-:W-:-:S03]  /*fdd0*/  IABS R13, R21 ;  /* 0x00000015000d7213 */ /* 0x008fc60000000000 */
[----:B0-----:R-:W-:-:S04]  /*fde0*/  IMAD.HI.U32 R12, R0, R4, RZ ;  /* 0x00000004000c7227 */ /* 0x001fc800078e00ff */
[----:B------:R-:W-:-:S04]  /*fdf0*/  IMAD.HI.U32 R10, R0, R13, RZ ;  /* 0x0000000d000a7227 */ /* 0x000fc800078e00ff */
[----:B------:R-:W-:Y:S02]  /*fe00*/  IMAD.MOV R10, RZ, RZ, -R10 ;  /* 0x000000ffff0a7224 */ /* 0x000fe400078e0a0a */
[----:B------:R-:W-:Y:S02]  /*fe10*/  IMAD.MOV R12, RZ, RZ, -R12 ;  /* 0x000000ffff0c7224 */ /* 0x000fe400078e0a0c */
[C---:B------:R-:W-:Y:S02]  /*fe20*/  IMAD R13, R11.reuse, R10, R13 ;  /* 0x0000000a0b0d7224 */ /* 0x040fe400078e020d */
[----:B------:R-:W-:Y:S02]  /*fe30*/  IMAD R4, R11, R12, R4 ;  /* 0x0000000c0b047224 */ /* 0x000fe400078e0204 */
[----:B------:R-:W-:Y:S01]  /*fe40*/  IMAD.MOV.U32 R10, RZ, RZ, R7 ;  /* 0x000000ffff0a7224 */ /* 0x000fe200078e0007 */
[----:B----4-:R-:W-:-:S03]  /*fe50*/  IABS R15, R26 ;  /* 0x0000001a000f7213 */ /* 0x010fc60000000000 */
[----:B------:R-:W-:Y:S01]  /*fe60*/  @!P1 IMAD.MOV R10, RZ, RZ, -R10 ;  /* 0x000000ffff0a9224 */ /* 0x000fe200078e0a0a */
[----:B------:R-:W-:Y:S01]  /*fe70*/  ISETP.GT.U32.AND P1, PT, R11, R4, PT ;  /* 0x000000040b00720c */ /* 0x000fe20003f24070 */
[----:B------:R-:W-:-:S04]  /*fe80*/  IMAD.HI.U32 R9, R0, R15, RZ ;  /* 0x0000000f00097227 */ /* 0x000fc800078e00ff */
[----:B------:R-:W-:Y:S01]  /*fe90*/  IMAD.MOV R9, RZ, RZ, -R9 ;  /* 0x000000ffff097224 */ /* 0x000fe200078e0a09 */
[----:B------:R-:W-:-:S03]  /*fea0*/  ISETP.GT.U32.AND P4, PT, R11, R13, PT ;  /* 0x0000000d0b00720c */ /* 0x000fc60003f84070 */
[----:B------:R-:W-:-:S04]  /*feb0*/  IMAD R15, R11, R9, R15 ;  /* 0x000000090b0f7224 */ /* 0x000fc800078e020f */
[----:B------:R-:W-:Y:S01]  /*fec0*/  @!P1 IMAD.IADD R4, R4, 0x1, -R11 ;  /* 0x0000000104049824 */ /* 0x000fe200078e0a0b */
[C---:B------:R-:W-:Y:S02]  /*fed0*/  ISETP.GT.U32.AND P1, PT, R11.reuse, R5, PT ;  /* 0x000000050b00720c */ /* 0x040fe40003f24070 */
[----:B------:R-:W-:-:S03]  /*fee0*/  ISETP.GT.U32.AND P5, PT, R11, R15, PT ;  /* 0x0000000f0b00720c */ /* 0x000fc60003fa4070 */
[----:B------:R-:W-:Y:S01]  /*fef0*/  @!P4 IMAD.IADD R13, R13, 0x1, -R11 ;  /* 0x000000010d0dc824 */ /* 0x000fe200078e0a0b */
[----:B------:R-:W-:-:S07]  /*ff00*/  ISETP.GT.U32.AND P4, PT, R11, R4, PT ;  /* 0x000000040b00720c */ /* 0x000fce0003f84070 */
[--C-:B------:R-:W-:Y:S01]  /*ff10*/  @!P1 IMAD.IADD R5, R5, 0x1, -R11.reuse ;  /* 0x0000000105059824 */ /* 0x100fe200078e0a0b */
[----:B------:R-:W-:Y:S01]  /*ff20*/  ISETP.GT.U32.AND P1, PT, R11, R17, PT ;  /* 0x000000110b00720c */ /* 0x000fe20003f24070 */
[--C-:B------:R-:W-:Y:S01]  /*ff30*/  @!P5 IMAD.IADD R15, R15, 0x1, -R11.reuse ;  /* 0x000000010f0fd824 */ /* 0x100fe200078e0a0b */
[----:B------:R-:W-:Y:S01]  /*ff40*/  ISETP.GE.AND P6, PT, R25, RZ, PT ;  /* 0x000000ff1900720c */ /* 0x000fe20003fc6270 */
[----:B------:R-:W-:Y:S03]  /*ff50*/  STL [R1+0x20], R10 ;  /* 0x0000200a01007387 */ /* 0x000fe60000100800 */
[----:B------:R-:W-:Y:S01]  /*ff60*/  ISETP.GT.U32.AND P3, PT, R11, R15, PT ;  /* 0x0000000f0b00720c */ /* 0x000fe20003f64070 */
[----:B------:R-:W2:Y:S01]  /*ff70*/  LDL.LU R25, [R1+0x5bc] ;  /* 0x0005bc0001197983 */ /* 0x000ea20000300800 */
[----:B------:R-:W-:-:S05]  /*ff80*/  @!P4 IMAD.IADD R4, R4, 0x1, -R11 ;  /* 0x000000010404c824 */ /* 0x000fca00078e0a0b */
[----:B------:R-:W-:Y:S01]  /*ff90*/  @!P1 IMAD.IADD R17, R17, 0x1, -R11 ;  /* 0x0000000111119824 */ /* 0x000fe200078e0a0b */
[----:B------:R-:W-:Y:S01]  /*ffa0*/  ISETP.GE.AND P1, PT, R3, RZ, PT ;  /* 0x000000ff0300720c */ /* 0x000fe20003f26270 */
[----:B------:R-:W-:Y:S02]  /*ffb0*/  IMAD.MOV.U32 R3, RZ, RZ, R4 ;  /* 0x000000ffff037224 */ /* 0x000fe400078e0004 */
[----:B------:R-:W-:Y:S01]  /*ffc0*/  @!P2 IMAD.MOV R5, RZ, RZ, -R5 ;  /* 0x000000ffff05a224 */ /* 0x000fe200078e0a05 */
[----:B------:R-:W-:Y:S01]  /*ffd0*/  STL [R1+0x1c], R6 ;  /* 0x00001c0601007387 */ /* 0x000fe20000100800 */
[----:B------:R-:W-:Y:S02]  /*ffe0*/  @!P6 IMAD.MOV R3, RZ, RZ, -R3 ;  /* 0x000000ffff03e224 */ /* 0x000fe400078e0a03 */
[----:B------:R-:W-:Y:S01]  /*fff0*/  @!P3 IMAD.IADD R15, R15, 0x1, -R11 ;  /* 0x000000010f0fb824 */ /* 0x000fe200078e0a0b */
[----:B------:R-:W-:Y:S01]  /*10000*/  STL [R1+0x18], R2 ;  /* 0x0000180201007387 */ /* 0x000fe20000100800 */
[----:B------:R-:W-:-:S03]  /*10010*/  ISETP.GE.AND P3, PT, R26, RZ, PT ;  /* 0x000000ff1a00720c */ /* 0x000fc60003f66270 */
[----:B------:R-:W3:Y:S04]  /*10020*/  LDL.LU R26, [R1+0x5c4] ;  /* 0x0005c400011a7983 */ /* 0x000ee80000300800 */
[----:B------:R-:W-:Y:S04]  /*10030*/  STL [R1+0x10], R5 ;  /* 0x0000100501007387 */ /* 0x000fe80000100800 */
[----:B------:R0:W-:Y:S04]  /*10040*/  STL [R1], R3 ;  /* 0x0000000301007387 */ /* 0x0001e80000100800 */
[----:B0-----:R-:W4:Y:S01]  /*10050*/  LDL.LU R3, [R1+0x5c8] ;  /* 0x0005c80001037983 */ /* 0x001f220000300800 */
[----:B-----5:R-:W-:-:S05]  /*10060*/  IABS R16, R28 ;  /* 0x0000001c00107213 */ /* 0x020fca0000000000 */
[----:B------:R-:W-:-:S04]  /*10070*/  IMAD.HI.U32 R9, R0, R16, RZ ;  /* 0x0000001000097227 */ /* 0x000fc800078e00ff */
[----:B------:R-:W-:-:S04]  /*10080*/  IMAD.MOV R9, RZ, RZ, -R9 ;  /* 0x000000ffff097224 */ /* 0x000fc800078e0a09 */
[----:B------:R-:W-:-:S05]  /*10090*/  IMAD R16, R11, R9, R16 ;  /* 0x000000090b107224 */ /* 0x000fca00078e0210 */
[----:B------:R-:W-:-:S13]  /*100a0*/  ISETP.GT.U32.AND P0, PT, R11, R16, PT ;  /* 0x000000100b00720c */ /* 0x000fda0003f04070 */
[----:B------:R-:W-:Y:S01]  /*100b0*/  @!P0 IMAD.IADD R16, R16, 0x1, -R11 ;  /* 0x0000000110108824 */ /* 0x000fe200078e0a0b */
[----:B------:R-:W-:Y:S02]  /*100c0*/  ISETP.GE.AND P0, PT, R28, RZ, PT ;  /* 0x000000ff1c00720c */ /* 0x000fe40003f06270 */
[----:B------:R-:W5:Y:S01]  /*100d0*/  LDL.LU R28, [R1+0x5c0] ;  /* 0x0005c000011c7983 */ /* 0x000f620000300800 */
[----:B------:R-:W-:Y:S02]  /*100e0*/  IABS R19, R27 ;  /* 0x0000001b00137213 */ /* 0x000fe40000000000 */
[----:B------:R-:W-:-:S03]  /*100f0*/  ISETP.GT.U32.AND P5, PT, R11, R13, PT ;  /* 0x0000000d0b00720c */ /* 0x000fc60003fa4070 */
[----:B------:R-:W-:-:S04]  /*10100*/  IMAD.HI.U32 R7, R0, R19, RZ ;  /* 0x0000001300077227 */ /* 0x000fc800078e00ff */
[----:B------:R-:W-:-:S04]  /*10110*/  IMAD.MOV R7, RZ, RZ, -R7 ;  /* 0x000000ffff077224 */ /* 0x000fc800078e0a07 */
[----:B------:R-:W-:Y:S02]  /*10120*/  IMAD R19, R11, R7, R19 ;  /* 0x000000070b137224 */ /* 0x000fe400078e0213 */
[----:B------:R-:W-:-:S03]  /*10130*/  @!P5 IMAD.IADD R13, R13, 0x1, -R11 ;  /* 0x000000010d0dd824 */ /* 0x000fc600078e0a0b */
[----:B------:R-:W-:Y:S02]  /*10140*/  ISETP.GT.U32.AND P5, PT, R11, R19, PT ;  /* 0x000000130b00720c */ /* 0x000fe40003fa4070 */
[----:B------:R-:W-:Y:S02]  /*10150*/  IABS R20, R18 ;  /* 0x0000001200147213 */ /* 0x000fe40000000000 */
[----:B------:R-:W-:Y:S02]  /*10160*/  ISETP.GE.AND P4, PT, R21, RZ, PT ;  /* 0x000000ff1500720c */ /* 0x000fe40003f86270 */
[----:B------:R-:W-:Y:S01]  /*10170*/  ISETP.GT.U32.AND P2, PT, R11, R16, PT ;  /* 0x000000100b00720c */ /* 0x000fe20003f44070 */
[----:B------:R-:W-:-:S06]  /*10180*/  IMAD.HI.U32 R6, R0, R20, RZ ;  /* 0x0000001400067227 */ /* 0x000fcc00078e00ff */
[----:B------:R-:W-:Y:S01]  /*10190*/  @!P5 IMAD.IADD R19, R19, 0x1, -R11 ;  /* 0x000000011313d824 */ /* 0x000fe200078e0a0b */
[C---:B------:R-:W-:Y:S01]  /*101a0*/  ISETP.GT.U32.AND P5, PT, R11.reuse, R17, PT ;  /* 0x000000110b00720c */ /* 0x040fe20003fa4070 */
[----:B------:R-:W-:Y:S02]  /*101b0*/  IMAD.MOV R6, RZ, RZ, -R6 ;  /* 0x000000ffff067224 */ /* 0x000fe400078e0a06 */
[----:B------:R-:W-:Y:S02]  /*101c0*/  @!P4 IMAD.MOV R13, RZ, RZ, -R13 ;  /* 0x000000ffff0dc224 */ /* 0x000fe400078e0a0d */
[C---:B------:R-:W-:Y:S01]  /*101d0*/  IMAD R20, R11.reuse, R6, R20 ;  /* 0x000000060b147224 */ /* 0x040fe200078e0214 */
[----:B------:R-:W-:Y:S01]  /*101e0*/  IABS R22, R29 ;  /* 0x0000001d00167213 */ /* 0x000fe20000000000 */
[----:B------:R-:W-:Y:S02]  /*101f0*/  @!P3 IMAD.MOV R15, RZ, RZ, -R15 ;  /* 0x000000ffff0fb224 */ /* 0x000fe400078e0a0f */
[--C-:B------:R-:W-:Y:S01]  /*10200*/  @!P2 IMAD.IADD R16, R16, 0x1, -R11.reuse ;  /* 0x000000011010a824 */ /* 0x100fe200078e0a0b */
[----:B------:R-:W-:Y:S01]  /*10210*/  ISETP.GT.U32.AND P4, PT, R11, R20, PT ;  /* 0x000000140b00720c */ /* 0x000fe20003f84070 */
[----:B------:R0:W-:Y:S02]  /*10220*/  STL [R1+0x1fa8], R13 ;  /* 0x001fa80d01007387 */ /* 0x0001e40000100800 */
[----:B------:R-:W-:Y:S01]  /*10230*/  @!P5 IMAD.IADD R17, R17, 0x1, -R11 ;  /* 0x000000011111d824 */ /* 0x000fe200078e0a0b */
[----:B------:R-:W-:Y:S01]  /*10240*/  ISETP.GE.AND P3, PT, R27, RZ, PT ;  /* 0x000000ff1b00720c */ /* 0x000fe20003f66270 */
[----:B------:R-:W-:Y:S01]  /*10250*/  IMAD.HI.U32 R2, R0, R22, RZ ;  /* 0x0000001600027227 */ /* 0x000fe200078e00ff */
[----:B------:R-:W-:Y:S03]  /*10260*/  STL [R1+0x1fac], R15 ;  /* 0x001fac0f01007387 */ /* 0x000fe60000100800 */
[----:B------:R-:W-:Y:S01]  /*10270*/  @!P0 IMAD.MOV R16, RZ, RZ, -R16 ;  /* 0x000000ffff108224 */ /* 0x000fe200078e0a10 */
[----:B------:R-:W5:Y:S01]  /*10280*/  LDL.LU R27, [R1+0x5cc] ;  /* 0x0005cc00011b7983 */ /* 0x000f620000300800 */
[----:B------:R-:W-:Y:S01]  /*10290*/  @!P1 IMAD.MOV R17, RZ, RZ, -R17 ;  /* 0x000000ffff119224 */ /* 0x000fe200078e0a11 */
[C---:B------:R-:W-:Y:S01]  /*102a0*/  ISETP.GT.U32.AND P6, PT, R11.reuse, R19, PT ;  /* 0x000000130b00720c */ /* 0x040fe20003fc4070 */
[----:B------:R-:W-:Y:S01]  /*102b0*/  IMAD.MOV R2, RZ, RZ, -R2 ;  /* 0x000000ffff027224 */ /* 0x000fe200078e0a02 */
[----:B------:R-:W-:Y:S04]  /*102c0*/  STL [R1+0x1fb0], R16 ;  /* 0x001fb01001007387 */ /* 0x000fe80000100800 */
[----:B------:R-:W-:Y:S01]  /*102d0*/  STL [R1+0x1fb4], R17 ;  /* 0x001fb41101007387 */ /* 0x000fe20000100800 */
[----:B------:R-:W-:-:S03]  /*102e0*/  IMAD R22, R11, R2, R22 ;  /* 0x000000020b167224 */ /* 0x000fc600078e0216 */
[----:B------:R-:W5:Y:S01]  /*102f0*/  LDL R21, [R1+0x5d0] ;  /* 0x0005d00001157983 */ /* 0x000f620000100800 */
[----:B------:R-:W-:Y:S01]  /*10300*/  ISETP.GE.AND P5, PT, R18, RZ, PT ;  /* 0x000000ff1200720c */ /* 0x000fe20003fa6270 */
[--C-:B------:R-:W-:Y:S02]  /*10310*/  @!P4 IMAD.IADD R20, R20, 0x1, -R11.reuse ;  /* 0x000000011414c824 */ /* 0x100fe400078e0a0b */
[----:B------:R-:W5:Y:S01]  /*10320*/  LDL R18, [R1+0x5d4] ;  /* 0x0005d40001127983 */ /* 0x000f620000100800 */
[C---:B------:R-:W-:Y:S02]  /*10330*/  ISETP.GT.U32.AND P2, PT, R11.reuse, R22, PT ;  /* 0x000000160b00720c */ /* 0x040fe40003f44070 */
[----:B------:R-:W-:Y:S01]  /*10340*/  ISETP.GT.U32.AND P4, PT, R11, R20, PT ;  /* 0x000000140b00720c */ /* 0x000fe20003f84070 */
[----:B------:R-:W-:-:S04]  /*10350*/  @!P6 IMAD.IADD R19, R19, 0x1, -R11 ;  /* 0x000000011313e824 */ /* 0x000fc800078e0a0b */
[----:B------:R-:W-:Y:S01]  /*10360*/  @!P3 IMAD.MOV R19, RZ, RZ, -R19 ;  /* 0x000000ffff13b224 */ /* 0x000fe200078e0a13 */
[----:B------:R-:W-:-:S04]  /*10370*/  ISETP.GE.AND P6, PT, R29, RZ, PT ;  /* 0x000000ff1d00720c */ /* 0x000fc80003fc6270 */
[----:B------:R1:W-:Y:S01]  /*10380*/  STL [R1+0x1fb8], R19 ;  /* 0x001fb81301007387 */ /* 0x0003e20000100800 */
[--C-:B------:R-:W-:Y:S02]  /*10390*/  @!P2 IMAD.IADD R22, R22, 0x1, -R11.reuse ;  /* 0x000000011616a824 */ /* 0x100fe400078e0a0b */
[----:B------:R-:W-:-:S03]  /*103a0*/  @!P4 IMAD.IADD R20, R20, 0x1, -R11 ;  /* 0x000000011414c824 */ /* 0x000fc600078e0a0b */
[----:B------:R-:W-:Y:S01]  /*103b0*/  ISETP.GT.U32.AND P1, PT, R11, R22, PT ;  /* 0x000000160b00720c */ /* 0x000fe20003f24070 */
[----:B------:R-:W-:-:S12]  /*103c0*/  @!P5 IMAD.MOV R20, RZ, RZ, -R20 ;  /* 0x000000ffff14d224 */ /* 0x000fd800078e0a14 */
[----:B------:R-:W-:-:S04]  /*103d0*/  @!P1 IMAD.IADD R22, R22, 0x1, -R11 ;  /* 0x0000000116169824 */ /* 0x000fc800078e0a0b */
[----:B------:R-:W-:Y:S01]  /*103e0*/  @!P6 IMAD.MOV R22, RZ, RZ, -R22 ;  /* 0x000000ffff16e224 */ /* 0x000fe200078e0a16 */
[----:B--2---:R-:W-:-:S05]  /*103f0*/  IABS R23, R25 ;  /* 0x0000001900177213 */ /* 0x004fca0000000000 */
[----:B------:R-:W-:Y:S01]  /*10400*/  IMAD.HI.U32 R2, R0, R23, RZ ;  /* 0x0000001700027227 */ /* 0x000fe200078e00ff */
[----:B------:R-:W-:-:S03]  /*10410*/  ISETP.GE.AND P0, PT, R25, RZ, PT ;  /* 0x000000ff1900720c */ /* 0x000fc60003f06270 */
[----:B------:R-:W-:-:S04]  /*10420*/  IMAD.MOV R2, RZ, RZ, -R2 ;  /* 0x000000ffff027224 */ /* 0x000fc800078e0a02 */
[----:B------:R-:W-:Y:S01]  /*10430*/  IMAD R23, R11, R2, R23 ;  /* 0x000000020b177224 */ /* 0x000fe200078e0217 */
[----:B---3--:R-:W-:Y:S02]  /*10440*/  ISETP.GE.AND P2, PT, R26, RZ, PT ;  /* 0x000000ff1a00720c */ /* 0x008fe40003f46270 */
[----:B------:R-:W-:Y:S02]  /*10450*/  IABS R25, R26 ;  /* 0x0000001a00197213 */ /* 0x000fe40000000000 */
[----:B------:R-:W2:Y:S04]  /*10460*/  LDL R26, [R1+0x5d8] ;  /* 0x0005d800011a7983 */ /* 0x000ea80000100800 */
[----:B------:R-:W3:Y:S01]  /*10470*/  LDL.LU R29, [R1+0x5dc] ;  /* 0x0005dc00011d7983 */ /* 0x000ee20000300800 */
[----:B----4-:R-:W-:-:S02]  /*10480*/  IABS R2, R3 ;  /* 0x0000000300027213 */ /* 0x010fc40000000000 */
[----:B------:R-:W-:Y:S02]  /*10490*/  ISETP.GE.AND P4, PT, R3, RZ, PT ;  /* 0x000000ff0300720c */ /* 0x000fe40003f86270 */
[----:B------:R-:W4:Y:S04]  /*104a0*/  LDL.LU R3, [R1+0x5e0] ;  /* 0x0005e00001037983 */ /* 0x000f280000300800 */
[----:B0-----:R-:W4:Y:S04]  /*104b0*/  LDL.LU R13, [R1+0x5e4] ;  /* 0x0005e400010d7983 */ /* 0x001f280000300800 */
[----:B-1----:R-:W4:Y:S04]  /*104c0*/  LDL.LU R19, [R1+0x5e8] ;  /* 0x0005e80001137983 */ /* 0x002f280000300800 */
[----:B------:R-:W4:Y:S01]  /*104d0*/  LDL.LU R16, [R1+0x5ec] ;  /* 0x0005ec0001107983 */ /* 0x000f220000300800 */
[----:B------:R-:W-:-:S02]  /*104e0*/  ISETP.GT.U32.AND P3, PT, R11, R23, PT ;  /* 0x000000170b00720c */ /* 0x000fc40003f64070 */
[----:B-----5:R-:W-:Y:S02]  /*104f0*/  IABS R4, R28 ;  /* 0x0000001c00047213 */ /* 0x020fe40000000000 */
[----:B------:R-:W-:Y:S02]  /*10500*/  ISETP.GE.AND P1, PT, R28, RZ, PT ;  /* 0x000000ff1c00720c */ /* 0x000fe40003f26270 */
[----:B------:R-:W5:Y:S04]  /*10510*/  LDL.LU R28, [R1+0x5f0] ;  /* 0x0005f000011c7983 */ /* 0x000f680000300800 */
[----:B------:R-:W5:Y:S04]  /*10520*/  LDL.LU R17, [R1+0x5f4] ;  /* 0x0005f40001117983 */ /* 0x000f680000300800 */
[----:B------:R-:W5:Y:S04]  /*10530*/  LDL R15, [R1+0xc0] ;  /* 0x0000c000010f7983 */ /* 0x000f680000100800 */
[----:B------:R0:W-:Y:S04]  /*10540*/  STL [R1+0x1fbc], R20 ;  /* 0x001fbc1401007387 */ /* 0x0001e80000100800 */
[----:B0-----:R-:W5:Y:S04]  /*10550*/  LDL.LU R20, [R1+0x5d8] ;  /* 0x0005d80001147983 */ /* 0x001f680000300800 */
[----:B------:R0:W-:Y:S01]  /*10560*/  STL [R1+0x1fc0], R22 ;  /* 0x001fc01601007387 */ /* 0x0001e20000100800 */
[----:B------:R-:W-:-:S03]  /*10570*/  @!P3 IMAD.IADD R23, R23, 0x1, -R11 ;  /* 0x000000011717b824 */ /* 0x000fc600078e0a0b */
[----:B0-----:R-:W5:Y:S02]  /*10580*/  LDL.LU R22, [R1+0x5d4] ;  /* 0x0005d40001167983 */ /* 0x001f640000300800 */
[----:B------:R-:W-:-:S13]  /*10590*/  ISETP.GT.U32.AND P3, PT, R11, R23, PT ;  /* 0x000000170b00720c */ /* 0x000fda0003f64070 */
[----:B------:R-:W-:-:S04]  /*105a0*/  @!P3 IMAD.IADD R23, R23, 0x1, -R11 ;  /* 0x000000011717b824 */ /* 0x000fc800078e0a0b */
[----:B------:R-:W-:-:S05]  /*105b0*/  @!P0 IMAD.MOV R23, RZ, RZ, -R23 ;  /* 0x000000ffff178224 */ /* 0x000fca00078e0a17 */
[----:B------:R0:W-:Y:S04]  /*105c0*/  STL [R1+0x1fc4], R23 ;  /* 0x001fc41701007387 */ /* 0x0001e80000100800 */
[----:B0-----:R-:W5:Y:S01]  /*105d0*/  LDL.LU R23, [R1+0x5d0] ;  /* 0x0005d00001177983 */ /* 0x001f620000300800 */
[----:B------:R-:W-:-:S04]  /*105e0*/  IMAD.HI.U32 R7, R0, R25, RZ ;  /* 0x0000001900077227 */ /* 0x000fc800078e00ff */
[----:B------:R-:W-:Y:S02]  /*105f0*/  IMAD.MOV R7, RZ, RZ, -R7 ;  /* 0x000000ffff077224 */ /* 0x000fe400078e0a07 */
[----:B------:R-:W-:Y:S02]  /*10600*/  IMAD.MOV.U32 R8, RZ, RZ, R2 ;  /* 0x000000ffff087224 */ /* 0x000fe400078e0002 */
[----:B------:R-:W-:Y:S02]  /*10610*/  IMAD R25, R11, R7, R25 ;  /* 0x000000070b197224 */ /* 0x000fe400078e0219 */
[----:B------:R-:W-:-:S03]  /*10620*/  IMAD.HI.U32 R6, R0, R8, RZ ;  /* 0x0000000800067227 */ /* 0x000fc600078e00ff */
[----:B------:R-:W-:Y:S01]  /*10630*/  ISETP.GT.U32.AND P3, PT, R11, R25, PT ;  /* 0x000000190b00720c */ /* 0x000fe20003f64070 */
[----:B------:R-:W-:-:S04]  /*10640*/  IMAD.MOV R6, RZ, RZ, -R6 ;  /* 0x000000ffff067224 */ /* 0x000fc800078e0a06 */
[----:B------:R-:W-:Y:S02]  /*10650*/  IMAD R6, R11, R6, R8 ;  /* 0x000000060b067224 */ /* 0x000fe400078e0208 */
[----:B------:R-:W-:Y:S01]  /*10660*/  IMAD.MOV.U32 R2, RZ, RZ, R4 ;  /* 0x000000ffff027224 */ /* 0x000fe200078e0004 */
[----:B------:R-:W-:-:S05]  /*10670*/  IABS R14, R27 ;  /* 0x0000001b000e7213 */ /* 0x000fca0000000000 */
[----:B------:R-:W-:Y:S01]  /*10680*/  @!P3 IMAD.IADD R25, R25, 0x1, -R11 ;  /* 0x000000011919b824 */ /* 0x000fe200078e0a0b */
[----:B------:R-:W-:Y:S01]  /*10690*/  ISETP.GT.U32.AND P3, PT, R11, R6, PT ;  /* 0x000000060b00720c */ /* 0x000fe20003f64070 */
[----:B------:R-:W-:Y:S01]  /*106a0*/  IMAD.HI.U32 R5, R0, R2, RZ ;  /* 0x0000000200057227 */ /* 0x000fe200078e00ff */
[----:B------:R-:W-:-:S03]  /*106b0*/  IABS R7, R21 ;  /* 0x0000001500077213 */ /* 0x000fc60000000000 */
[----:B------:R-:W-:-:S04]  /*106c0*/  IMAD.HI.U32 R4, R0, R14, RZ ;  /* 0x0000000e00047227 */ /* 0x000fc800078e00ff */
[----:B------:R-:W-:Y:S01]  /*106d0*/  IMAD.MOV R5, RZ, RZ, -R5 ;  /* 0x000000ffff057224 */ /* 0x000fe200078e0a05 */
[----:B------:R-:W-:Y:S01]  /*106e0*/  IABS R24, R18 ;  /* 0x0000001200187213 */ /* 0x000fe20000000000 */
[----:B------:R-:W-:Y:S02]  /*106f0*/  IMAD.MOV R4, RZ, RZ, -R4 ;  /* 0x000000ffff047224 */ /* 0x000fe400078e0a04 */
[C---:B------:R-:W-:Y:S02]  /*10700*/  IMAD R2, R11.reuse, R5, R2 ;  /* 0x000000050b027224 */ /* 0x040fe400078e0202 */
[----:B------:R-:W-:Y:S01]  /*10710*/  @!P3 IMAD.IADD R6, R6, 0x1, -R11 ;  /* 0x000000010606b824 */ /* 0x000fe200078e0a0b */
[C---:B------:R-:W-:Y:S01]  /*10720*/  ISETP.GT.U32.AND P3, PT, R11.reuse, R25, PT ;  /* 0x000000190b00720c */ /* 0x040fe20003f64070 */
[----:B------:R-:W-:Y:S01]  /*10730*/  IMAD.HI.U32 R5, R0, R7, RZ ;  /* 0x0000000700057227 */ /* 0x000fe200078e00ff */
[C---:B------:R-:W-:Y:S02]  /*10740*/  ISETP.GT.U32.AND P5, PT, R11.reuse, R2, PT ;  /* 0x000000020b00720c */ /* 0x040fe40003fa4070 */
[C---:B------:R-:W-:Y:S01]  /*10750*/  ISETP.GT.U32.AND P6, PT, R11.reuse, R6, PT ;  /* 0x000000060b00720c */ /* 0x040fe20003fc4070 */
[----:B------:R-:W-:-:S02]  /*10760*/  IMAD R14, R11, R4, R14 ;  /* 0x000000040b0e7224 */ /* 0x000fc400078e020e */
[----:B------:R-:W-:Y:S02]  /*10770*/  IMAD.MOV R5, RZ, RZ, -R5 ;  /* 0x000000ffff057224 */ /* 0x000fe400078e0a05 */
[----:B------:R-:W-:Y:S01]  /*10780*/  IMAD.HI.U32 R12, R0, R24, RZ ;  /* 0x00000018000c7227 */ /* 0x000fe200078e00ff */
[----:B------:R-:W-:-:S03]  /*10790*/  ISETP.GT.U32.AND P0, PT, R11, R14, PT ;  /* 0x0000000e0b00720c */ /* 0x000fc60003f04070 */
[----:B------:R-:W-:Y:S02]  /*107a0*/  IMAD R7, R11, R5, R7 ;  /* 0x000000050b077224 */ /* 0x000fe400078e0207 */
[----:B------:R-:W-:Y:S02]  /*107b0*/  IMAD.MOV R12, RZ, RZ, -R12 ;  /* 0x000000ffff0c7224 */ /* 0x000fe400078e0a0c */
[--C-:B------:R-:W-:Y:S01]  /*107c0*/  @!P3 IMAD.IADD R25, R25, 0x1, -R11.reuse ;  /* 0x000000011919b824 */ /* 0x100fe200078e0a0b */
[C---:B------:R-:W-:Y:S01]  /*107d0*/  ISETP.GT.U32.AND P3, PT, R11.reuse, R7, PT ;  /* 0x000000070b00720c */ /* 0x040fe20003f64070 */
[C---:B------:R-:W-:Y:S02]  /*107e0*/  IMAD R24, R11.reuse, R12, R24 ;  /* 0x0000000c0b187224 */ /* 0x040fe400078e0218 */
[--C-:B------:R-:W-:Y:S02]  /*107f0*/  @!P6 IMAD.IADD R6, R6, 0x1, -R11.reuse ;  /* 0x000000010606e824 */ /* 0x100fe400078e0a0b */
[--C-:B------:R-:W-:Y:S01]  /*10800*/  @!P5 IMAD.IADD R2, R2, 0x1, -R11.reuse ;  /* 0x000000010202d824 */ /* 0x100fe200078e0a0b */
[----:B------:R-:W-:Y:S01]  /*10810*/  ISETP.GT.U32.AND P6, PT, R11, R24, PT ;  /* 0x000000180b00720c */ /* 0x000fe20003fc4070 */
[----:B------:R-:W-:-:S03]  /*10820*/  @!P0 IMAD.IADD R14, R14, 0x1, -R11 ;  /* 0x000000010e0e8824 */ /* 0x000fc600078e0a0b */
[----:B------:R-:W-:-:S03]  /*10830*/  ISETP.GT.U32.AND P0, PT, R11, R2, PT ;  /* 0x000000020b00720c */ /* 0x000fc60003f04070 */
[----:B------:R-:W-:-:S06]  /*10840*/  @!P3 IMAD.IADD R7, R7, 0x1, -R11 ;  /* 0x000000010707b824 */ /* 0x000fcc00078e0a0b */
[----:B------:R-:W-:Y:S01]  /*10850*/  @!P6 IMAD.IADD R24, R24, 0x1, -R11 ;  /* 0x000000011818e824 */ /* 0x000fe200078e0a0b */
[----:B------:R-:W-:-:S03]  /*10860*/  ISETP.GT.U32.AND P6, PT, R11, R7, PT ;  /* 0x000000070b00720c */ /* 0x000fc60003fc4070 */
[----:B------:R-:W-:Y:S01]  /*10870*/  @!P0 IMAD.IADD R2, R2, 0x1, -R11 ;  /* 0x0000000102028824 */ /* 0x000fe200078e0a0b */
[C---:B------:R-:W-:Y:S01]  /*10880*/  ISETP.GT.U32.AND P3, PT, R11.reuse, R14, PT ;  /* 0x0000000e0b00720c */ /* 0x040fe20003f64070 */
[----:B------:R-:W-:Y:S01]  /*10890*/  @!P2 IMAD.MOV R25, RZ, RZ, -R25 ;  /* 0x000000ffff19a224 */ /* 0x000fe200078e0a19 */
[----:B------:R-:W-:-:S07]  /*108a0*/  ISETP.GT.U32.AND P2, PT, R11, R24, PT ;  /* 0x000000180b00720c */ /* 0x000fce0003f44070 */
[----:B------:R-:W-:-:S04]  /*108b0*/  @!P6 IMAD.IADD R7, R7, 0x1, -R11 ;  /* 0x000000010707e824 */ /* 0x000fc800078e0a0b */
[--C-:B------:R-:W-:Y:S02]  /*108c0*/  @!P3 IMAD.IADD R14, R14, 0x1, -R11.reuse ;  /* 0x000000010e0eb824 */ /* 0x100fe400078e0a0b */
[----:B------:R-:W-:Y:S02]  /*108d0*/  @!P2 IMAD.IADD R24, R24, 0x1, -R11 ;  /* 0x000000011818a824 */ /* 0x000fe400078e0a0b */
[----:B------:R-:W-:Y:S01]  /*108e0*/  @!P4 IMAD.MOV R6, RZ, RZ, -R6 ;  /* 0x000000ffff06c224 */ /* 0x000fe200078e0a06 */
[----:B---3--:R-:W-:Y:S02]  /*108f0*/  IABS R8, R29 ;  /* 0x0000001d00087213 */ /* 0x008fe40000000000 */
[----:B--2---:R-:W-:-:S03]  /*10900*/  IABS R4, R26 ;  /* 0x0000001a00047213 */ /* 0x004fc60000000000 */
[----:B------:R-:W-:Y:S01]  /*10910*/  IMAD.HI.U32 R9, R0, R8, RZ ;  /* 0x0000000800097227 */ /* 0x000fe200078e00ff */
[----:B----4-:R-:W-:-:S03]  /*10920*/  IABS R18, R3 ;  /* 0x0000000300127213 */ /* 0x010fc60000000000 */
[----:B------:R-:W-:Y:S02]  /*10930*/  IMAD.MOV R9, RZ, RZ, -R9 ;  /* 0x000000ffff097224 */ /* 0x000fe400078e0a09 */
[----:B------:R-:W-:Y:S01]  /*10940*/  IMAD.HI.U32 R5, R0, R18, RZ ;  /* 0x0000001200057227 */ /* 0x000fe200078e00ff */
[----:B------:R-:W-:-:S03]  /*10950*/  IABS R26, R13 ;  /* 0x0000000d001a7213 */ /* 0x000fc60000000000 */
[----:B------:R-:W-:-:S04]  /*10960*/  IMAD.HI.U32 R10, R0, R4, RZ ;  /* 0x00000004000a7227 */ /* 0x000fc800078e00ff */
[----:B------:R-:W-:Y:S02]  /*10970*/  IMAD.MOV R5, RZ, RZ, -R5 ;  /* 0x000000ffff057224 */ /* 0x000fe400078e0a05 */
[C---:B------:R-:W-:Y:S02]  /*10980*/  IMAD R8, R11.reuse, R9, R8 ;  /* 0x000000090b087224 */ /* 0x040fe400078e0208 */
[----:B------:R-:W-:Y:S02]  /*10990*/  IMAD.MOV R10, RZ, RZ, -R10 ;  /* 0x000000ffff0a7224 */ /* 0x000fe400078e0a0a */
[C---:B------:R-:W-:Y:S02]  /*109a0*/  IMAD R18, R11.reuse, R5, R18 ;  /* 0x000000050b127224 */ /* 0x040fe400078e0212 */
[----:B------:R-:W-:Y:S01]  /*109b0*/  IMAD.HI.U32 R5, R0, R26, RZ ;  /* 0x0000001a00057227 */ /* 0x000fe200078e00ff */
[----:B------:R-:W-:-:S03]  /*109c0*/  ISETP.GT.U32.AND P0, PT, R11, R8, PT ;  /* 0x000000080b00720c */ /* 0x000fc60003f04070 */
[----:B------:R-:W-:Y:S01]  /*109d0*/  IMAD R4, R11, R10, R4 ;  /* 0x0000000a0b047224 */ /* 0x000fe200078e0204 */
[----:B------:R-:W-:Y:S01]  /*109e0*/  IABS R10, R19 ;  /* 0x00000013000a7213 */ /* 0x000fe20000000000 */
[----:B------:R-:W-:-:S04]  /*109f0*/  IMAD.MOV R5, RZ, RZ, -R5 ;  /* 0x000000ffff057224 */ /* 0x000fc800078e0a05 */
[C---:B------:R-:W-:Y:S02]  /*10a00*/  IMAD R26, R11.reuse, R5, R26 ;  /* 0x000000050b1a7224 */ /* 0x040fe400078e021a */
[----:B------:R-:W-:Y:S01]  /*10a10*/  IMAD.HI.U32 R21, R0, R10, RZ ;  /* 0x0000000a00157227 */ /* 0x000fe200078e00ff */
[----:B------:R-:W-:Y:S02]  /*10a20*/  IABS R12, R16 ;  /* 0x00000010000c7213 */ /* 0x000fe40000000000 */
[----:B------:R-:W-:Y:S01]  /*10a30*/  ISETP.GT.U32.AND P6, PT, R11, R26, PT ;  /* 0x0000001a0b00720c */ /* 0x000fe20003fc4070 */
[----:B------:R-:W-:Y:S02]  /*10a40*/  IMAD.MOV R21, RZ, RZ, -R21 ;  /* 0x000000ffff157224 */ /* 0x000fe400078e0a15 */
[----:B------:R-:W-:Y:S01]  /*10a50*/  @!P0 IMAD.IADD R8, R8, 0x1, -R11 ;  /* 0x0000000108088824 */ /* 0x000fe200078e0a0b */
[----:B------:R-:W-:Y:S01]  /*10a60*/  ISETP.GE.AND P0, PT, R27, RZ, PT ;  /* 0x000000ff1b00720c */ /* 0x000fe20003f06270 */
[C---:B------:R-:W-:Y:S01]  /*10a70*/  IMAD R10, R11.reuse, R21, R10 ;  /* 0x000000150b0a7224 */ /* 0x040fe200078e020a */
[C---:B------:R-:W-:Y:S01]  /*10a80*/  ISETP.GT.U32.AND P5, PT, R11.reuse, R4, PT ;  /* 0x000000040b00720c */ /* 0x040fe20003fa4070 */
[----:B------:R-:W-:Y:S01]  /*10a90*/  IMAD.HI.U32 R21, R0, R12, RZ ;  /* 0x0000000c00157227 */ /* 0x000fe200078e00ff */
[----:B------:R-:W-:-:S02]  /*10aa0*/  ISETP.GT.U32.AND P3, PT, R11, R18, PT ;  /* 0x000000120b00720c */ /* 0x000fc40003f64070 */
[C---:B------:R-:W-:Y:S01]  /*10ab0*/  ISETP.GT.U32.AND P2, PT, R11.reuse, R10, PT ;  /* 0x0000000a0b00720c */ /* 0x040fe20003f44070 */
[----:B------:R-:W-:Y:S02]  /*10ac0*/  IMAD.MOV R21, RZ, RZ, -R21 ;  /* 0x000000ffff157224 */ /* 0x000fe400078e0a15 */
[--C-:B------:R-:W-:Y:S02]  /*10ad0*/  @!P6 IMAD.IADD R26, R26, 0x1, -R11.reuse ;  /* 0x000000011a1ae824 */ /* 0x100fe400078e0a0b */
[C---:B------:R-:W-:Y:S02]  /*10ae0*/  IMAD R12, R11.reuse, R21, R12 ;  /* 0x000000150b0c7224 */ /* 0x040fe400078e020c */
[----:B------:R-:W-:Y:S01]  /*10af0*/  @!P0 IMAD.MOV R14, RZ, RZ, -R14 ;  /* 0x000000ffff0e8224 */ /* 0x000fe200078e0a0e */
[C---:B------:R-:W-:Y:S01]  /*10b00*/  ISETP.GT.U32.AND P0, PT, R11.reuse, R26, PT ;  /* 0x0000001a0b00720c */ /* 0x040fe20003f04070 */
[--C-:B------:R-:W-:Y:S01]  /*10b10*/  @!P5 IMAD.IADD R4, R4, 0x1, -R11.reuse ;  /* 0x000000010404d824 */ /* 0x100fe200078e0a0b */
[----:B-----5:R-:W-:Y:S01]  /*10b20*/  IABS R9, R15 ;  /* 0x0000000f00097213 */ /* 0x020fe20000000000 */
[--C-:B------:R-:W-:Y:S01]  /*10b30*/  @!P3 IMAD.IADD R18, R18, 0x1, -R11.reuse ;  /* 0x000000011212b824 */ /* 0x100fe200078e0a0b */
[C---:B------:R-:W-:Y:S01]  /*10b40*/  ISETP.GT.U32.AND P3, PT, R11.reuse, R12, PT ;  /* 0x0000000c0b00720c */ /* 0x040fe20003f64070 */
[----:B------:R-:W-:Y:S01]  /*10b50*/  @!P2 IMAD.IADD R10, R10, 0x1, -R11 ;  /* 0x000000010a0aa824 */ /* 0x000fe200078e0a0b */
[----:B------:R-:W-:Y:S01]  /*10b60*/  ISETP.GT.U32.AND P5, PT, R11, R4, PT ;  /* 0x000000040b00720c */ /* 0x000fe20003fa4070 */
[----:B------:R-:W-:-:S04]  /*10b70*/  IMAD.HI.U32 R5, R0, R9, RZ ;  /* 0x0000000900057227 */ /* 0x000fc800078e00ff */
[----:B------:R-:W-:Y:S01]  /*10b80*/  IMAD.MOV R5, RZ, RZ, -R5 ;  /* 0x000000ffff057224 */ /* 0x000fe200078e0a05 */
[----:B------:R-:W-:Y:S01]  /*10b90*/  ISETP.GE.AND P2, PT, R22, RZ, PT ;  /* 0x000000ff1600720c */ /* 0x000fe20003f46270 */
[----:B------:R-:W-:Y:S01]  /*10ba0*/  @!P0 IMAD.IADD R26, R26, 0x1, -R11 ;  /* 0x000000011a1a8824 */ /* 0x000fe200078e0a0b */
[----:B------:R-:W-:Y:S01]  /*10bb0*/  ISETP.GE.AND P0, PT, R13, RZ, PT ;  /* 0x000000ff0d00720c */ /* 0x000fe20003f06270 */
[C---:B------:R-:W-:Y:S01]  /*10bc0*/  IMAD R9, R11.reuse, R5, R9 ;  /* 0x000000050b097224 */ /* 0x040fe200078e0209 */
[----:B------:R-:W0:Y:S01]  /*10bd0*/  S2R R13, SR_TID.X ;  /* 0x00000000000d7919 */ /* 0x000e220000002100 */
[--C-:B------:R-:W-:Y:S02]  /*10be0*/  @!P3 IMAD.IADD R12, R12, 0x1, -R11.reuse ;  /* 0x000000010c0cb824 */ /* 0x100fe400078e0a0b */
[----:B------:R-:W-:Y:S01]  /*10bf0*/  @!P5 IMAD.IADD R4, R4, 0x1, -R11 ;  /* 0x000000010404d824 */ /* 0x000fe200078e0a0b */
[----:B------:R-:W-:-:S05]  /*10c00*/  ISETP.GT.U32.AND P5, PT, R11, R9, PT ;  /* 0x000000090b00720c */ /* 0x000fca0003fa4070 */
[----:B------:R-:W-:Y:S01]  /*10c10*/  @!P2 IMAD.MOV R24, RZ, RZ, -R24 ;  /* 0x000000ffff18a224 */ /* 0x000fe200078e0a18 */
[C---:B------:R-:W-:Y:S02]  /*10c20*/  ISETP.GT.U32.AND P2, PT, R11.reuse, R12, PT ;  /* 0x0000000c0b00720c */ /* 0x040fe40003f44070 */
[----:B------:R-:W-:Y:S02]  /*10c30*/  IABS R5, R28 ;  /* 0x0000001c00057213 */ /* 0x000fe40000000000 */
[----:B------:R-:W-:Y:S02]  /*10c40*/  IABS R21, R17 ;  /* 0x0000001100157213 */ /* 0x000fe40000000000 */
[C---:B------:R-:W-:Y:S01]  /*10c50*/  ISETP.GT.U32.AND P3, PT, R11.reuse, R8, PT ;  /* 0x000000080b00720c */ /* 0x040fe20003f64070 */
[----:B------:R-:W-:Y:S01]  /*10c60*/  IMAD.HI.U32 R27, R0, R5, RZ ;  /* 0x00000005001b7227 */ /* 0x000fe200078e00ff */
[----:B------:R-:W-:-:S03]  /*10c70*/  ISETP.GT.U32.AND P4, PT, R11, R10, PT ;  /* 0x0000000a0b00720c */ /* 0x000fc60003f84070 */
[----:B------:R-:W-:-:S04]  /*10c80*/  IMAD.HI.U32 R0, R0, R21, RZ ;  /* 0x0000001500007227 */ /* 0x000fc800078e00ff */
[--C-:B------:R-:W-:Y:S01]  /*10c90*/  @!P5 IMAD.IADD R9, R9, 0x1, -R11.reuse ;  /* 0x000000010909d824 */ /* 0x100fe200078e0a0b */
[----:B------:R-:W-:Y:S01]  /*10ca0*/  ISETP.GE.AND P5, PT, R20, RZ, PT ;  /* 0x000000ff1400720c */ /* 0x000fe20003fa6270 */
[----:B------:R-:W-:Y:S01]  /*10cb0*/  @!P2 IMAD.IADD R12, R12, 0x1, -R11 ;  /* 0x000000010c0ca824 */ /* 0x000fe200078e0a0b */
[----:B------:R-:W-:Y:S01]  /*10cc0*/  ISETP.GE.AND P2, PT, R16, RZ, PT ;  /* 0x000000ff1000720c */ /* 0x000fe20003f46270 */
[----:B------:R-:W-:Y:S01]  /*10cd0*/  IMAD.MOV R27, RZ, RZ, -R27 ;  /* 0x000000ffff1b7224 */ /* 0x000fe200078e0a1b */
[----:B------:R-:W1:Y:S01]  /*10ce0*/  LDC R16, c[0x0][0x230] ;  /* 0x00008c00ff107b82 */ /* 0x000e620000000800 */
[----:B------:R-:W-:Y:S02]  /*10cf0*/  IMAD.MOV R0, RZ, RZ, -R0 ;  /* 0x000000ffff007224 */ /* 0x000fe400078e0a00 */
[C---:B------:R-:W-:Y:S02]  /*10d00*/  IMAD R5, R11.reuse, R27, R5 ;  /* 0x0000001b0b057224 */ /* 0x040fe400078e0205 */
[----:B------:R-:W-:Y:S01]  /*10d10*/  IMAD R21, R11, R0, R21 ;  /* 0x000000000b157224 */ /* 0x000fe200078e0215 */
[----:B------:R-:W-:Y:S01]  /*10d20*/  ISETP.GE.AND P6, PT, R23, RZ, PT ;  /* 0x000000ff1700720c */ /* 0x000fe20003fc6270 */
[--C-:B------:R-:W-:Y:S01]  /*10d30*/  @!P3 IMAD.IADD R8, R8, 0x1, -R11.reuse ;  /* 0x000000010808b824 */ /* 0x100fe200078e0a0b */
[C---:B------:R-:W-:Y:S01]  /*10d40*/  ISETP.GT.U32.AND P3, PT, R11.reuse, R5, PT ;  /* 0x000000050b00720c */ /* 0x040fe20003f64070 */
[----:B------:R-:W-:Y:S01]  /*10d50*/  @!P4 IMAD.IADD R10, R10, 0x1, -R11 ;  /* 0x000000010a0ac824 */ /* 0x000fe200078e0a0b */
[----:B------:R-:W-:Y:S01]  /*10d60*/  ISETP.GT.U32.AND P4, PT, R11, R21, PT ;  /* 0x000000150b00720c */ /* 0x000fe20003f84070 */
[----:B------:R-:W-:Y:S01]  /*10d70*/  @!P5 IMAD.MOV R4, RZ, RZ, -R4 ;  /* 0x000000ffff04d224 */ /* 0x000fe200078e0a04 */
[----:B------:R-:W-:Y:S01]  /*10d80*/  ISETP.GE.AND P5, PT, R29, RZ, PT ;  /* 0x000000ff1d00720c */ /* 0x000fe20003fa6270 */
[----:B0-----:R-:W-:-:S02]  /*10d90*/  IMAD.SHL.U32 R27, R13, 0x40, RZ ;  /* 0x000000400d1b7824 */ /* 0x001fc400078e00ff */
[----:B------:R-:W-:Y:S01]  /*10da0*/  @!P1 IMAD.MOV R2, RZ, RZ, -R2 ;  /* 0x000000ffff029224 */ /* 0x000fe200078e0a02 */
[----:B------:R-:W-:Y:S01]  /*10db0*/  ISETP.GT.U32.AND P1, PT, R11, R18, PT ;  /* 0x000000120b00720c */ /* 0x000fe20003f24070 */
[----:B------:R-:W-:Y:S01]  /*10dc0*/  IMAD.SHL.U32 R0, R13, 0x8, RZ ;  /* 0x000000080d007824 */ /* 0x000fe200078e00ff */
[----:B------:R-:W-:Y:S01]  /*10dd0*/  LOP3.LUT R27, R27, 0x1c0, RZ, 0xc0, !PT ;  /* 0x000001c01b1b7812 */ /* 0x000fe200078ec0ff */
[----:B------:R-:W-:Y:S01]  /*10de0*/  STL [R1+0x1fc8], R25 ;  /* 0x001fc81901007387 */ /* 0x000fe20000100800 */
[----:B------:R-:W-:Y:S02]  /*10df0*/  @!P6 IMAD.MOV R7, RZ, RZ, -R7 ;  /* 0x000000ffff07e224 */ /* 0x000fe400078e0a07 */
[--C-:B------:R-:W-:Y:S01]  /*10e00*/  @!P3 IMAD.IADD R5, R5, 0x1, -R11.reuse ;  /* 0x000000010505b824 */ /* 0x100fe200078e0a0b */
[----:B------:R0:W-:Y:S01]  /*10e10*/  STL [R1+0x1fcc], R6 ;  /* 0x001fcc0601007387 */ /* 0x0001e20000100800 */
[----:B------:R-:W-:Y:S01]  /*10e20*/  LOP3.LUT R27, R27, 0x30, R0, 0xf8, !PT ;  /* 0x000000301b1b7812 */ /* 0x000fe200078ef800 */
[----:B------:R-:W-:-:S02]  /*10e30*/  @!P4 IMAD.IADD R21, R21, 0x1, -R11 ;  /* 0x000000011515c824 */ /* 0x000fc400078e0a0b */
[----:B------:R2:W-:Y:S01]  /*10e40*/  STL [R1+0x1fd0], R2 ;  /* 0x001fd00201007387 */ /* 0x0005e20000100800 */
[C---:B------:R-:W-:Y:S01]  /*10e50*/  IMAD.SHL.U32 R0, R13.reuse, 0x2, RZ ;  /* 0x000000020d007824 */ /* 0x040fe200078e00ff */
[----:B------:R-:W-:Y:S01]  /*10e60*/  ISETP.GE.AND P3, PT, R28, RZ, PT ;  /* 0x000000ff1c00720c */ /* 0x000fe20003f66270 */
[----:B-1----:R-:W-:Y:S01]  /*10e70*/  VIADD R16, R16, 0x3f ;  /* 0x0000003f10107836 */ /* 0x002fe20000000000 */
[----:B------:R-:W-:Y:S01]  /*10e80*/  STL [R1+0x1fd4], R14 ;  /* 0x001fd40e01007387 */ /* 0x000fe20000100800 */
[----:B------:R-:W-:Y:S01]  /*10e90*/  @!P5 IMAD.MOV R8, RZ, RZ, -R8 ;  /* 0x000000ffff08d224 */ /* 0x000fe200078e0a08 */
[----:B------:R-:W-:Y:S01]  /*10ea0*/  SHF.R.U32.HI R28, RZ, 0x2, R13 ;  /* 0x00000002ff1c7819 */ /* 0x000fe2000001160d */
[C---:B0-----:R-:W-:Y:S01]  /*10eb0*/  IMAD.SHL.U32 R6, R13.reuse, 0x10, RZ ;  /* 0x000000100d067824 */ /* 0x041fe200078e00ff */
[----:B------:R-:W-:Y:S01]  /*10ec0*/  STL [R1+0x1fd8], R7 ;  /* 0x001fd80701007387 */ /* 0x000fe20000100800 */
[----:B--2---:R-:W-:Y:S01]  /*10ed0*/  LOP3.LUT R2, R13, 0x3, RZ, 0xc0, !PT ;  /* 0x000000030d027812 */ /* 0x004fe200078ec0ff */
[----:B------:R-:W-:-:S02]  /*10ee0*/  @!P1 IMAD.IADD R18, R18, 0x1, -R11 ;  /* 0x0000000112129824 */ /* 0x000fc400078e0a0b */
[----:B------:R-:W-:Y:S01]  /*10ef0*/  STL [R1+0x1fdc], R24 ;  /* 0x001fdc1801007387 */ /* 0x000fe20000100800 */
[C---:B------:R-:W-:Y:S02]  /*10f00*/  ISETP.GT.U32.AND P6, PT, R11.reuse, R9, PT ;  /* 0x000000090b00720c */ /* 0x040fe40003fc4070 */
[C---:B------:R-:W-:Y:S01]  /*10f10*/  ISETP.GT.U32.AND P5, PT, R11.reuse, R5, PT ;  /* 0x000000050b00720c */ /* 0x040fe20003fa4070 */
[----:B------:R0:W-:Y:S01]  /*10f20*/  STL [R1+0x1fe0], R4 ;  /* 0x001fe00401007387 */ /* 0x0001e20000100800 */
[----:B------:R-:W-:Y:S01]  /*10f30*/  ISETP.GT.U32.AND P4, PT, R11, R21, PT ;  /* 0x000000150b00720c */ /* 0x000fe20003f84070 */
[----:B------:R-:W-:Y:S01]  /*10f40*/  IMAD R2, R2, 0x220, RZ ;  /* 0x0000022002027824 */ /* 0x000fe200078e02ff */
[----:B------:R-:W-:Y:S01]  /*10f50*/  LOP3.LUT R27, R27, 0x30, R0, 0x78, !PT ;  /* 0x000000301b1b7812 */ /* 0x000fe200078e7800 */
[----:B------:R-:W2:Y:S01]  /*10f60*/  LDL.LU R29, [R1+0x2068] ;  /* 0x00206800011d7983 */ /* 0x000ea20000300800 */
[----:B------:R-:W-:Y:S02]  /*10f70*/  ISETP.GE.AND P1, PT, R3, RZ, PT ;  /* 0x000000ff0300720c */ /* 0x000fe40003f26270 */
[----:B------:R-:W-:Y:S01]  /*10f80*/  SHF.R.S32.HI R0, RZ, 0x1f, R16 ;  /* 0x0000001fff007819 */ /* 0x000fe20000011410 */
[----:B------:R-:W3:Y:S01]  /*10f90*/  LDL.LU R3, [R1+0x2064] ;  /* 0x0020640001037983 */ /* 0x000ee20000300800 */
[----:B0-----:R-:W-:-:S03]  /*10fa0*/  SGXT.U32 R4, R28, 0x3 ;  /* 0x000000031c04781a */ /* 0x001fc60000000000 */
[----:B------:R-:W-:Y:S01]  /*10fb0*/  STL [R1+0x1fe4], R8 ;  /* 0x001fe40801007387 */ /* 0x000fe20000100800 */
[----:B------:R-:W-:-:S03]  /*10fc0*/  LOP3.LUT R28, R6, 0x200, RZ, 0xc0, !PT ;  /* 0x00000200061c7812 */ /* 0x000fc600078ec0ff */
[----:B------:R0:W-:Y:S01]  /*10fd0*/  STL [R1+0x1f2c], R6 ;  /* 0x001f2c0601007387 */ /* 0x0001e20000100800 */
[--C-:B------:R-:W-:Y:S01]  /*10fe0*/  @!P6 IMAD.IADD R9, R9, 0x1, -R11.reuse ;  /* 0x000000010909e824 */ /* 0x100fe200078e0a0b */
[----:B------:R-:W-:Y:S01]  /*10ff0*/  LOP3.LUT R13, R13, 0x3f, RZ, 0xc0, !PT ;  /* 0x0000003f0d0d7812 */ /* 0x000fe200078ec0ff */
[--C-:B------:R-:W-:Y:S01]  /*11000*/  @!P5 IMAD.IADD R5, R5, 0x1, -R11.reuse ;  /* 0x000000010505d824 */ /* 0x100fe200078e0a0b */
[----:B0-----:R-:W-:Y:S02]  /*11010*/  LEA.HI R6, R0, R16, RZ, 0x6 ;  /* 0x0000001000067211 */ /* 0x001fe400078f30ff */
[----:B------:R-:W-:Y:S01]  /*11020*/  LOP3.LUT R0, R2, R4, RZ, 0xfc, !PT ;  /* 0x0000000402007212 */ /* 0x000fe200078efcff */
[----:B------:R-:W-:Y:S02]  /*11030*/  @!P4 IMAD.IADD R21, R21, 0x1, -R11 ;  /* 0x000000011515c824 */ /* 0x000fe400078e0a0b */
[----:B------:R-:W-:Y:S02]  /*11040*/  IMAD.MOV.U32 R11, RZ, RZ, R26 ;  /* 0x000000ffff0b7224 */ /* 0x000fe400078e001a */
[----:B------:R0:W-:Y:S01]  /*11050*/  STL [R1+0x1f30], R0 ;  /* 0x001f300001007387 */ /* 0x0001e20000100800 */
[----:B------:R-:W-:-:S02]  /*11060*/  @!P1 IMAD.MOV R18, RZ, RZ, -R18 ;  /* 0x000000ffff129224 */ /* 0x000fc400078e0a12 */
[----:B------:R-:W-:Y:S01]  /*11070*/  @!P0 IMAD.MOV R11, RZ, RZ, -R11 ;  /* 0x000000ffff0b8224 */ /* 0x000fe200078e0a0b */
[----:B0-----:R-:W-:-:S05]  /*11080*/  IADD3 R0, R27, UR4, R28 ;  /* 0x000000041b007c10 */ /* 0x001fca000fffe01c */
[----:B------:R0:W-:Y:S04]  /*11090*/  STL [R1+0xc4], R0 ;  /* 0x0000c40001007387 */ /* 0x0001e80000100800 */
[----:B------:R-:W-:Y:S01]  /*110a0*/  STL [R1+0x1fe8], R18 ;  /* 0x001fe81201007387 */ /* 0x000fe20000100800 */
[----:B0-----:R-:W-:-:S03]  /*110b0*/  IMAD R0, R13, UR5, RZ ;  /* 0x000000050d007c24 */ /* 0x001fc6000f8e02ff */
[----:B------:R-:W-:Y:S04]  /*110c0*/  STL [R1+0x1fec], R11 ;  /* 0x001fec0b01007387 */ /* 0x000fe80000100800 */
[----:B------:R-:W-:Y:S04]  /*110d0*/  STL [R1+0x418], R0 ;  /* 0x0004180001007387 */ /* 0x000fe80000100800 */
[----:B------:R-:W4:Y:S04]  /*110e0*/  LDL.LU R4, [R1+0x4c0] ;  /* 0x0004c00001047983 */ /* 0x000f280000300800 */
[----:B------:R-:W5:Y:S04]  /*110f0*/  LDL.LU R24, [R1+0x4bc] ;  /* 0x0004bc0001187983 */ /* 0x000f680000300800 */
[----:B------:R-:W5:Y:S04]  /*11100*/  LDL.LU R7, [R1+0x4] ;  /* 0x0000040001077983 */ /* 0x000f680000300800 */
[----:B------:R-:W5:Y:S04]  /*11110*/  LDL.LU R14, [R1+0x4b8] ;  /* 0x0004b800010e7983 */ /* 0x000f680000300800 */
[----:B------:R-:W5:Y:S04]  /*11120*/  LDL.LU R2, [R1+0x4b4] ;  /* 0x0004b40001027983 */ /* 0x000f680000300800 */
[----:B------:R-:W5:Y:S04]  /*11130*/  LDL.LU R6, [R1+0x4a8] ;  /* 0x0004a80001067983 */ /* 0x000f680000300800 */
[----:B------:R-:W5:Y:S04]  /*11140*/  LDL.LU R25, [R1+0x4a4] ;  /* 0x0004a40001197983 */ /* 0x000f680000300800 */
[----:B------:R-:W5:Y:S04]  /*11150*/  LDL.LU R23, [R1+0x494] ;  /* 0x0004940001177983 */ /* 0x000f680000300800 */
[----:B------:R-:W5:Y:S01]  /*11160*/  LDL.LU R22, [R1+0x48c] ;  /* 0x00048c0001167983 */ /* 0x000f620000300800 */
[----:B------:R-:W-:-:S03]  /*11170*/  ISETP.GE.AND P6, PT, R19, RZ, PT ;  /* 0x000000ff1300720c */ /* 0x000fc60003fc6270 */
[----:B------:R-:W5:Y:S01]  /*11180*/  LDL.LU R20, [R1+0x488] ;  /* 0x0004880001147983 */ /* 0x000f620000300800 */
[----:B------:R-:W-:-:S03]  /*11190*/  ISETP.GE.AND P5, PT, R17, RZ, PT ;  /* 0x000000ff1100720c */ /* 0x000fc60003fa6270 */
[----:B------:R-:W5:Y:S04]  /*111a0*/  LDL.LU R19, [R1+0x484] ;  /* 0x0004840001137983 */ /* 0x000f680000300800 */
[----:B------:R-:W5:Y:S04]  /*111b0*/  LDL.LU R17, [R1+0x480] ;  /* 0x0004800001117983 */ /* 0x000f680000300800 */
[----:B------:R-:W5:Y:S01]  /*111c0*/  LDL.LU R16, [R1+0x47c] ;  /* 0x00047c0001107983 */ /* 0x000f620000300800 */
[----:B------:R-:W-:Y:S01]  /*111d0*/  ISETP.GE.AND P1, PT, R15, RZ, PT ;  /* 0x000000ff0f00720c */ /* 0x000fe20003f26270 */
[----:B------:R-:W-:-:S02]  /*111e0*/  @!P6 IMAD.MOV R10, RZ, RZ, -R10 ;  /* 0x000000ffff0ae224 */ /* 0x000fc400078e0a0a */
[----:B------:R-:W5:Y:S01]  /*111f0*/  LDL.LU R15, [R1+0x46c] ;  /* 0x00046c00010f7983 */ /* 0x000f620000300800 */
[----:B------:R-:W-:Y:S02]  /*11200*/  @!P2 IMAD.MOV R12, RZ, RZ, -R12 ;  /* 0x000000ffff0ca224 */ /* 0x000fe400078e0a0c */
[----:B------:R-:W-:Y:S01]  /*11210*/  @!P3 IMAD.MOV R5, RZ, RZ, -R5 ;  /* 0x000000ffff05b224 */ /* 0x000fe200078e0a05 */
[----:B------:R-:W5:Y:S01]  /*11220*/  LDL.LU R13, [R1+0x464] ;  /* 0x00046400010d7983 */ /* 0x000f620000300800 */
[----:B------:R-:W-:-:S05]  /*11230*/  @!P5 IMAD.MOV R21, RZ, RZ, -R21 ;  /* 0x000000ffff15d224 */ /* 0x000fca00078e0a15 */
[----:B------:R-:W-:Y:S01]  /*11240*/  @!P1 IMAD.MOV R9, RZ, RZ, -R9 ;  /* 0x000000ffff099224 */ /* 0x000fe200078e0a09 */
[----:B---3--:R-:W-:Y:S02]  /*11250*/  ISETP.NE.AND P0, PT, R3, RZ, PT ;  /* 0x000000ff0300720c */ /* 0x008fe40003f05270 */
[----:B------:R-:W-:Y:S02]  /*11260*/  LOP3.LUT R26, RZ, R3, RZ, 0x33, !PT ;  /* 0x00000003ff1a7212 */ /* 0x000fe400078e33ff */
[----:B------:R-:W-:Y:S01]  /*11270*/  IADD3 R3, P4, R0, UR6, RZ ;  /* 0x0000000600037c10 */ /* 0x000fe2000ff9e0ff */
[----:B------:R-:W-:Y:S01]  /*11280*/  ULDC UR6, c[0x0][0x234] ;  /* 0x00008d0000067ab9 */ /* 0x000fe20000000800 */
[----:B--2---:R-:W-:-:S03]  /*11290*/  SEL R29, R26, R29, !P0 ;  /* 0x0000001d1a1d7207 */ /* 0x004fc60004000000 */
[----:B------:R5:W-:Y:S04]  /*112a0*/  STL [R1+0x1f60], R3 ;  /* 0x001f600301007387 */ /* 0x000be80000100800 */
[----:B------:R-:W-:Y:S04]  /*112b0*/  STL [R1+0x1ff0], R10 ;  /* 0x001ff00a01007387 */ /* 0x000fe80000100800 */
[----:B------:R-:W-:Y:S04]  /*112c0*/  STL [R1+0x1ff4], R9 ;  /* 0x001ff40901007387 */ /* 0x000fe80000100800 */
[----:B------:R-:W-:Y:S04]  /*112d0*/  STL [R1+0x1ff8], R12 ;  /* 0x001ff80c01007387 */ /* 0x000fe80000100800 */
[----:B------:R-:W-:Y:S04]  /*112e0*/  STL [R1+0x1ffc], R5 ;  /* 0x001ffc0501007387 */ /* 0x000fe80000100800 */
[----:B------:R-:W-:Y:S01]  /*112f0*/  STL [R1+0x2000], R21 ;  /* 0x0020001501007387 */ /* 0x000fe20000100800 */
[----:B----4-:R-:W-:-:S02]  /*11300*/  SEL R4, R26, R4, !P0 ;  /* 0x000000041a047207 */ /* 0x010fc40004000000 */
[----:B-----5:R-:W-:-:S03]  /*11310*/  SEL R3, R26, R24, !P0 ;  /* 0x000000181a037207 */ /* 0x020fc60004000000 */
[----:B------:R-:W-:Y:S01]  /*11320*/  STL [R1+0xc], R4 ;  /* 0x00000c0401007387 */ /* 0x000fe20000100800 */
[----:B------:R-:W-:-:S03]  /*11330*/  SEL R0, R26, R7, !P0 ;  /* 0x000000071a007207 */ /* 0x000fc60004000000 */
[----:B------:R0:W-:Y:S01]  /*11340*/  STL [R1+0x8], R3 ;  /* 0x0000080301007387 */ /* 0x0001e20000100800 */
[----:B------:R-:W-:-:S03]  /*11350*/  SEL R28, R26, R14, !P0 ;  /* 0x0000000e1a1c7207 */ /* 0x000fc60004000000 */
[----:B------:R-:W-:Y:S01]  /*11360*/  STL [R1+0x2004], R29 ;  /* 0x0020041d01007387 */ /* 0x000fe20000100800 */
[----:B------:R-:W-:-:S03]  /*11370*/  SEL R27, R26, R2, !P0 ;  /* 0x000000021a1b7207 */ /* 0x000fc60004000000 */
[----:B------:R1:W-:Y:S04]  /*11380*/  STL [R1+0x4], R0 ;  /* 0x0000040001007387 */ /* 0x0003e80000100800 */
[----:B------:R-:W-:Y:S01]  /*11390*/  STL [R1+0x2008], R28 ;  /* 0x0020081c01007387 */ /* 0x000fe20000100800 */
[C---:B0-----:R-:W-:Y:S02]  /*113a0*/  SEL R3, R26.reuse, R25, !P0 ;  /* 0x000000191a037207 */ /* 0x041fe40004000000 */
[C---:B-1----:R-:W-:Y:S01]  /*113b0*/  SEL R0, R26.reuse, R6, !P0 ;  /* 0x000000061a007207 */ /* 0x042fe20004000000 */
[----:B------:R-:W-:Y:S01]  /*113c0*/  STL [R1+0x200c], R27 ;  /* 0x00200c1b01007387 */ /* 0x000fe20000100800 */
[----:B------:R-:W-:-:S03]  /*113d0*/  SEL R2, R26, R23, !P0 ;  /* 0x000000171a027207 */ /* 0x000fc60004000000 */
[----:B------:R0:W-:Y:S04]  /*113e0*/  STL [R1+0x14], R0 ;  /* 0x0000140001007387 */ /* 0x0001e80000100800 */
[----:B------:R1:W-:Y:S01]  /*113f0*/  STL [R1+0x50], R3 ;  /* 0x0000500301007387 */ /* 0x0003e20000100800 */
[----:B0-----:R-:W-:-:S03]  /*11400*/  SEL R0, R26, R22, !P0 ;  /* 0x000000161a007207 */ /* 0x001fc60004000000 */
[----:B------:R0:W-:Y:S01]  /*11410*/  STL [R1+0x58], R2 ;  /* 0x0000580201007387 */ /* 0x0001e20000100800 */
[----:B-1----:R-:W-:-:S03]  /*11420*/  SEL R3, R26, R20, !P0 ;  /* 0x000000141a037207 */ /* 0x002fc60004000000 */
[----:B------:R1:W-:Y:S04]  /*11430*/  STL [R1+0x64], R0 ;  /* 0x0000640001007387 */ /* 0x0003e80000100800 */
[----:B------:R2:W-:Y:S01]  /*11440*/  STL [R1+0x6c], R3 ;  /* 0x00006c0301007387 */ /* 0x0005e20000100800 */
[C---:B0-----:R-:W-:Y:S02]  /*11450*/  SEL R2, R26.reuse, R19, !P0 ;  /* 0x000000131a027207 */ /* 0x041fe40004000000 */
[----:B-1----:R-:W-:-:S03]  /*11460*/  SEL R0, R26, R17, !P0 ;  /* 0x000000111a007207 */ /* 0x002fc60004000000 */
[----:B------:R0:W-:Y:S01]  /*11470*/  STL [R1+0x7c], R2 ;  /* 0x00007c0201007387 */ /* 0x0001e20000100800 */
[----:B--2---:R-:W-:-:S03]  /*11480*/  SEL R3, R26, R16, !P0 ;  /* 0x000000101a037207 */ /* 0x004fc60004000000 */
[----:B------:R1:W-:Y:S04]  /*11490*/  STL [R1+0x9c], R0 ;  /* 0x00009c0001007387 */ /* 0x0003e80000100800 */
[----:B------:R-:W-:Y:S04]  /*114a0*/  STL [R1+0xa8], R3 ;  /* 0x0000a80301007387 */ /* 0x000fe80000100800 */
[----:B------:R-:W2:Y:S01]  /*114b0*/  LDL.LU R27, [R1+0x448] ;  /* 0x00044800011b7983 */ /* 0x000ea20000300800 */
[C---:B0-----:R-:W-:Y:S02]  /*114c0*/  SEL R2, R26.reuse, R15, !P0 ;  /* 0x0000000f1a027207 */ /* 0x041fe40004000000 */
[----:B-1----:R-:W-:-:S03]  /*114d0*/  SEL R0, R26, R13, !P0 ;  /* 0x0000000d1a007207 */ /* 0x002fc60004000000 */
[----:B------:R-:W-:Y:S04]  /*114e0*/  STL [R1+0xb8], R2 ;  /* 0x0000b80201007387 */ /* 0x000fe80000100800 */
[----:B--2---:R0:W-:Y:S04]  /*114f0*/  STL [R1+0x2058], R27 ;  /* 0x0020581b01007387 */ /* 0x0041e80000100800 */
[----:B------:R-:W-:Y:S04]  /*11500*/  STL [R1+0xcc], R0 ;  /* 0x0000cc0001007387 */ /* 0x000fe80000100800 */
[----:B0-----:R-:W2:Y:S04]  /*11510*/  LDL.LU R27, [R1+0x454] ;  /* 0x00045400011b7983 */ /* 0x001ea80000300800 */
[----:B--2---:R0:W-:Y:S04]  /*11520*/  STL [R1+0x205c], R27 ;  /* 0x00205c1b01007387 */ /* 0x0041e80000100800 */
[----:B0-----:R-:W2:Y:S04]  /*11530*/  LDL.LU R27, [R1+0x45c] ;  /* 0x00045c00011b7983 */ /* 0x001ea80000300800 */
[----:B--2---:R0:W-:Y:S04]  /*11540*/  STL [R1+0x2060], R27 ;  /* 0x0020601b01007387 */ /* 0x0041e80000100800 */
[----:B0-----:R-:W2:Y:S04]  /*11550*/  LDL.LU R27, [R1+0x460] ;  /* 0x00046000011b7983 */ /* 0x001ea80000300800 */
[----:B------:R-:W3:Y:S04]  /*11560*/  LDL.LU R28, [R1+0x444] ;  /* 0x00044400011c7983 */ /* 0x000ee80000300800 */
[----:B------:R-:W4:Y:S04]  /*11570*/  LDL.LU R29, [R1+0x440] ;  /* 0x00044000011d7983 */ /* 0x000f280000300800 */
[----:B------:R-:W5:Y:S04]  /*11580*/  LDL.LU R21, [R1+0x43c] ;  /* 0x00043c0001157983 */ /* 0x000f680000300800 */
[----:B------:R-:W5:Y:S04]  /*11590*/  LDL.LU R5, [R1+0x438] ;  /* 0x0004380001057983 */ /* 0x000f680000300800 */
[----:B------:R-:W5:Y:S04]  /*115a0*/  LDL.LU R12, [R1+0x434] ;  /* 0x00043400010c7983 */ /* 0x000f680000300800 */
[----:B------:R-:W3:Y:S04]  /*115b0*/  LDL.LU R9, [R1+0x430] ;  /* 0x0004300001097983 */ /* 0x000ee80000300800 */
        /* <DEDUP_REMOVED lines=21> */
[----:B--2---:R-:W-:-:S05]  /*11710*/  SEL R27, R26, R27, !P0 ;  /* 0x0000001b1a1b7207 */ /* 0x004fca0004000000 */
[----:B------:R0:W-:Y:S04]  /*11720*/  STL [R1+0xe0], R27 ;  /* 0x0000e01b01007387 */ /* 0x0001e80000100800 */
[----:B0-----:R-:W2:Y:S02]  /*11730*/  LDL.LU R27, [R1+0x2060] ;  /* 0x00206000011b7983 */ /* 0x001ea40000300800 */
[----:B--2---:R-:W-:-:S05]  /*11740*/  SEL R27, R26, R27, !P0 ;  /* 0x0000001b1a1b7207 */ /* 0x004fca0004000000 */
[----:B------:R0:W-:Y:S04]  /*11750*/  STL [R1+0xe8], R27 ;  /* 0x0000e81b01007387 */ /* 0x0001e80000100800 */
[----:B0-----:R-:W2:Y:S02]  /*11760*/  LDL.LU R27, [R1+0x205c] ;  /* 0x00205c00011b7983 */ /* 0x001ea40000300800 */
[----:B--2---:R-:W-:-:S05]  /*11770*/  SEL R27, R26, R27, !P0 ;  /* 0x0000001b1a1b7207 */ /* 0x004fca0004000000 */
[----:B------:R0:W-:Y:S04]  /*11780*/  STL [R1+0x10c], R27 ;  /* 0x00010c1b01007387 */ /* 0x0001e80000100800 */
[----:B0-----:R-:W2:Y:S01]  /*11790*/  LDL.LU R27, [R1+0x2058] ;  /* 0x00205800011b7983 */ /* 0x001ea20000300800 */
[C---:B---3--:R-:W-:Y:S02]  /*117a0*/  SEL R9, R26.reuse, R9, !P0 ;  /* 0x000000091a097207 */ /* 0x048fe40004000000 */
[C---:B----4-:R-:W-:Y:S02]  /*117b0*/  SEL R10, R26.reuse, R10, !P0 ;  /* 0x0000000a1a0a7207 */ /* 0x050fe40004000000 */
[C---:B-----5:R-:W-:Y:S02]  /*117c0*/  SEL R2, R26.reuse, R2, !P0 ;  /* 0x000000021a027207 */ /* 0x060fe40004000000 */
[----:B--2---:R-:W-:-:S05]  /*117d0*/  SEL R27, R26, R27, !P0 ;  /* 0x0000001b1a1b7207 */ /* 0x004fca0004000000 */
[----:B------:R0:W-:Y:S02]  /*117e0*/  STL [R1+0x11c], R27 ;  /* 0x00011c1b01007387 */ /* 0x0001e40000100800 */
[C---:B0-----:R-:W-:Y:S02]  /*117f0*/  SEL R27, R26.reuse, R28, !P0 ;  /* 0x0000001c1a1b7207 */ /* 0x041fe40004000000 */
[----:B------:R-:W-:-:S03]  /*11800*/  SEL R28, R26, R29, !P0 ;  /* 0x0000001d1a1c7207 */ /* 0x000fc60004000000 */
[----:B------:R0:W-:Y:S04]  /*11810*/  STL [R1+0x128], R27 ;  /* 0x0001281b01007387 */ /* 0x0001e80000100800 */
[----:B------:R-:W-:Y:S01]  /*11820*/  STL [R1+0x13c], R28 ;  /* 0x00013c1c01007387 */ /* 0x000fe20000100800 */
[C---:B0-----:R-:W-:Y:S02]  /*11830*/  SEL R27, R26.reuse, R21, !P0 ;  /* 0x000000151a1b7207 */ /* 0x041fe40004000000 */
[C---:B------:R-:W-:Y:S02]  /*11840*/  SEL R21, R26.reuse, R5, !P0 ;  /* 0x000000051a157207 */ /* 0x040fe40004000000 */
[C---:B------:R-:W-:Y:S01]  /*11850*/  SEL R5, R26.reuse, R12, !P0 ;  /* 0x0000000c1a057207 */ /* 0x040fe20004000000 */
[----:B------:R-:W-:Y:S04]  /*11860*/  STL [R1+0x168], R27 ;  /* 0x0001681b01007387 */ /* 0x000fe80000100800 */
[----:B------:R-:W-:Y:S04]  /*11870*/  STL [R1+0x16c], R21 ;  /* 0x00016c1501007387 */ /* 0x000fe80000100800 */
[----:B------:R0:W-:Y:S04]  /*11880*/  STL [R1+0x170], R5 ;  /* 0x0001700501007387 */ /* 0x0001e80000100800 */
[----:B------:R1:W-:Y:S01]  /*11890*/  STL [R1+0x174], R9 ;  /* 0x0001740901007387 */ /* 0x0003e20000100800 */
[----:B0-----:R-:W-:-:S02]  /*118a0*/  SEL R5, R26, R3, !P0 ;  /* 0x000000031a057207 */ /* 0x001fc40004000000 */
[C---:B------:R-:W-:Y:S02]  /*118b0*/  SEL R3, R26.reuse, R18, !P0 ;  /* 0x000000121a037207 */ /* 0x040fe40004000000 */
[C---:B-1----:R-:W-:Y:S01]  /*118c0*/  SEL R9, R26.reuse, R11, !P0 ;  /* 0x0000000b1a097207 */ /* 0x042fe20004000000 */
[----:B------:R-:W-:Y:S04]  /*118d0*/  STL [R1+0x178], R10 ;  /* 0x0001780a01007387 */ /* 0x000fe80000100800 */
[----:B------:R0:W-:Y:S04]  /*118e0*/  STL [R1+0x180], R5 ;  /* 0x0001800501007387 */ /* 0x0001e80000100800 */
[----:B------:R-:W-:Y:S04]  /*118f0*/  STL [R1+0x184], R9 ;  /* 0x0001840901007387 */ /* 0x000fe80000100800 */
[----:B------:R1:W-:Y:S01]  /*11900*/  STL [R1+0x194], R3 ;  /* 0x0001940301007387 */ /* 0x0003e20000100800 */
[----:B0-----:R-:W-:-:S02]  /*11910*/  SEL R5, R26, R0, !P0 ;  /* 0x000000001a057207 */ /* 0x001fc40004000000 */
[----:B------:R-:W-:-:S03]  /*11920*/  SEL R0, R26, R8, !P0 ;  /* 0x000000081a007207 */ /* 0x000fc60004000000 */
[----:B------:R-:W-:Y:S01]  /*11930*/  STL [R1+0x198], R5 ;  /* 0x0001980501007387 */ /* 0x000fe20000100800 */
[----:B-1----:R-:W-:-:S03]  /*11940*/  SEL R3, R26, R4, !P0 ;  /* 0x000000041a037207 */ /* 0x002fc60004000000 */
[----:B------:R0:W-:Y:S01]  /*11950*/  STL [R1+0x1a0], R0 ;  /* 0x0001a00001007387 */ /* 0x0001e20000100800 */
[----:B------:R-:W-:-:S03]  /*11960*/  SEL R4, R26, R24, !P0 ;  /* 0x000000181a047207 */ /* 0x000fc60004000000 */
[----:B------:R1:W-:Y:S01]  /*11970*/  STL [R1+0x1b8], R3 ;  /* 0x0001b80301007387 */ /* 0x0003e20000100800 */
[----:B0-----:R-:W-:-:S03]  /*11980*/  SEL R0, R26, R7, !P0 ;  /* 0x000000071a007207 */ /* 0x001fc60004000000 */
[----:B------:R-:W-:Y:S01]  /*11990*/  STL [R1+0x1bc], R4 ;  /* 0x0001bc0401007387 */ /* 0x000fe20000100800 */
[----:B-1----:R-:W-:-:S03]  /*119a0*/  SEL R3, R26, R14, !P0 ;  /* 0x0000000e1a037207 */ /* 0x002fc60004000000 */
        /* <DEDUP_REMOVED lines=551> */
[----:B------:R-:W5:Y:S01]  /*13c20*/  LDL.LU R0, [R1] ;  /* 0x0000000001007983 */ /* 0x000f620000300800 */
        /* <DEDUP_REMOVED lines=12> */
[----:B------:R-:W-:-:S02]  /*13cf0*/  SEL R5, R26, R5, !P0 ;  /* 0x000000051a057207 */ /* 0x000fc40004000000 */
[C---:B------:R-:W-:Y:S02]  /*13d00*/  SEL R12, R26.reuse, R12, !P0 ;  /* 0x0000000c1a0c7207 */ /* 0x040fe40004000000 */
[C---:B------:R-:W-:Y:S02]  /*13d10*/  SEL R9, R26.reuse, R9, !P0 ;  /* 0x000000091a097207 */ /* 0x040fe40004000000 */
[C---:B------:R-:W-:Y:S02]  /*13d20*/  SEL R10, R26.reuse, R10, !P0 ;  /* 0x0000000a1a0a7207 */ /* 0x040fe40004000000 */
[C---:B------:R-:W-:Y:S02]  /*13d30*/  SEL R11, R26.reuse, R11, !P0 ;  /* 0x0000000b1a0b7207 */ /* 0x040fe40004000000 */
[C---:B------:R-:W-:Y:S02]  /*13d40*/  SEL R18, R26.reuse, R18, !P0 ;  /* 0x000000121a127207 */ /* 0x040fe40004000000 */
        /* <DEDUP_REMOVED lines=16> */
[----:B--2---:R-:W-:-:S05]  /*13e50*/  SEL R27, R26, R27, !P0 ;  /* 0x0000001b1a1b7207 */ /* 0x004fca0004000000 */
[----:B------:R0:W-:Y:S04]  /*13e60*/  STL [R1+0x130], R27 ;  /* 0x0001301b01007387 */ /* 0x0001e80000100800 */
[----:B0-----:R-:W2:Y:S04]  /*13e70*/  LDL.LU R27, [R1+0x200c] ;  /* 0x00200c00011b7983 */ /* 0x001ea80000300800 */
[----:B------:R0:W-:Y:S04]  /*13e80*/  STL [R1+0x12c], R28 ;  /* 0x00012c1c01007387 */ /* 0x0001e80000100800 */
[----:B0-----:R-:W3:Y:S04]  /*13e90*/  LDL.LU R28, [R1+0x2008] ;  /* 0x00200800011c7983 */ /* 0x001ee80000300800 */
[----:B------:R0:W-:Y:S04]  /*13ea0*/  STL [R1+0x124], R29 ;  /* 0x0001241d01007387 */ /* 0x0001e80000100800 */
[----:B0-----:R-:W4:Y:S04]  /*13eb0*/  LDL.LU R29, [R1+0x2004] ;  /* 0x00200400011d7983 */ /* 0x001f280000300800 */
[----:B------:R0:W-:Y:S04]  /*13ec0*/  STL [R1+0x120], R21 ;  /* 0x0001201501007387 */ /* 0x0001e80000100800 */
[----:B0-----:R-:W5:Y:S04]  /*13ed0*/  LDL.LU R21, [R1+0x2000] ;  /* 0x0020000001157983 */ /* 0x001f680000300800 */
        /* <DEDUP_REMOVED lines=43> */
[----:B0-----:R-:W3:Y:S01]  /*14190*/  LDL.LU R13, [R1+0x1fa8] ;  /* 0x001fa800010d7983 */ /* 0x001ee20000300800 */
[----:B------:R-:W-:-:S05]  /*141a0*/  SEL R3, R26, R3, !P0 ;  /* 0x000000031a037207 */ /* 0x000fca0004000000 */
[----:B------:R0:W-:Y:S02]  /*141b0*/  STL [R1+0xa0], R3 ;  /* 0x0000a00301007387 */ /* 0x0001e40000100800 */
[----:B0-----:R-:W-:-:S05]  /*141c0*/  SEL R3, R26, R0, !P0 ;  /* 0x000000001a037207 */ /* 0x001fca0004000000 */
[----:B------:R5:W-:Y:S01]  /*141d0*/  STL [R1+0x98], R3 ;  /* 0x0000980301007387 */ /* 0x000be20000100800 */
[C---:B--2---:R-:W-:Y:S02]  /*141e0*/  SEL R0, R26.reuse, R15, !P0 ;  /* 0x0000000f1a007207 */ /* 0x044fe40004000000 */
[----:B---3--:R-:W-:-:S05]  /*141f0*/  SEL R13, R26, R13, !P0 ;  /* 0x0000000d1a0d7207 */ /* 0x008fca0004000000 */
[----:B------:R0:W-:Y:S04]  /*14200*/  STL [R1+0x94], R13 ;  /* 0x0000940d01007387 */ /* 0x0001e80000100800 */
[----:B------:R-:W2:Y:S01]  /*14210*/  LDL.LU R15, [R1+0x418] ;  /* 0x00041800010f7983 */ /* 0x000ea20000300800 */
[----:B-----5:R-:W-:-:S03]  /*14220*/  SEL R3, R26, R16, !P0 ;  /* 0x000000101a037207 */ /* 0x020fc60004000000 */
[----:B------:R4:W-:Y:S01]  /*14230*/  STL [R1+0x90], R0 ;  /* 0x0000900001007387 */ /* 0x0009e20000100800 */
[----:B0-----:R-:W-:-:S03]  /*14240*/  SEL R13, R26, R19, !P0 ;  /* 0x000000131a0d7207 */ /* 0x001fc60004000000 */
[----:B------:R0:W-:Y:S01]  /*14250*/  STL [R1+0x8c], R3 ;  /* 0x00008c0301007387 */ /* 0x0001e20000100800 */
[C---:B----4-:R-:W-:Y:S02]  /*14260*/  SEL R0, R26.reuse, R17, !P0 ;  /* 0x000000111a007207 */ /* 0x050fe40004000000 */
[----:B0-----:R-:W-:-:S03]  /*14270*/  SEL R3, R26, R20, !P0 ;  /* 0x000000141a037207 */ /* 0x001fc60004000000 */
[----:B------:R0:W-:Y:S04]  /*14280*/  STL [R1+0x88], R0 ;  /* 0x0000880001007387 */ /* 0x0001e80000100800 */
[----:B------:R1:W-:Y:S01]  /*14290*/  STL [R1+0x84], R13 ;  /* 0x0000840d01007387 */ /* 0x0003e20000100800 */
[----:B0-----:R-:W-:-:S03]  /*142a0*/  SEL R0, R26, R22, !P0 ;  /* 0x000000161a007207 */ /* 0x001fc60004000000 */
[----:B------:R0:W-:Y:S01]  /*142b0*/  STL [R1+0x80], R3 ;  /* 0x0000800301007387 */ /* 0x0001e20000100800 */
[----:B-1----:R-:W-:-:S03]  /*142c0*/  SEL R13, R26, R23, !P0 ;  /* 0x000000171a0d7207 */ /* 0x002fc60004000000 */
[----:B------:R1:W-:Y:S01]  /*142d0*/  STL [R1+0x78], R0 ;  /* 0x0000780001007387 */ /* 0x0003e20000100800 */
[----:B0-----:R-:W-:-:S03]  /*142e0*/  SEL R3, R26, R25, !P0 ;  /* 0x000000191a037207 */ /* 0x001fc60004000000 */
[----:B------:R-:W-:Y:S01]  /*142f0*/  STL [R1+0x74], R13 ;  /* 0x0000740d01007387 */ /* 0x000fe20000100800 */
[----:B-1----:R-:W-:-:S03]  /*14300*/  SEL R0, R26, R6, !P0 ;  /* 0x000000061a007207 */ /* 0x002fc60004000000 */
[----:B------:R-:W3:Y:S01]  /*14310*/  LDL.LU R16, [R1+0x5fc] ;  /* 0x0005fc0001107983 */ /* 0x000ee20000300800 */
[----:B------:R-:W-:-:S03]  /*14320*/  SEL R2, R26, R2, !P0 ;  /* 0x000000021a027207 */ /* 0x000fc60004000000 */
[----:B------:R0:W-:Y:S01]  /*14330*/  STL [R1+0x70], R3 ;  /* 0x0000700301007387 */ /* 0x0001e20000100800 */
[----:B------:R-:W-:-:S03]  /*14340*/  SEL R6, R26, R14, !P0 ;  /* 0x0000000e1a067207 */ /* 0x000fc60004000000 */
[----:B------:R1:W-:Y:S01]  /*14350*/  STL [R1+0x68], R0 ;  /* 0x0000680001007387 */ /* 0x0003e20000100800 */
[----:B0-----:R-:W-:-:S03]  /*14360*/  SEL R3, R26, R7, !P0 ;  /* 0x000000071a037207 */ /* 0x001fc60004000000 */
[----:B-1----:R-:W4:Y:S04]  /*14370*/  LDL.LU R0, [R1+0x5f8] ;  /* 0x0005f80001007983 */ /* 0x002f280000300800 */
[----:B------:R0:W-:Y:S04]  /*14380*/  STL [R1+0x60], R2 ;  /* 0x0000600201007387 */ /* 0x0001e80000100800 */
[----:B------:R-:W-:Y:S04]  /*14390*/  STL [R1+0x5c], R6 ;  /* 0x00005c0601007387 */ /* 0x000fe80000100800 */
[----:B------:R-:W5:Y:S01]  /*143a0*/  LDL.LU R23, [R1+0xc] ;  /* 0x00000c0001177983 */ /* 0x000f620000300800 */
[----:B0-----:R-:W-:-:S03]  /*143b0*/  SEL R2, R26, R24, !P0 ;  /* 0x000000181a027207 */ /* 0x001fc60004000000 */
[----:B------:R0:W-:Y:S04]  /*143c0*/  STL [R1+0x54], R3 ;  /* 0x0000540301007387 */ /* 0x0001e80000100800 */
[----:B------:R-:W5:Y:S04]  /*143d0*/  LDL.LU R20, [R1+0x8] ;  /* 0x0000080001147983 */ /* 0x000f680000300800 */
[----:B------:R1:W-:Y:S01]  /*143e0*/  STL [R1+0x4c], R2 ;  /* 0x00004c0201007387 */ /* 0x0003e20000100800 */
[----:B0-----:R-:W-:-:S03]  /*143f0*/  SEL R3, R26, R4, !P0 ;  /* 0x000000041a037207 */ /* 0x001fc60004000000 */
[----:B------:R-:W5:Y:S01]  /*14400*/  LDL.LU R17, [R1+0x4] ;  /* 0x0000040001117983 */ /* 0x000f620000300800 */
[----:B------:R-:W-:-:S03]  /*14410*/  SEL R4, R26, R18, !P0 ;  /* 0x000000121a047207 */ /* 0x000fc60004000000 */
[----:B------:R0:W-:Y:S01]  /*14420*/  STL [R1+0x48], R3 ;  /* 0x0000480301007387 */ /* 0x0001e20000100800 */
[----:B-1----:R-:W-:-:S05]  /*14430*/  SEL R2, R26, R8, !P0 ;  /* 0x000000081a027207 */ /* 0x002fca0004000000 */
[----:B------:R1:W-:Y:S01]  /*14440*/  STL [R1+0x44], R2 ;  /* 0x0000440201007387 */ /* 0x0003e20000100800 */
[----:B0-----:R-:W-:-:S03]  /*14450*/  SEL R3, R26, R11, !P0 ;  /* 0x0000000b1a037207 */ /* 0x001fc60004000000 */
[----:B------:R0:W-:Y:S04]  /*14460*/  STL [R1+0x40], R4 ;  /* 0x0000400401007387 */ /* 0x0001e80000100800 */
[----:B------:R0:W-:Y:S01]  /*14470*/  STL [R1+0x3c], R3 ;  /* 0x00003c0301007387 */ /* 0x0001e20000100800 */
[C---:B-1----:R-:W-:Y:S02]  /*14480*/  SEL R2, R26.reuse, R10, !P0 ;  /* 0x0000000a1a027207 */ /* 0x042fe40004000000 */
[----:B0-----:R-:W-:-:S03]  /*14490*/  SEL R4, R26, R9, !P0 ;  /* 0x000000091a047207 */ /* 0x001fc60004000000 */
[----:B------:R0:W-:Y:S01]  /*144a0*/  STL [R1+0x38], R2 ;  /* 0x0000380201007387 */ /* 0x0001e20000100800 */
[----:B------:R-:W-:-:S03]  /*144b0*/  SEL R3, R26, R12, !P0 ;  /* 0x0000000c1a037207 */ /* 0x000fc60004000000 */
[----:B------:R-:W-:Y:S04]  /*144c0*/  STL [R1+0x34], R4 ;  /* 0x0000340401007387 */ /* 0x000fe80000100800 */
[----:B------:R-:W5:Y:S01]  /*144d0*/  LDL.LU R8, [R1+0x14] ;  /* 0x0000140001087983 */ /* 0x000f620000300800 */
[----:B0-----:R-:W-:-:S03]  /*144e0*/  SEL R2, R26, R5, !P0 ;  /* 0x000000051a027207 */ /* 0x001fc60004000000 */
[----:B------:R0:W-:Y:S04]  /*144f0*/  STL [R1+0x30], R3 ;  /* 0x0000300301007387 */ /* 0x0001e80000100800 */
[----:B------:R-:W5:Y:S04]  /*14500*/  LDL.LU R19, [R1+0x50] ;  /* 0x0000500001137983 */ /* 0x000f680000300800 */
[----:B------:R2:W-:Y:S01]  /*14510*/  STL [R1+0x2c], R2 ;  /* 0x00002c0201007387 */ /* 0x0005e20000100800 */
[----:B0-----:R-:W-:-:S03]  /*14520*/  SEL R3, R26, R21, !P0 ;  /* 0x000000151a037207 */ /* 0x001fc60004000000 */
[----:B------:R-:W5:Y:S04]  /*14530*/  LDL.LU R4, [R1+0x58] ;  /* 0x0000580001047983 */ /* 0x000f680000300800 */
[----:B------:R-:W5:Y:S04]  /*14540*/  LDL.LU R13, [R1+0x64] ;  /* 0x00006400010d7983 */ /* 0x000f680000300800 */
[----:B------:R-:W-:Y:S04]  /*14550*/  STL [R1+0x1f64], R3 ;  /* 0x001f640301007387 */ /* 0x000fe80000100800 */
[----:B------:R-:W5:Y:S04]  /*14560*/  LDL.LU R24, [R1+0x6c] ;  /* 0x00006c0001187983 */ /* 0x000f680000300800 */
[----:B------:R-:W5:Y:S01]  /*14570*/  LDL.LU R22, [R1+0x7c] ;  /* 0x00007c0001167983 */ /* 0x000f620000300800 */
[----:B--2---:R-:W-:Y:S01]  /*14580*/  LEA.HI.X.SX32 R2, R15, UR7, 0x1, P4 ;  /* 0x000000070f027c11 */ /* 0x004fe2000a0f0eff */
[----:B------:R-:W-:-:S02]  /*14590*/  ULDC UR7, c[0x0][0x240] ;  /* 0x0000900000077ab9 */ /* 0x000fc40000000800 */
[----:B------:R-:W2:Y:S04]  /*145a0*/  LDL.LU R15, [R1+0x9c] ;  /* 0x00009c00010f7983 */ /* 0x000ea80000300800 */
[----:B------:R3:W-:Y:S04]  /*145b0*/  STL [R1+0x1f5c], R2 ;  /* 0x001f5c0201007387 */ /* 0x0007e80000100800 */
[----:B------:R-:W2:Y:S01]  /*145c0*/  LDL.LU R7, [R1+0xa8] ;  /* 0x0000a80001077983 */ /* 0x000ea20000300800 */
[----:B---3--:R-:W-:-:S05]  /*145d0*/  IMAD R2, R16, UR6, RZ ;  /* 0x0000000610027c24 */ /* 0x008fca000f8e02ff */
[----:B------:R-:W-:Y:S04]  /*145e0*/  STL [R1+0x414], R2 ;  /* 0x0004140201007387 */ /* 0x000fe80000100800 */
[----:B------:R-:W3:Y:S04]  /*145f0*/  LDL.LU R6, [R1+0xb8] ;  /* 0x0000b80001067983 */ /* 0x000ee80000300800 */
[----:B------:R-:W3:Y:S01]  /*14600*/  LDL.LU R16, [R1+0xcc] ;  /* 0x0000cc0001107983 */ /* 0x000ee20000300800 */
[----:B----4-:R-:W-:Y:S01]  /*14610*/  IMAD R0, R0, UR6, RZ ;  /* 0x0000000600007c24 */ /* 0x010fe2000f8e02ff */
[----:B------:R-:W-:-:S04]  /*14620*/  ULDC UR6, c[0x0][0x238] ;  /* 0x00008e0000067ab9 */ /* 0x000fc80000000800 */
[----:B------:R5:W-:Y:S04]  /*14630*/  STL [R1+0x1f34], R0 ;  /* 0x001f340001007387 */ /* 0x000be80000100800 */
[----:B------:R-:W4:Y:S01]  /*14640*/  LDL.LU R14, [R1+0xe0] ;  /* 0x0000e000010e7983 */ /* 0x000f220000300800 */
[----:B-----5:R-:W-:Y:S02]  /*14650*/  IMAD R0, R23, UR7, RZ ;  /* 0x0000000717007c24 */ /* 0x020fe4000f8e02ff */
[----:B------:R-:W-:-:S03]  /*14660*/  IMAD R2, R20, UR7, RZ ;  /* 0x0000000714027c24 */ /* 0x000fc6000f8e02ff */
[----:B------:R0:W-:Y:S04]  /*14670*/  STL [R1+0x28], R0 ;  /* 0x0000280001007387 */ /* 0x0001e80000100800 */
[----:B------:R1:W-:Y:S04]  /*14680*/  STL [R1+0x20], R2 ;  /* 0x0000200201007387 */ /* 0x0003e80000100800 */
[----:B------:R-:W5:Y:S01]  /*14690*/  LDL.LU R25, [R1+0xe8] ;  /* 0x0000e80001197983 */ /* 0x000f620000300800 */
[----:B0-----:R-:W-:Y:S02]  /*146a0*/  IMAD R0, R17, UR7, RZ ;  /* 0x0000000711007c24 */ /* 0x001fe4000f8e02ff */
[----:B-1----:R-:W-:-:S03]  /*146b0*/  IMAD R2, R29, UR7, RZ ;  /* 0x000000071d027c24 */ /* 0x002fc6000f8e02ff */
[----:B------:R0:W-:Y:S04]  /*146c0*/  STL [R1+0x1c], R0 ;  /* 0x00001c0001007387 */ /* 0x0001e80000100800 */
[----:B------:R-:W5:Y:S04]  /*146d0*/  LDL.LU R23, [R1+0x10c] ;  /* 0x00010c0001177983 */ /* 0x000f680000300800 */
[----:B------:R1:W-:Y:S01]  /*146e0*/  STL [R1+0x18], R2 ;  /* 0x0000180201007387 */ /* 0x0003e20000100800 */
[----:B0-----:R-:W-:-:S03]  /*146f0*/  IMAD R0, R28, UR7, RZ ;  /* 0x000000071c007c24 */ /* 0x001fc6000f8e02ff */
[----:B------:R-:W5:Y:S04]  /*14700*/  LDL.LU R20, [R1+0x11c] ;  /* 0x00011c0001147983 */ /* 0x000f680000300800 */
[----:B------:R0:W-:Y:S01]  /*14710*/  STL [R1+0x10], R0 ;  /* 0x0000100001007387 */ /* 0x0001e20000100800 */
[----:B-1----:R-:W-:-:S03]  /*14720*/  IMAD R2, R27, UR7, RZ ;  /* 0x000000071b027c24 */ /* 0x002fc6000f8e02ff */
[----:B------:R-:W5:Y:S04]  /*14730*/  LDL.LU R17, [R1+0x128] ;  /* 0x0001280001117983 */ /* 0x000f680000300800 */
[----:B------:R1:W-:Y:S01]  /*14740*/  STL [R1+0xc], R2 ;  /* 0x00000c0201007387 */ /* 0x0003e20000100800 */
[----:B0-----:R-:W-:Y:S02]  /*14750*/  IMAD R0, R8, UR7, RZ ;  /* 0x0000000708007c24 */ /* 0x001fe4000f8e02ff */
[----:B-1----:R-:W-:Y:S02]  /*14760*/  IMAD R2, R19, UR7, RZ ;  /* 0x0000000713027c24 */ /* 0x002fe4000f8e02ff */
[----:B------:R-:W5:Y:S04]  /*14770*/  LDL.LU R19, [R1+0x13c] ;  /* 0x00013c0001137983 */ /* 0x000f680000300800 */
[----:B------:R0:W-:Y:S04]  /*14780*/  STL [R1+0x8], R0 ;  /* 0x0000080001007387 */ /* 0x0001e80000100800 */
[----:B------:R-:W-:Y:S01]  /*14790*/  STL [R1+0x4], R2 ;  /* 0x0000040201007387 */ /* 0x000fe20000100800 */
[----:B------:R-:W-:-:S03]  /*147a0*/  IMAD R29, R13, UR7, RZ ;  /* 0x000000070d1d7c24 */ /* 0x000fc6000f8e02ff */
[----:B------:R-:W5:Y:S01]  /*147b0*/  LDL.LU R13, [R1+0x168] ;  /* 0x00016800010d7983 */ /* 0x000f620000300800 */
[----:B0-----:R-:W-:Y:S02]  /*147c0*/  IMAD R0, R4, UR7, RZ ;  /* 0x0000000704007c24 */ /* 0x001fe4000f8e02ff */
[----:B------:R-:W-:-:S03]  /*147d0*/  IMAD R28, R24, UR7, RZ ;  /* 0x00000007181c7c24 */ /* 0x000fc6000f8e02ff */
[----:B------:R-:W-:Y:S01]  /*147e0*/  STL [R1], R0 ;  /* 0x0000000001007387 */ /* 0x000fe20000100800 */
[----:B------:R-:W-:-:S03]  /*147f0*/  IMAD R27, R22, UR7, RZ ;  /* 0x00000007161b7c24 */ /* 0x000fc6000f8e02ff */
[----:B------:R-:W-:Y:S04]  /*14800*/  STL [R1+0x1f54], R29 ;  /* 0x001f541d01007387 */ /* 0x000fe80000100800 */
[----:B------:R-:W-:Y:S04]  /*14810*/  STL [R1+0x1f50], R28 ;  /* 0x001f501c01007387 */ /* 0x000fe80000100800 */
[----:B------:R-:W5:Y:S04]  /*14820*/  LDL.LU R22, [R1+0x16c] ;  /* 0x00016c0001167983 */ /* 0x000f680000300800 */
[----:B------:R-:W-:Y:S01]  /*14830*/  STL [R1+0x1f4c], R27 ;  /* 0x001f4c1b01007387 */ /* 0x000fe20000100800 */
[----:B--2---:R-:W-:-:S03]  /*14840*/  IMAD R26, R15, UR7, RZ ;  /* 0x000000070f1a7c24 */ /* 0x004fc6000f8e02ff */
[----:B------:R-:W2:Y:S01]  /*14850*/  LDL.LU R15, [R1+0x170] ;  /* 0x00017000010f7983 */ /* 0x000ea20000300800 */
[----:B------:R-:W-:-:S03]  /*14860*/  IMAD R4, R7, UR7, RZ ;  /* 0x0000000707047c24 */ /* 0x000fc6000f8e02ff */
[----:B------:R-:W-:Y:S04]  /*14870*/  STL [R1+0x1f48], R26 ;  /* 0x001f481a01007387 */ /* 0x000fe80000100800 */
[----:B------:R-:W-:Y:S01]  /*14880*/  STL [R1+0x1f44], R4 ;  /* 0x001f440401007387 */ /* 0x000fe20000100800 */
[----:B---3--:R-:W-:Y:S02]  /*14890*/  IMAD R5, R6, UR7, RZ ;  /* 0x0000000706057c24 */ /* 0x008fe4000f8e02ff */
[----:B------:R-:W-:-:S03]  /*148a0*/  IMAD R6, R16, UR7, RZ ;  /* 0x0000000710067c24 */ /* 0x000fc6000f8e02ff */
[----:B------:R-:W-:Y:S04]  /*148b0*/  STL [R1+0x1f40], R5 ;  /* 0x001f400501007387 */ /* 0x000fe80000100800 */
[----:B------:R-:W3:Y:S04]  /*148c0*/  LDL.LU R16, [R1+0x174] ;  /* 0x0001740001107983 */ /* 0x000ee80000300800 */
[----:B------:R-:W-:Y:S01]  /*148d0*/  STL [R1+0x1f3c], R6 ;  /* 0x001f3c0601007387 */ /* 0x000fe20000100800 */
[----:B----4-:R-:W-:-:S05]  /*148e0*/  IMAD R7, R14, UR7, RZ ;  /* 0x000000070e077c24 */ /* 0x010fca000f8e02ff */
[----:B------:R-:W-:Y:S01]  /*148f0*/  STL [R1+0x1f38], R7 ;  /* 0x001f380701007387 */ /* 0x000fe20000100800 */
[----:B-----5:R-:W-:-:S05]  /*14900*/  IMAD R8, R25, UR7, RZ ;  /* 0x0000000719087c24 */ /* 0x020fca000f8e02ff */
[----:B------:R0:W-:Y:S01]  /*14910*/  STL [R1+0x1f58], R8 ;  /* 0x001f580801007387 */ /* 0x0001e20000100800 */
[----:B------:R-:W-:Y:S02]  /*14920*/  IMAD R9, R23, UR7, RZ ;  /* 0x0000000717097c24 */ /* 0x000fe4000f8e02ff */
[----:B------:R-:W-:-:S03]  /*14930*/  IMAD R10, R20, UR7, RZ ;  /* 0x00000007140a7c24 */ /* 0x000fc6000f8e02ff */
[----:B------:R1:W-:Y:S04]  /*14940*/  STL [R1+0x1f68], R9 ;  /* 0x001f680901007387 */ /* 0x0003e80000100800 */
[----:B------:R-:W-:Y:S01]  /*14950*/  STL [R1+0x1f6c], R10 ;  /* 0x001f6c0a01007387 */ /* 0x000fe20000100800 */
[----:B------:R-:W-:-:S03]  /*14960*/  IMAD R11, R17, UR7, RZ ;  /* 0x00000007110b7c24 */ /* 0x000fc6000f8e02ff */
[----:B------:R-:W4:Y:S04]  /*14970*/  LDL.LU R17, [R1+0x178] ;  /* 0x0001780001117983 */ /* 0x000f280000300800 */
[----:B------:R-:W-:Y:S04]  /*14980*/  STL [R1+0x1f70], R11 ;  /* 0x001f700b01007387 */ /* 0x000fe80000100800 */
[----:B------:R-:W5:Y:S01]  /*14990*/  LDL.LU R18, [R1+0x180] ;  /* 0x0001800001127983 */ /* 0x000f620000300800 */
[----:B------:R-:W-:-:S03]  /*149a0*/  IMAD R12, R19, UR7, RZ ;  /* 0x00000007130c7c24 */ /* 0x000fc6000f8e02ff */
[----:B------:R-:W5:Y:S04]  /*149b0*/  LDL.LU R19, [R1+0x184] ;  /* 0x0001840001137983 */ /* 0x000f680000300800 */
[----:B------:R-:W-:Y:S04]  /*149c0*/  STL [R1+0x1f74], R12 ;  /* 0x001f740c01007387 */ /* 0x000fe80000100800 */
[----:B------:R-:W5:Y:S01]  /*149d0*/  LDL.LU R20, [R1+0x194] ;  /* 0x0001940001147983 */ /* 0x000f620000300800 */
[----:B------:R-:W-:-:S03]  /*149e0*/  IMAD R13, R13, UR7, RZ ;  /* 0x000000070d0d7c24 */ /* 0x000fc6000f8e02ff */
[----:B------:R-:W5:Y:S04]  /*149f0*/  LDL.LU R21, [R1+0x198] ;  /* 0x0001980001157983 */ /* 0x000f680000300800 */
[----:B------:R-:W-:Y:S01]  /*14a00*/  STL [R1+0x1f78], R13 ;  /* 0x001f780d01007387 */ /* 0x000fe20000100800 */
[----:B------:R-:W-:-:S03]  /*14a10*/  IMAD R14, R22, UR7, RZ ;  /* 0x00000007160e7c24 */ /* 0x000fc6000f8e02ff */
[----:B------:R-:W5:Y:S04]  /*14a20*/  LDL.LU R22, [R1+0x1a0] ;  /* 0x0001a00001167983 */ /* 0x000f680000300800 */
[----:B------:R-:W5:Y:S04]  /*14a30*/  LDL.LU R23, [R1+0x1b8] ;  /* 0x0001b80001177983 */ /* 0x000f680000300800 */
[----:B------:R-:W-:Y:S04]  /*14a40*/  STL [R1+0x1f7c], R14 ;  /* 0x001f7c0e01007387 */ /* 0x000fe80000100800 */
[----:B------:R-:W5:Y:S04]  /*14a50*/  LDL.LU R24, [R1+0x1bc] ;  /* 0x0001bc0001187983 */ /* 0x000f680000300800 */
[----:B------:R-:W5:Y:S04]  /*14a60*/  LDL.LU R25, [R1+0x1c8] ;  /* 0x0001c80001197983 */ /* 0x000f680000300800 */
[----:B0-----:R-:W5:Y:S04]  /*14a70*/  LDL.LU R8, [R1+0x1cc] ;  /* 0x0001cc0001087983 */ /* 0x001f680000300800 */
[----:B------:R-:W1:Y:S01]  /*14a80*/  LDL.LU R0, [R1+0x1d4] ;  /* 0x0001d40001007983 */ /* 0x000e620000300800 */
[----:B--2---:R-:W-:-:S05]  /*14a90*/  IMAD R15, R15, UR7, RZ ;  /* 0x000000070f0f7c24 */ /* 0x004fca000f8e02ff */
[----:B------:R-:W-:Y:S04]  /*14aa0*/  STL [R1+0x1f80], R15 ;  /* 0x001f800f01007387 */ /* 0x000fe80000100800 */
[----:B------:R-:W2:Y:S04]  /*14ab0*/  LDL.LU R7, [R1+0x1dc] ;  /* 0x0001dc0001077983 */ /* 0x000ea80000300800 */
[----:B------:R-:W2:Y:S04]  /*14ac0*/  LDL.LU R6, [R1+0x1e8] ;  /* 0x0001e80001067983 */ /* 0x000ea80000300800 */
[----:B------:R-:W2:Y:S04]  /*14ad0*/  LDL.LU R5, [R1+0x1f0] ;  /* 0x0001f00001057983 */ /* 0x000ea80000300800 */
[----:B------:R-:W2:Y:S04]  /*14ae0*/  LDL.LU R4, [R1+0x1f4] ;  /* 0x0001f40001047983 */ /* 0x000ea80000300800 */
[----:B------:R-:W2:Y:S04]  /*14af0*/  LDL.LU R26, [R1+0x208] ;  /* 0x00020800011a7983 */ /* 0x000ea80000300800 */
[----:B------:R-:W2:Y:S04]  /*14b00*/  LDL.LU R27, [R1+0x20c] ;  /* 0x00020c00011b7983 */ /* 0x000ea80000300800 */
[----:B------:R-:W2:Y:S04]  /*14b10*/  LDL.LU R28, [R1+0x21c] ;  /* 0x00021c00011c7983 */ /* 0x000ea80000300800 */
[----:B------:R-:W2:Y:S04]  /*14b20*/  LDL.LU R3, [R1+0x220] ;  /* 0x0002200001037983 */ /* 0x000ea80000300800 */
[----:B------:R-:W2:Y:S01]  /*14b30*/  LDL.LU R2, [R1+0x228] ;  /* 0x0002280001027983 */ /* 0x000ea20000300800 */
[----:B---3--:R-:W-:-:S05]  /*14b40*/  IMAD R16, R16, UR7, RZ ;  /* 0x0000000710107c24 */ /* 0x008fca000f8e02ff */
[----:B------:R-:W-:Y:S04]  /*14b50*/  STL [R1+0x1f84], R16 ;  /* 0x001f841001007387 */ /* 0x000fe80000100800 */
[----:B------:R-:W3:Y:S01]  /*14b60*/  LDL.LU R29, [R1+0x230] ;  /* 0x00023000011d7983 */ /* 0x000ee20000300800 */
[----:B----4-:R-:W-:Y:S02]  /*14b70*/  IMAD R17, R17, UR7, RZ ;  /* 0x0000000711117c24 */ /* 0x010fe4000f8e02ff */
[----:B-----5:R-:W-:-:S03]  /*14b80*/  IMAD R18, R18, UR7, RZ ;  /* 0x0000000712127c24 */ /* 0x020fc6000f8e02ff */
[----:B------:R-:W-:Y:S01]  /*14b90*/  STL [R1+0x1f88], R17 ;  /* 0x001f881101007387 */ /* 0x000fe20000100800 */
[----:B------:R-:W-:-:S03]  /*14ba0*/  IMAD R19, R19, UR7, RZ ;  /* 0x0000000713137c24 */ /* 0x000fc6000f8e02ff */
[----:B------:R-:W-:Y:S01]  /*14bb0*/  STL [R1+0x1f8c], R18 ;  /* 0x001f8c1201007387 */ /* 0x000fe20000100800 */
[----:B------:R-:W-:-:S03]  /*14bc0*/  IMAD R20, R20, UR7, RZ ;  /* 0x0000000714147c24 */ /* 0x000fc6000f8e02ff */
[----:B------:R-:W-:Y:S01]  /*14bd0*/  STL [R1+0x1f90], R19 ;  /* 0x001f901301007387 */ /* 0x000fe20000100800 */
[----:B------:R-:W-:-:S03]  /*14be0*/  IMAD R21, R21, UR7, RZ ;  /* 0x0000000715157c24 */ /* 0x000fc6000f8e02ff */
[----:B------:R-:W-:Y:S04]  /*14bf0*/  STL [R1+0x1f94], R20 ;  /* 0x001f941401007387 */ /* 0x000fe80000100800 */
[----:B------:R-:W-:Y:S01]  /*14c00*/  STL [R1+0x1f98], R21 ;  /* 0x001f981501007387 */ /* 0x000fe20000100800 */
[----:B------:R-:W-:Y:S02]  /*14c10*/  IMAD R22, R22, UR7, RZ ;  /* 0x0000000716167c24 */ /* 0x000fe4000f8e02ff */
[----:B------:R-:W-:-:S03]  /*14c20*/  IMAD R23, R23, UR7, RZ ;  /* 0x0000000717177c24 */ /* 0x000fc6000f8e02ff */
[----:B------:R-:W-:Y:S01]  /*14c30*/  STL [R1+0x1f9c], R22 ;  /* 0x001f9c1601007387 */ /* 0x000fe20000100800 */
[----:B------:R-:W-:-:S03]  /*14c40*/  IMAD R24, R24, UR7, RZ ;  /* 0x0000000718187c24 */ /* 0x000fc6000f8e02ff */
[----:B------:R-:W-:Y:S04]  /*14c50*/  STL [R1+0x1fa0], R23 ;  /* 0x001fa01701007387 */ /* 0x000fe80000100800 */
[----:B------:R-:W-:Y:S01]  /*14c60*/  STL [R1+0x1fa4], R24 ;  /* 0x001fa41801007387 */ /* 0x000fe20000100800 */
[----:B------:R-:W-:Y:S02]  /*14c70*/  IMAD R8, R8, UR7, RZ ;  /* 0x0000000708087c24 */ /* 0x000fe4000f8e02ff */
[----:B-1----:R-:W-:Y:S02]  /*14c80*/  IMAD R9, R0, UR7, RZ ;  /* 0x0000000700097c24 */ /* 0x002fe4000f8e02ff */
[----:B------:R-:W4:Y:S04]  /*14c90*/  LDL.LU R0, [R1+0x23c] ;  /* 0x00023c0001007983 */ /* 0x000f280000300800 */
[----:B------:R2:W-:Y:S04]  /*14ca0*/  STL [R1+0x14], R8 ;  /* 0x0000140801007387 */ /* 0x0005e80000100800 */
[----:B------:R-:W-:Y:S01]  /*14cb0*/  STL [R1+0x50], R9 ;  /* 0x0000500901007387 */ /* 0x000fe20000100800 */
[----:B--2---:R-:W-:-:S02]  /*14cc0*/  IMAD R8, R7, UR7, RZ ;  /* 0x0000000707087c24 */ /* 0x004fc4000f8e02ff */
[----:B------:R-:W-:-:S03]  /*14cd0*/  IMAD R7, R6, UR7, RZ ;  /* 0x0000000706077c24 */ /* 0x000fc6000f8e02ff */
[----:B------:R-:W-:Y:S01]  /*14ce0*/  STL [R1+0x58], R8 ;  /* 0x0000580801007387 */ /* 0x000fe20000100800 */
[----:B------:R-:W-:-:S03]  /*14cf0*/  IMAD R6, R5, UR7, RZ ;  /* 0x0000000705067c24 */ /* 0x000fc6000f8e02ff */
[----:B------:R-:W-:Y:S01]  /*14d00*/  STL [R1+0x64], R7 ;  /* 0x0000640701007387 */ /* 0x000fe20000100800 */
[----:B------:R-:W-:-:S03]  /*14d10*/  IMAD R5, R4, UR7, RZ ;  /* 0x0000000704057c24 */ /* 0x000fc6000f8e02ff */
[----:B------:R0:W-:Y:S01]  /*14d20*/  STL [R1+0x6c], R6 ;  /* 0x00006c0601007387 */ /* 0x0001e20000100800 */
[----:B------:R-:W-:-:S03]  /*14d30*/  IMAD R4, R26, UR7, RZ ;  /* 0x000000071a047c24 */ /* 0x000fc6000f8e02ff */
[----:B------:R-:W-:Y:S01]  /*14d40*/  STL [R1+0x7c], R5 ;  /* 0x00007c0501007387 */ /* 0x000fe20000100800 */
[----:B0-----:R-:W-:-:S03]  /*14d50*/  IMAD R6, R27, UR7, RZ ;  /* 0x000000071b067c24 */ /* 0x001fc6000f8e02ff */
[----:B------:R0:W-:Y:S04]  /*14d60*/  STL [R1+0x9c], R4 ;  /* 0x00009c0401007387 */ /* 0x0001e80000100800 */
[----:B------:R-:W-:Y:S01]  /*14d70*/  STL [R1+0xa8], R6 ;  /* 0x0000a80601007387 */ /* 0x000fe20000100800 */
[----:B0-----:R-:W-:-:S03]  /*14d80*/  IMAD R4, R3, UR7, RZ ;  /* 0x0000000703047c24 */ /* 0x001fc6000f8e02ff */
[----:B------:R-:W2:Y:S01]  /*14d90*/  LDL.LU R3, [R1+0x244] ;  /* 0x0002440001037983 */ /* 0x000ea20000300800 */
[----:B------:R-:W-:-:S05]  /*14da0*/  IMAD R5, R28, UR7, RZ ;  /* 0x000000071c057c24 */ /* 0x000fca000f8e02ff */
[----:B------:R0:W-:Y:S04]  /*14db0*/  STL [R1+0xb8], R5 ;  /* 0x0000b80501007387 */ /* 0x0001e80000100800 */
[----:B------:R3:W-:Y:S01]  /*14dc0*/  STL [R1+0xcc], R4 ;  /* 0x0000cc0401007387 */ /* 0x0007e20000100800 */
[----:B0-----:R-:W-:-:S03]  /*14dd0*/  IMAD R5, R2, UR7, RZ ;  /* 0x0000000702057c24 */ /* 0x001fc6000f8e02ff */
[----:B------:R-:W5:Y:S04]  /*14de0*/  LDL.LU R2, [R1+0x248] ;  /* 0x0002480001027983 */ /* 0x000f680000300800 */
[----:B------:R0:W-:Y:S01]  /*14df0*/  STL [R1+0xe0], R5 ;  /* 0x0000e00501007387 */ /* 0x0001e20000100800 */
[----:B---3--:R-:W-:-:S03]  /*14e00*/  IMAD R4, R29, UR7, RZ ;  /* 0x000000071d047c24 */ /* 0x008fc6000f8e02ff */
[----:B------:R-:W3:Y:S04]  /*14e10*/  LDL.LU R24, [R1+0x25c] ;  /* 0x00025c0001187983 */ /* 0x000ee80000300800 */
[----:B------:R-:W3:Y:S04]  /*14e20*/  LDL.LU R23, [R1+0x264] ;  /* 0x0002640001177983 */ /* 0x000ee80000300800 */
[----:B------:R1:W-:Y:S04]  /*14e30*/  STL [R1+0xe8], R4 ;  /* 0x0000e80401007387 */ /* 0x0003e80000100800 */
[----:B------:R-:W3:Y:S04]  /*14e40*/  LDL.LU R22, [R1+0x26c] ;  /* 0x00026c0001167983 */ /* 0x000ee80000300800 */
        /* <DEDUP_REMOVED lines=16> */
[----:B------:R-:W3:Y:S01]  /*14f50*/  LDL.LU R6, [R1+0x30c] ;  /* 0x00030c0001067983 */ /* 0x000ee20000300800 */
[----:B----4-:R-:W-:-:S05]  /*14f60*/  IMAD R0, R0, UR7, RZ ;  /* 0x0000000700007c24 */ /* 0x010fca000f8e02ff */
[----:B------:R4:W-:Y:S04]  /*14f70*/  STL [R1+0x10c], R0 ;  /* 0x00010c0001007387 */ /* 0x0009e80000100800 */
[----:B0-----:R-:W3:Y:S04]  /*14f80*/  LDL.LU R5, [R1+0x314] ;  /* 0x0003140001057983 */ /* 0x001ee80000300800 */
[----:B-1----:R-:W3:Y:S04]  /*14f90*/  LDL.LU R4, [R1+0x320] ;  /* 0x0003200001047983 */ /* 0x002ee80000300800 */
[----:B------:R-:W3:Y:S04]  /*14fa0*/  LDL.LU R26, [R1+0x324] ;  /* 0x00032400011a7983 */ /* 0x000ee80000300800 */
[----:B------:R-:W3:Y:S04]  /*14fb0*/  LDL.LU R27, [R1+0x32c] ;  /* 0x00032c00011b7983 */ /* 0x000ee80000300800 */
[----:B------:R-:W3:Y:S04]  /*14fc0*/  LDL.LU R28, [R1+0x334] ;  /* 0x00033400011c7983 */ /* 0x000ee80000300800 */
[----:B----4-:R-:W4:Y:S01]  /*14fd0*/  LDL.LU R0, [R1+0x340] ;  /* 0x0003400001007983 */ /* 0x010f220000300800 */
[----:B--2---:R-:W-:-:S05]  /*14fe0*/  IMAD R3, R3, UR7, RZ ;  /* 0x0000000703037c24 */ /* 0x004fca000f8e02ff */
[----:B------:R0:W-:Y:S04]  /*14ff0*/  STL [R1+0x11c], R3 ;  /* 0x00011c0301007387 */ /* 0x0001e80000100800 */
[----:B0-----:R-:W2:Y:S01]  /*15000*/  LDL.LU R3, [R1+0x344] ;  /* 0x0003440001037983 */ /* 0x001ea20000300800 */
[----:B-----5:R-:W-:-:S05]  /*15010*/  IMAD R2, R2, UR7, RZ ;  /* 0x0000000702027c24 */ /* 0x020fca000f8e02ff */
[----:B------:R0:W-:Y:S01]  /*15020*/  STL [R1+0x128], R2 ;  /* 0x0001280201007387 */ /* 0x0001e20000100800 */
[----:B---3--:R-:W-:-:S03]  /*15030*/  IMAD R24, R24, UR7, RZ ;  /* 0x0000000718187c24 */ /* 0x008fc6000f8e02ff */
[----:B0-----:R-:W3:Y:S04]  /*15040*/  LDL.LU R2, [R1+0x34c] ;  /* 0x00034c0001027983 */ /* 0x001ee80000300800 */
[----:B------:R0:W-:Y:S02]  /*15050*/  STL [R1+0x13c], R24 ;  /* 0x00013c1801007387 */ /* 0x0001e40000100800 */
[----:B0-----:R-:W-:Y:S02]  /*15060*/  IMAD R24, R23, UR7, RZ ;  /* 0x0000000717187c24 */ /* 0x001fe4000f8e02ff */
[----:B------:R-:W-:Y:S02]  /*15070*/  IMAD R23, R22, UR7, RZ ;  /* 0x0000000716177c24 */ /* 0x000fe4000f8e02ff */
[----:B------:R-:W-:-:S02]  /*15080*/  IMAD R22, R21, UR7, RZ ;  /* 0x0000000715167c24 */ /* 0x000fc4000f8e02ff */
[----:B------:R-:W-:Y:S01]  /*15090*/  IMAD R21, R20, UR7, RZ ;  /* 0x0000000714157c24 */ /* 0x000fe2000f8e02ff */
[----:B------:R-:W-:Y:S01]  /*150a0*/  STL [R1+0x168], R24 ;  /* 0x0001681801007387 */ /* 0x000fe20000100800 */
[----:B------:R-:W-:Y:S02]  /*150b0*/  IMAD R20, R19, UR7, RZ ;  /* 0x0000000713147c24 */ /* 0x000fe4000f8e02ff */
[----:B------:R-:W-:Y:S01]  /*150c0*/  IMAD R19, R18, UR7, RZ ;  /* 0x0000000712137c24 */ /* 0x000fe2000f8e02ff */
[----:B------:R-:W-:Y:S01]  /*150d0*/  STL [R1+0x16c], R23 ;  /* 0x00016c1701007387 */ /* 0x000fe20000100800 */
[----:B------:R-:W-:-:S03]  /*150e0*/  IMAD R18, R17, UR7, RZ ;  /* 0x0000000711127c24 */ /* 0x000fc6000f8e02ff */
        /* <DEDUP_REMOVED lines=20> */
[----:B------:R-:W-:Y:S04]  /*15230*/  STL [R1+0x1c8], R12 ;  /* 0x0001c80c01007387 */ /* 0x000fe80000100800 */
[----:B------:R-:W-:Y:S04]  /*15240*/  STL [R1+0x1cc], R11 ;  /* 0x0001cc0b01007387 */ /* 0x000fe80000100800 */
[----:B------:R-:W-:Y:S04]  /*15250*/  STL [R1+0x1d4], R10 ;  /* 0x0001d40a01007387 */ /* 0x000fe80000100800 */
[----:B------:R-:W5:Y:S04]  /*15260*/  LDL.LU R29, [R1+0x360] ;  /* 0x00036000011d7983 */ /* 0x000f680000300800 */
[----:B------:R0:W-:Y:S04]  /*15270*/  STL [R1+0x1dc], R8 ;  /* 0x0001dc0801007387 */ /* 0x0001e80000100800 */
[----:B------:R-:W-:Y:S01]  /*15280*/  STL [R1+0x1e8], R9 ;  /* 0x0001e80901007387 */ /* 0x000fe20000100800 */
[----:B0-----:R-:W-:-:S02]  /*15290*/  IMAD R8, R7, UR7, RZ ;  /* 0x0000000707087c24 */ /* 0x001fc4000f8e02ff */
[----:B------:R-:W-:-:S03]  /*152a0*/  IMAD R7, R6, UR7, RZ ;  /* 0x0000000706077c24 */ /* 0x000fc6000f8e02ff */
[----:B------:R-:W-:Y:S04]  /*152b0*/  STL [R1+0x1f0], R8 ;  /* 0x0001f00801007387 */ /* 0x000fe80000100800 */
[----:B------:R-:W-:Y:S01]  /*152c0*/  STL [R1+0x1f4], R7 ;  /* 0x0001f40701007387 */ /* 0x000fe20000100800 */
[----:B------:R-:W-:Y:S02]  /*152d0*/  IMAD R6, R5, UR7, RZ ;  /* 0x0000000705067c24 */ /* 0x000fe4000f8e02ff */
[----:B------:R-:W-:-:S03]  /*152e0*/  IMAD R4, R4, UR7, RZ ;  /* 0x0000000704047c24 */ /* 0x000fc6000f8e02ff */
[----:B------:R0:W-:Y:S01]  /*152f0*/  STL [R1+0x208], R6 ;  /* 0x0002080601007387 */ /* 0x0001e20000100800 */
[----:B------:R-:W-:-:S03]  /*15300*/  IMAD R5, R26, UR7, RZ ;  /* 0x000000071a057c24 */ /* 0x000fc6000f8e02ff */
[----:B------:R1:W-:Y:S01]  /*15310*/  STL [R1+0x20c], R4 ;  /* 0x00020c0401007387 */ /* 0x0003e20000100800 */
[----:B0-----:R-:W-:-:S03]  /*15320*/  IMAD R6, R27, UR7, RZ ;  /* 0x000000071b067c24 */ /* 0x001fc6000f8e02ff */
[----:B------:R4:W-:Y:S01]  /*15330*/  STL [R1+0x21c], R5 ;  /* 0x00021c0501007387 */ /* 0x0009e20000100800 */
[----:B-1----:R-:W-:-:S03]  /*15340*/  IMAD R4, R28, UR7, RZ ;  /* 0x000000071c047c24 */ /* 0x002fc6000f8e02ff */
[----:B------:R-:W-:Y:S01]  /*15350*/  STL [R1+0x220], R6 ;  /* 0x0002200601007387 */ /* 0x000fe20000100800 */
[----:B----4-:R-:W-:-:S03]  /*15360*/  IMAD R5, R0, UR7, RZ ;  /* 0x0000000700057c24 */ /* 0x010fc6000f8e02ff */
[----:B------:R-:W4:Y:S04]  /*15370*/  LDL.LU R0, [R1+0x368] ;  /* 0x0003680001007983 */ /* 0x000f280000300800 */
[----:B------:R2:W-:Y:S04]  /*15380*/  STL [R1+0x228], R4 ;  /* 0x0002280401007387 */ /* 0x0005e80000100800 */
[----:B------:R-:W-:Y:S01]  /*15390*/  STL [R1+0x230], R5 ;  /* 0x0002300501007387 */ /* 0x000fe20000100800 */
[----:B--2---:R-:W-:-:S03]  /*153a0*/  IMAD R4, R3, UR7, RZ ;  /* 0x0000000703047c24 */ /* 0x004fc6000f8e02ff */
[----:B------:R-:W2:Y:S04]  /*153b0*/  LDL.LU R3, [R1+0x370] ;  /* 0x0003700001037983 */ /* 0x000ea80000300800 */
[----:B------:R-:W-:Y:S04]  /*153c0*/  STL [R1+0x23c], R4 ;  /* 0x00023c0401007387 */ /* 0x000fe80000100800 */
[----:B------:R-:W2:Y:S04]  /*153d0*/  LDL.LU R24, [R1+0x374] ;  /* 0x0003740001187983 */ /* 0x000ea80000300800 */
[----:B------:R-:W2:Y:S01]  /*153e0*/  LDL.LU R23, [R1+0x378] ;  /* 0x0003780001177983 */ /* 0x000ea20000300800 */
[----:B---3--:R-:W-:-:S05]  /*153f0*/  IMAD R2, R2, UR7, RZ ;  /* 0x0000000702027c24 */ /* 0x008fca000f8e02ff */
        /* <DEDUP_REMOVED lines=16> */
[----:B0-----:R-:W3:Y:S04]  /*15500*/  LDL.LU R2, [R1+0x410] ;  /* 0x0004100001027983 */ /* 0x001ee80000300800 */
[----:B------:R-:W3:Y:S04]  /*15510*/  LDL.LU R7, [R1+0x40c] ;  /* 0x00040c0001077983 */ /* 0x000ee80000300800 */
[----:B------:R-:W3:Y:S01]  /*15520*/  LDL.LU R6, [R1+0x408] ;  /* 0x0004080001067983 */ /* 0x000ee20000300800 */
[----:B-----5:R-:W-:-:S05]  /*15530*/  IMAD R4, R29, UR7, RZ ;  /* 0x000000071d047c24 */ /* 0x020fca000f8e02ff */
[----:B------:R0:W-:Y:S04]  /*15540*/  STL [R1+0x248], R4 ;  /* 0x0002480401007387 */ /* 0x0001e80000100800 */
[----:B------:R-:W5:Y:S04]  /*15550*/  LDL.LU R5, [R1+0x404] ;  /* 0x0004040001057983 */ /* 0x000f680000300800 */
[----:B0-----:R-:W5:Y:S04]  /*15560*/  LDL.LU R4, [R1+0x400] ;  /* 0x0004000001047983 */ /* 0x001f680000300800 */
[----:B------:R-:W5:Y:S04]  /*15570*/  LDL.LU R26, [R1+0x3fc] ;  /* 0x0003fc00011a7983 */ /* 0x000f680000300800 */
[----:B------:R-:W5:Y:S04]  /*15580*/  LDL.LU R27, [R1+0x3f8] ;  /* 0x0003f800011b7983 */ /* 0x000f680000300800 */
[----:B------:R-:W5:Y:S04]  /*15590*/  LDL.LU R28, [R1+0x3f4] ;  /* 0x0003f400011c7983 */ /* 0x000f680000300800 */
[----:B------:R-:W5:Y:S01]  /*155a0*/  LDL.LU R29, [R1+0x3f0] ;  /* 0x0003f000011d7983 */ /* 0x000f620000300800 */
[----:B----4-:R-:W-:-:S05]  /*155b0*/  IMAD R0, R0, UR7, RZ ;  /* 0x0000000700007c24 */ /* 0x010fca000f8e02ff */
[----:B------:R0:W-:Y:S04]  /*155c0*/  STL [R1+0x25c], R0 ;  /* 0x00025c0001007387 */ /* 0x0001e80000100800 */
[----:B0-----:R-:W4:Y:S01]  /*155d0*/  LDL.LU R0, [R1+0x3ec] ;  /* 0x0003ec0001007983 */ /* 0x001f220000300800 */
[----:B--2---:R-:W-:-:S05]  /*155e0*/  IMAD R3, R3, UR7, RZ ;  /* 0x0000000703037c24 */ /* 0x004fca000f8e02ff */
[----:B------:R0:W-:Y:S04]  /*155f0*/  STL [R1+0x264], R3 ;  /* 0x0002640301007387 */ /* 0x0001e80000100800 */
[----:B0-----:R-:W2:Y:S01]  /*15600*/  LDL.LU R3, [R1+0x3e8] ;  /* 0x0003e80001037983 */ /* 0x001ea20000300800 */
[----:B------:R-:W-:-:S05]  /*15610*/  IMAD R24, R24, UR7, RZ ;  /* 0x0000000718187c24 */ /* 0x000fca000f8e02ff */
[----:B------:R0:W-:Y:S02]  /*15620*/  STL [R1+0x26c], R24 ;  /* 0x00026c1801007387 */ /* 0x0001e40000100800 */
[----:B0-----:R-:W-:Y:S02]  /*15630*/  IMAD R24, R23, UR7, RZ ;  /* 0x0000000717187c24 */ /* 0x001fe4000f8e02ff */
[----:B---3--:R-:W-:Y:S02]  /*15640*/  IMAD R23, R22, UR7, RZ ;  /* 0x0000000716177c24 */ /* 0x008fe4000f8e02ff */
[----:B------:R-:W-:Y:S02]  /*15650*/  IMAD R22, R21, UR7, RZ ;  /* 0x0000000715167c24 */ /* 0x000fe4000f8e02ff */
[----:B------:R-:W-:Y:S01]  /*15660*/  IMAD R21, R20, UR7, RZ ;  /* 0x0000000714157c24 */ /* 0x000fe2000f8e02ff */
[----:B------:R-:W-:Y:S01]  /*15670*/  STL [R1+0x278], R24 ;  /* 0x0002781801007387 */ /* 0x000fe20000100800 */
[----:B------:R-:W-:-:S02]  /*15680*/  IMAD R20, R19, UR7, RZ ;  /* 0x0000000713147c24 */ /* 0x000fc4000f8e02ff */
        /* <DEDUP_REMOVED lines=23> */
[----:B------:R-:W-:-:S03]  /*15800*/  IMAD R9, R2, UR7, RZ ;  /* 0x0000000702097c24 */ /* 0x000fc6000f8e02ff */
[----:B------:R-:W-:Y:S04]  /*15810*/  STL [R1+0x2ec], R11 ;  /* 0x0002ec0b01007387 */ /* 0x000fe80000100800 */
[----:B------:R-:W-:Y:S04]  /*15820*/  STL [R1+0x2f0], R10 ;  /* 0x0002f00a01007387 */ /* 0x000fe80000100800 */
[----:B------:R-:W3:Y:S04]  /*15830*/  LDL.LU R2, [R1+0x3e4] ;  /* 0x0003e40001027983 */ /* 0x000ee80000300800 */
[----:B------:R0:W-:Y:S04]  /*15840*/  STL [R1+0x2f8], R8 ;  /* 0x0002f80801007387 */ /* 0x0001e80000100800 */
[----:B------:R-:W-:Y:S01]  /*15850*/  STL [R1+0x30c], R9 ;  /* 0x00030c0901007387 */ /* 0x000fe20000100800 */
[----:B0-----:R-:W-:-:S02]  /*15860*/  IMAD R8, R7, UR7, RZ ;  /* 0x0000000707087c24 */ /* 0x001fc4000f8e02ff */
[----:B------:R-:W-:Y:S02]  /*15870*/  IMAD R7, R6, UR7, RZ ;  /* 0x0000000706077c24 */ /* 0x000fe4000f8e02ff */
[----:B-----5:R-:W-:Y:S01]  /*15880*/  IMAD R6, R5, UR7, RZ ;  /* 0x0000000705067c24 */ /* 0x020fe2000f8e02ff */
[----:B------:R-:W-:Y:S01]  /*15890*/  STL [R1+0x314], R8 ;  /* 0x0003140801007387 */ /* 0x000fe20000100800 */
[----:B------:R-:W-:Y:S02]  /*158a0*/  IMAD R4, R4, UR7, RZ ;  /* 0x0000000704047c24 */ /* 0x000fe4000f8e02ff */
[----:B------:R-:W-:Y:S01]  /*158b0*/  IMAD R5, R26, UR7, RZ ;  /* 0x000000071a057c24 */ /* 0x000fe2000f8e02ff */
[----:B------:R-:W-:Y:S04]  /*158c0*/  STL [R1+0x320], R7 ;  /* 0x0003200701007387 */ /* 0x000fe80000100800 */
[----:B------:R0:W-:Y:S04]  /*158d0*/  STL [R1+0x324], R6 ;  /* 0x0003240601007387 */ /* 0x0001e80000100800 */
[----:B------:R1:W-:Y:S01]  /*158e0*/  STL [R1+0x32c], R4 ;  /* 0x00032c0401007387 */ /* 0x0003e20000100800 */
[----:B0-----:R-:W-:-:S03]  /*158f0*/  IMAD R6, R27, UR7, RZ ;  /* 0x000000071b067c24 */ /* 0x001fc6000f8e02ff */
[----:B------:R0:W-:Y:S01]  /*15900*/  STL [R1+0x334], R5 ;  /* 0x0003340501007387 */ /* 0x0001e20000100800 */
[----:B-1----:R-:W-:-:S03]  /*15910*/  IMAD R4, R28, UR7, RZ ;  /* 0x000000071c047c24 */ /* 0x002fc6000f8e02ff */
[----:B------:R-:W-:Y:S01]  /*15920*/  STL [R1+0x340], R6 ;  /* 0x0003400601007387 */ /* 0x000fe20000100800 */
[----:B0-----:R-:W-:-:S03]  /*15930*/  IMAD R5, R29, UR7, RZ ;  /* 0x000000071d057c24 */ /* 0x001fc6000f8e02ff */
[----:B------:R-:W5:Y:S04]  /*15940*/  LDL.LU R29, [R1+0x3e0] ;  /* 0x0003e000011d7983 */ /* 0x000f680000300800 */
[----:B------:R4:W-:Y:S04]  /*15950*/  STL [R1+0x344], R4 ;  /* 0x0003440401007387 */ /* 0x0009e80000100800 */
[----:B------:R-:W-:Y:S01]  /*15960*/  STL [R1+0x34c], R5 ;  /* 0x00034c0501007387 */ /* 0x000fe20000100800 */
[----:B----4-:R-:W-:-:S03]  /*15970*/  IMAD R4, R0, UR7, RZ ;  /* 0x0000000700047c24 */ /* 0x010fc6000f8e02ff */
[----:B------:R-:W4:Y:S04]  /*15980*/  LDL.LU R0, [R1+0x3dc] ;  /* 0x0003dc0001007983 */ /* 0x000f280000300800 */
[----:B------:R-:W-:Y:S04]  /*15990*/  STL [R1+0x360], R4 ;  /* 0x0003600401007387 */ /* 0x000fe80000100800 */
[----:B------:R-:W4:Y:S04]  /*159a0*/  LDL.LU R24, [R1+0x3d8] ;  /* 0x0003d80001187983 */ /* 0x000f280000300800 */
[----:B------:R-:W4:Y:S01]  /*159b0*/  LDL.LU R23, [R1+0x3d0] ;  /* 0x0003d00001177983 */ /* 0x000f220000300800 */
[----:B--2---:R-:W-:-:S05]  /*159c0*/  IMAD R3, R3, UR7, RZ ;  /* 0x0000000703037c24 */ /* 0x004fca000f8e02ff */
[----:B------:R0:W-:Y:S04]  /*159d0*/  STL [R1+0x368], R3 ;  /* 0x0003680301007387 */ /* 0x0001e80000100800 */
        /* <DEDUP_REMOVED lines=15> */
[----:B0-----:R-:W2:Y:S04]  /*15ad0*/  LDL.LU R3, [R1+0x338] ;  /* 0x0003380001037983 */ /* 0x001ea80000300800 */
        /* <DEDUP_REMOVED lines=9> */
[----:B0-----:R-:W3:Y:S01]  /*15b70*/  LDL.LU R2, [R1+0x300] ;  /* 0x0003000001027983 */ /* 0x001ee20000300800 */
[----:B-----5:R-:W-:-:S05]  /*15b80*/  IMAD R29, R29, UR7, RZ ;  /* 0x000000071d1d7c24 */ /* 0x020fca000f8e02ff */
[----:B------:R0:W-:Y:S04]  /*15b90*/  STL [R1+0x374], R29 ;  /* 0x0003741d01007387 */ /* 0x0001e80000100800 */
[----:B0-----:R-:W5:Y:S01]  /*15ba0*/  LDL.LU R29, [R1+0x2fc] ;  /* 0x0002fc00011d7983 */ /* 0x001f620000300800 */
[----:B----4-:R-:W-:-:S05]  /*15bb0*/  IMAD R0, R0, UR7, RZ ;  /* 0x0000000700007c24 */ /* 0x010fca000f8e02ff */
[----:B------:R0:W-:Y:S01]  /*15bc0*/  STL [R1+0x378], R0 ;  /* 0x0003780001007387 */ /* 0x0001e20000100800 */
[----:B------:R-:W-:-:S03]  /*15bd0*/  IMAD R24, R24, UR7, RZ ;  /* 0x0000000718187c24 */ /* 0x000fc6000f8e02ff */
[----:B0-----:R-:W4:Y:S04]  /*15be0*/  LDL.LU R0, [R1+0x2f4] ;  /* 0x0002f40001007983 */ /* 0x001f280000300800 */
[----:B------:R0:W-:Y:S02]  /*15bf0*/  STL [R1+0x380], R24 ;  /* 0x0003801801007387 */ /* 0x0001e40000100800 */
[----:B0-----:R-:W-:-:S05]  /*15c00*/  IMAD R24, R23, UR7, RZ ;  /* 0x0000000717187c24 */ /* 0x001fca000f8e02ff */
[----:B------:R-:W-:Y:S01]  /*15c10*/  STL [R1+0x388], R24 ;  /* 0x0003881801007387 */ /* 0x000fe20000100800 */
[----:B--2---:R-:W-:Y:S02]  /*15c20*/  IMAD R23, R22, UR7, RZ ;  /* 0x0000000716177c24 */ /* 0x004fe4000f8e02ff */
        /* <DEDUP_REMOVED lines=28> */
[----:B------:R-:W2:Y:S01]  /*15df0*/  LDL.LU R3, [R1+0x2e8] ;  /* 0x0002e80001037983 */ /* 0x000ea20000300800 */
[----:B------:R-:W-:-:S05]  /*15e00*/  IMAD R8, R8, UR7, RZ ;  /* 0x0000000708087c24 */ /* 0x000fca000f8e02ff */
[----:B------:R0:W-:Y:S04]  /*15e10*/  STL [R1+0x33c], R8 ;  /* 0x00033c0801007387 */ /* 0x0001e80000100800 */
[----:B------:R-:W-:Y:S01]  /*15e20*/  STL [R1+0x338], R9 ;  /* 0x0003380901007387 */ /* 0x000fe20000100800 */
[----:B0-----:R-:W-:Y:S02]  /*15e30*/  IMAD R8, R7, UR7, RZ ;  /* 0x0000000707087c24 */ /* 0x001fe4000f8e02ff */
[----:B------:R-:W-:Y:S02]  /*15e40*/  IMAD R7, R6, UR7, RZ ;  /* 0x0000000706077c24 */ /* 0x000fe4000f8e02ff */
[----:B---3--:R-:W-:Y:S01]  /*15e50*/  IMAD R6, R5, UR7, RZ ;  /* 0x0000000705067c24 */ /* 0x008fe2000f8e02ff */
[----:B------:R-:W-:Y:S01]  /*15e60*/  STL [R1+0x330], R8 ;  /* 0x0003300801007387 */ /* 0x000fe20000100800 */
[----:B------:R-:W-:-:S03]  /*15e70*/  IMAD R4, R4, UR7, RZ ;  /* 0x0000000704047c24 */ /* 0x000fc6000f8e02ff */
[----:B------:R-:W-:Y:S01]  /*15e80*/  STL [R1+0x328], R7 ;  /* 0x0003280701007387 */ /* 0x000fe20000100800 */
[----:B------:R-:W-:-:S03]  /*15e90*/  IMAD R5, R26, UR7, RZ ;  /* 0x000000071a057c24 */ /* 0x000fc6000f8e02ff */
[----:B------:R0:W-:Y:S04]  /*15ea0*/  STL [R1+0x31c], R6 ;  /* 0x00031c0601007387 */ /* 0x0001e80000100800 */
[----:B------:R1:W-:Y:S01]  /*15eb0*/  STL [R1+0x318], R4 ;  /* 0x0003180401007387 */ /* 0x0003e20000100800 */
[----:B0-----:R-:W-:-:S03]  /*15ec0*/  IMAD R6, R27, UR7, RZ ;  /* 0x000000071b067c24 */ /* 0x001fc6000f8e02ff */
[----:B------:R0:W-:Y:S01]  /*15ed0*/  STL [R1+0x310], R5 ;  /* 0x0003100501007387 */ /* 0x0001e20000100800 */
[----:B-1----:R-:W-:-:S03]  /*15ee0*/  IMAD R4, R28, UR7, RZ ;  /* 0x000000071c047c24 */ /* 0x002fc6000f8e02ff */
[----:B------:R-:W-:Y:S01]  /*15ef0*/  STL [R1+0x308], R6 ;  /* 0x0003080601007387 */ /* 0x000fe20000100800 */
[----:B0-----:R-:W-:-:S03]  /*15f00*/  IMAD R5, R2, UR7, RZ ;  /* 0x0000000702057c24 */ /* 0x001fc6000f8e02ff */
[----:B------:R-:W3:Y:S04]  /*15f10*/  LDL.LU R2, [R1+0x2e4] ;  /* 0x0002e40001027983 */ /* 0x000ee80000300800 */
[----:B------:R5:W-:Y:S04]  /*15f20*/  STL [R1+0x304], R4 ;  /* 0x0003040401007387 */ /* 0x000be80000100800 */
[----:B------:R-:W-:Y:S01]  /*15f30*/  STL [R1+0x300], R5 ;  /* 0x0003000501007387 */ /* 0x000fe20000100800 */
[----:B-----5:R-:W-:-:S03]  /*15f40*/  IMAD R4, R29, UR7, RZ ;  /* 0x000000071d047c24 */ /* 0x020fc6000f8e02ff */
[----:B------:R-:W5:Y:S04]  /*15f50*/  LDL.LU R29, [R1+0x2dc] ;  /* 0x0002dc00011d7983 */ /* 0x000f680000300800 */
[----:B------:R-:W-:Y:S04]  /*15f60*/  STL [R1+0x2fc], R4 ;  /* 0x0002fc0401007387 */ /* 0x000fe80000100800 */
[----:B------:R-:W5:Y:S04]  /*15f70*/  LDL.LU R24, [R1+0x2d4] ;  /* 0x0002d40001187983 */ /* 0x000f680000300800 */
[----:B------:R-:W5:Y:S01]  /*15f80*/  LDL.LU R23, [R1+0x2c8] ;  /* 0x0002c80001177983 */ /* 0x000f620000300800 */
[----:B----4-:R-:W-:-:S05]  /*15f90*/  IMAD R0, R0, UR7, RZ ;  /* 0x0000000700007c24 */ /* 0x010fca000f8e02ff */
[----:B------:R0:W-:Y:S04]  /*15fa0*/  STL [R1+0x2f4], R0 ;  /* 0x0002f40001007387 */ /* 0x0001e80000100800 */
[----:B------:R-:W4:Y:S04]  /*15fb0*/  LDL.LU R22, [R1+0x2c4] ;  /* 0x0002c40001167983 */ /* 0x000f280000300800 */
        /* <DEDUP_REMOVED lines=14> */
[----:B0-----:R-:W4:Y:S04]  /*160a0*/  LDL.LU R0, [R1+0x258] ;  /* 0x0002580001007983 */ /* 0x001f280000300800 */
        /* <DEDUP_REMOVED lines=9> */
[----:B0-----:R-:W2:Y:S01]  /*16140*/  LDL.LU R3, [R1+0x224] ;  /* 0x0002240001037983 */ /* 0x001ea20000300800 */
[----:B---3--:R-:W-:-:S05]  /*16150*/  IMAD R2, R2, UR7, RZ ;  /* 0x0000000702027c24 */ /* 0x008fca000f8e02ff */
[----:B------:R0:W-:Y:S04]  /*16160*/  STL [R1+0x2e4], R2 ;  /* 0x0002e40201007387 */ /* 0x0001e80000100800 */
[----:B0-----:R-:W3:Y:S01]  /*16170*/  LDL.LU R2, [R1+0x218] ;  /* 0x0002180001027983 */ /* 0x001ee20000300800 */
[----:B-----5:R-:W-:-:S05]  /*16180*/  IMAD R29, R29, UR7, RZ ;  /* 0x000000071d1d7c24 */ /* 0x020fca000f8e02ff */
[----:B------:R0:W-:Y:S01]  /*16190*/  STL [R1+0x2dc], R29 ;  /* 0x0002dc1d01007387 */ /* 0x0001e20000100800 */
[----:B------:R-:W-:-:S03]  /*161a0*/  IMAD R24, R24, UR7, RZ ;  /* 0x0000000718187c24 */ /* 0x000fc6000f8e02ff */
[----:B0-----:R-:W5:Y:S04]  /*161b0*/  LDL.LU R29, [R1+0x214] ;  /* 0x00021400011d7983 */ /* 0x001f680000300800 */
[----:B------:R0:W-:Y:S02]  /*161c0*/  STL [R1+0x2d4], R24 ;  /* 0x0002d41801007387 */ /* 0x0001e40000100800 */
[----:B0-----:R-:W-:-:S05]  /*161d0*/  IMAD R24, R23, UR7, RZ ;  /* 0x0000000717187c24 */ /* 0x001fca000f8e02ff */
[----:B------:R-:W-:Y:S01]  /*161e0*/  STL [R1+0x2c8], R24 ;  /* 0x0002c81801007387 */ /* 0x000fe20000100800 */
[----:B----4-:R-:W-:Y:S02]  /*161f0*/  IMAD R23, R22, UR7, RZ ;  /* 0x0000000716177c24 */ /* 0x010fe4000f8e02ff */
        /* <DEDUP_REMOVED lines=29> */
[----:B------:R-:W4:Y:S04]  /*163d0*/  LDL.LU R0, [R1+0x210] ;  /* 0x0002100001007983 */ /* 0x000f280000300800 */
[----:B------:R0:W-:Y:S04]  /*163e0*/  STL [R1+0x260], R8 ;  /* 0x0002600801007387 */ /* 0x0001e80000100800 */
[----:B------:R-:W-:Y:S01]  /*163f0*/  STL [R1+0x258], R9 ;  /* 0x0002580901007387 */ /* 0x000fe20000100800 */
[----:B0-----:R-:W-:Y:S02]  /*16400*/  IMAD R8, R7, UR7, RZ ;  /* 0x0000000707087c24 */ /* 0x001fe4000f8e02ff */
[----:B------:R-:W-:-:S03]  /*16410*/  IMAD R7, R6, UR7, RZ ;  /* 0x0000000706077c24 */ /* 0x000fc6000f8e02ff */
[----:B------:R-:W-:Y:S04]  /*16420*/  STL [R1+0x254], R8 ;  /* 0x0002540801007387 */ /* 0x000fe80000100800 */
[----:B------:R-:W-:Y:S01]  /*16430*/  STL [R1+0x250], R7 ;  /* 0x0002500701007387 */ /* 0x000fe20000100800 */
[----:B--2---:R-:W-:Y:S02]  /*16440*/  IMAD R6, R5, UR7, RZ ;  /* 0x0000000705067c24 */ /* 0x004fe4000f8e02ff */
        /* <DEDUP_REMOVED lines=12> */
[----:B---3--:R-:W-:-:S03]  /*16510*/  IMAD R5, R2, UR7, RZ ;  /* 0x0000000702057c24 */ /* 0x008fc6000f8e02ff */
[----:B------:R-:W3:Y:S04]  /*16520*/  LDL.LU R2, [R1+0x200] ;  /* 0x0002000001027983 */ /* 0x000ee80000300800 */
[----:B------:R0:W-:Y:S04]  /*16530*/  STL [R1+0x218], R5 ;  /* 0x0002180501007387 */ /* 0x0001e80000100800 */
[----:B------:R-:W3:Y:S04]  /*16540*/  LDL.LU R24, [R1+0x1fc] ;  /* 0x0001fc0001187983 */ /* 0x000ee80000300800 */
[----:B------:R-:W3:Y:S01]  /*16550*/  LDL.LU R23, [R1+0x1f8] ;  /* 0x0001f80001177983 */ /* 0x000ee20000300800 */
[----:B-----5:R-:W-:-:S05]  /*16560*/  IMAD R4, R29, UR7, RZ ;  /* 0x000000071d047c24 */ /* 0x020fca000f8e02ff */
[----:B------:R1:W-:Y:S04]  /*16570*/  STL [R1+0x214], R4 ;  /* 0x0002140401007387 */ /* 0x0003e80000100800 */
        /* <DEDUP_REMOVED lines=18> */
[----:B----4-:R-:W-:-:S05]  /*166a0*/  IMAD R0, R0, UR7, RZ ;  /* 0x0000000700007c24 */ /* 0x010fca000f8e02ff */
[----:B------:R4:W-:Y:S04]  /*166b0*/  STL [R1+0x210], R0 ;  /* 0x0002100001007387 */ /* 0x0009e80000100800 */
[----:B0-----:R-:W5:Y:S04]  /*166c0*/  LDL.LU R5, [R1+0x160] ;  /* 0x0001600001057983 */ /* 0x001f680000300800 */
[----:B-1----:R-:W5:Y:S04]  /*166d0*/  LDL.LU R4, [R1+0x15c] ;  /* 0x00015c0001047983 */ /* 0x002f680000300800 */
[----:B------:R-:W5:Y:S04]  /*166e0*/  LDL.LU R26, [R1+0x158] ;  /* 0x00015800011a7983 */ /* 0x000f680000300800 */
[----:B------:R-:W5:Y:S04]  /*166f0*/  LDL.LU R27, [R1+0x154] ;  /* 0x00015400011b7983 */ /* 0x000f680000300800 */
[----:B------:R-:W5:Y:S04]  /*16700*/  LDL.LU R28, [R1+0x150] ;  /* 0x00015000011c7983 */ /* 0x000f680000300800 */
[----:B----4-:R-:W4:Y:S01]  /*16710*/  LDL.LU R0, [R1+0x14c] ;  /* 0x00014c0001007983 */ /* 0x010f220000300800 */
[----:B--2---:R-:W-:-:S05]  /*16720*/  IMAD R3, R3, UR7, RZ ;  /* 0x0000000703037c24 */ /* 0x004fca000f8e02ff */
[----:B------:R0:W-:Y:S04]  /*16730*/  STL [R1+0x204], R3 ;  /* 0x0002040301007387 */ /* 0x0001e80000100800 */
[----:B0-----:R-:W2:Y:S01]  /*16740*/  LDL.LU R3, [R1+0x148] ;  /* 0x0001480001037983 */ /* 0x001ea20000300800 */
[----:B---3--:R-:W-:-:S05]  /*16750*/  IMAD R2, R2, UR7, RZ ;  /* 0x0000000702027c24 */ /* 0x008fca000f8e02ff */
[----:B------:R0:W-:Y:S01]  /*16760*/  STL [R1+0x200], R2 ;  /* 0x0002000201007387 */ /* 0x0001e20000100800 */
[----:B------:R-:W-:-:S03]  /*16770*/  IMAD R24, R24, UR7, RZ ;  /* 0x0000000718187c24 */ /* 0x000fc6000f8e02ff */
[----:B0-----:R-:W3:Y:S04]  /*16780*/  LDL.LU R2, [R1+0x144] ;  /* 0x0001440001027983 */ /* 0x001ee80000300800 */
[----:B------:R0:W-:Y:S02]  /*16790*/  STL [R1+0x1fc], R24 ;  /* 0x0001fc1801007387 */ /* 0x0001e40000100800 */
[----:B0-----:R-:W-:Y:S02]  /*167a0*/  IMAD R24, R23, UR7, RZ ;  /* 0x0000000717187c24 */ /* 0x001fe4000f8e02ff */
[----:B-----5:R-:W-:-:S03]  /*167b0*/  IMAD R23, R22, UR7, RZ ;  /* 0x0000000716177c24 */ /* 0x020fc6000f8e02ff */
        /* <DEDUP_REMOVED lines=30> */
[----:B------:R-:W5:Y:S04]  /*169a0*/  LDL.LU R29, [R1+0x140] ;  /* 0x00014000011d7983 */ /* 0x000f680000300800 */
[----:B------:R0:W-:Y:S04]  /*169b0*/  STL [R1+0x18c], R8 ;  /* 0x00018c0801007387 */ /* 0x0001e80000100800 */
[----:B------:R-:W-:Y:S01]  /*169c0*/  STL [R1+0x188], R9 ;  /* 0x0001880901007387 */ /* 0x000fe20000100800 */
[----:B0-----:R-:W-:Y:S02]  /*169d0*/  IMAD R8, R7, UR7, RZ ;  /* 0x0000000707087c24 */ /* 0x001fe4000f8e02ff */
[----:B------:R-:W-:-:S03]  /*169e0*/  IMAD R7, R6, UR7, RZ ;  /* 0x0000000706077c24 */ /* 0x000fc6000f8e02ff */
[----:B------:R-:W-:Y:S01]  /*169f0*/  STL [R1+0x17c], R8 ;  /* 0x00017c0801007387 */ /* 0x000fe20000100800 */
[----:B------:R-:W-:-:S03]  /*16a00*/  IMAD R6, R5, UR7, RZ ;  /* 0x0000000705067c24 */ /* 0x000fc6000f8e02ff */
[----:B------:R-:W-:Y:S01]  /*16a10*/  STL [R1+0x164], R7 ;  /* 0x0001640701007387 */ /* 0x000fe20000100800 */
        /* <DEDUP_REMOVED lines=53> */
[----:B0-----:R-:W-:-:S05]  /*16d70*/  IMAD R24, R23, UR7, RZ ;  /* 0x0000000717187c24 */ /* 0x001fca000f8e02ff */
[----:B------:R-:W-:Y:S01]  /*16d80*/  STL [R1+0x12c], R24 ;  /* 0x00012c1801007387 */ /* 0x000fe20000100800 */
[----:B---3--:R-:W-:Y:S02]  /*16d90*/  IMAD R23, R22, UR7, RZ ;  /* 0x0000000716177c24 */ /* 0x008fe4000f8e02ff */
        /* <DEDUP_REMOVED lines=29> */
[----:B------:R-:W3:Y:S04]  /*16f70*/  LDL.LU R2, [R1+0x94] ;  /* 0x0000940001027983 */ /* 0x000ee80000300800 */
[----:B------:R0:W-:Y:S04]  /*16f80*/  STL [R1+0xdc], R8 ;  /* 0x0000dc0801007387 */ /* 0x0001e80000100800 */
[----:B------:R-:W-:Y:S01]  /*16f90*/  STL [R1+0xd8], R9 ;  /* 0x0000d80901007387 */ /* 0x000fe20000100800 */
[----:B0-----:R-:W-:Y:S02]  /*16fa0*/  IMAD R8, R7, UR7, RZ ;  /* 0x0000000707087c24 */ /* 0x001fe4000f8e02ff */
[----:B------:R-:W-:-:S02]  /*16fb0*/  IMAD R7, R6, UR7, RZ ;  /* 0x0000000706077c24 */ /* 0x000fc4000f8e02ff */
[----:B-----5:R-:W-:Y:S01]  /*16fc0*/  IMAD R6, R5, UR7, RZ ;  /* 0x0000000705067c24 */ /* 0x020fe2000f8e02ff */
        /* <DEDUP_REMOVED lines=9> */
[----:B------:R1:W-:Y:S01]  /*17060*/  STL [R1+0xb0], R6 ;  /* 0x0000b00601007387 */ /* 0x0003e20000100800 */
[----:B0-----:R-:W-:-:S03]  /*17070*/  IMAD R5, R29, UR7, RZ ;  /* 0x000000071d057c24 */ /* 0x001fc6000f8e02ff */
[----:B-1----:R-:W5:Y:S04]  /*17080*/  LDL.LU R6, [R1+0x90] ;  /* 0x0000900001067983 */ /* 0x002f680000300800 */
[----:B------:R4:W-:Y:S04]  /*17090*/  STL [R1+0xac], R4 ;  /* 0x0000ac0401007387 */ /* 0x0009e80000100800 */
[----:B------:R-:W-:Y:S04]  /*170a0*/  STL [R1+0xa4], R5 ;  /* 0x0000a40501007387 */ /* 0x000fe80000100800 */
[----:B------:R-:W5:Y:S01]  /*170b0*/  LDL.LU R7, [R1+0x8c] ;  /* 0x00008c0001077983 */ /* 0x000f620000300800 */
[----:B----4-:R-:W-:-:S05]  /*170c0*/  IMAD R4, R0, UR7, RZ ;  /* 0x0000000700047c24 */ /* 0x010fca000f8e02ff */
        /* <DEDUP_REMOVED lines=16> */
[----:B------:R-:W2:Y:S04]  /*171d0*/  LDL.LU R12, [R1+0x40] ;  /* 0x00004000010c7983 */ /* 0x000ea80000300800 */
[----:B------:R-:W2:Y:S04]  /*171e0*/  LDL.LU R11, [R1+0x3c] ;  /* 0x00003c00010b7983 */ /* 0x000ea80000300800 */
[----:B------:R-:W2:Y:S04]  /*171f0*/  LDL.LU R10, [R1+0x34] ;  /* 0x00003400010a7983 */ /* 0x000ea80000300800 */
[----:B------:R-:W2:Y:S04]  /*17200*/  LDL.LU R9, [R1+0x30] ;  /* 0x0000300001097983 */ /* 0x000ea80000300800 */
[----:B------:R-:W2:Y:S01]  /*17210*/  LDL.LU R3, [R1+0x2c] ;  /* 0x00002c0001037983 */ /* 0x000ea20000300800 */
        /* <DEDUP_REMOVED lines=8> */
[----:B0-----:R-:W3:Y:S04]  /*172a0*/  LDL.LU R4, [R1+0xc] ;  /* 0x00000c0001047983 */ /* 0x001ee80000300800 */
[----:B------:R-:W3:Y:S01]  /*172b0*/  LDL.LU R5, [R1+0x8] ;  /* 0x0000080001057983 */ /* 0x000ee20000300800 */
[----:B-----5:R-:W-:-:S05]  /*172c0*/  IMAD R6, R6, UR7, RZ ;  /* 0x0000000706067c24 */ /* 0x020fca000f8e02ff */
[----:B------:R0:W-:Y:S01]  /*172d0*/  STL [R1+0x90], R6 ;  /* 0x0000900601007387 */ /* 0x0001e20000100800 */
[----:B------:R-:W-:-:S03]  /*172e0*/  IMAD R7, R7, UR7, RZ ;  /* 0x0000000707077c24 */ /* 0x000fc6000f8e02ff */
[----:B0-----:R-:W5:Y:S04]  /*172f0*/  LDL.LU R6, [R1+0x4] ;  /* 0x0000040001067983 */ /* 0x001f680000300800 */
[----:B------:R0:W-:Y:S04]  /*17300*/  STL [R1+0x8c], R7 ;  /* 0x00008c0701007387 */ /* 0x0001e80000100800 */
[----:B0-----:R-:W5:Y:S01]  /*17310*/  LDL.LU R7, [R1] ;  /* 0x0000000001077983 */ /* 0x001f620000300800 */
[----:B----4-:R-:W-:Y:S02]  /*17320*/  IMAD R24, R24, UR7, RZ ;  /* 0x0000000718187c24 */ /* 0x010fe4000f8e02ff */
[----:B------:R-:W-:-:S03]  /*17330*/  IMAD R23, R23, UR7, RZ ;  /* 0x0000000717177c24 */ /* 0x000fc6000f8e02ff */
[----:B------:R0:W-:Y:S04]  /*17340*/  STL [R1+0x88], R24 ;  /* 0x0000881801007387 */ /* 0x0001e80000100800 */
[----:B0-----:R-:W4:Y:S04]  /*17350*/  LDL.LU R24, [R1+0x1fa4] ;  /* 0x001fa40001187983 */ /* 0x001f280000300800 */
[----:B------:R0:W-:Y:S04]  /*17360*/  STL [R1+0x84], R23 ;  /* 0x0000841701007387 */ /* 0x0001e80000100800 */
[----:B0-----:R-:W4:Y:S01]  /*17370*/  LDL.LU R23, [R1+0x1fa0] ;  /* 0x001fa00001177983 */ /* 0x001f220000300800 */
[----:B--2---:R-:W-:-:S02]  /*17380*/  IMAD R22, R22, UR7, RZ ;  /* 0x0000000716167c24 */ /* 0x004fc4000f8e02ff */
[----:B------:R-:W-:-:S03]  /*17390*/  IMAD R21, R21, UR7, RZ ;  /* 0x0000000715157c24 */ /* 0x000fc6000f8e02ff */
[----:B------:R0:W-:Y:S01]  /*173a0*/  STL [R1+0x80], R22 ;  /* 0x0000801601007387 */ /* 0x0001e20000100800 */
[----:B------:R-:W-:Y:S02]  /*173b0*/  IMAD R20, R20, UR7, RZ ;  /* 0x0000000714147c24 */ /* 0x000fe4000f8e02ff */
[----:B------:R-:W-:Y:S01]  /*173c0*/  IMAD R19, R19, UR7, RZ ;  /* 0x0000000713137c24 */ /* 0x000fe2000f8e02ff */
[----:B0-----:R-:W2:Y:S01]  /*173d0*/  LDL.LU R22, [R1+0x1f9c] ;  /* 0x001f9c0001167983 */ /* 0x001ea20000300800 */
[----:B------:R-:W-:-:S03]  /*173e0*/  IMAD R18, R18, UR7, RZ ;  /* 0x0000000712127c24 */ /* 0x000fc6000f8e02ff */
[----:B------:R0:W-:Y:S01]  /*173f0*/  STL [R1+0x78], R21 ;  /* 0x0000781501007387 */ /* 0x0001e20000100800 */
[----:B------:R-:W-:Y:S02]  /*17400*/  IMAD R17, R17, UR7, RZ ;  /* 0x0000000711117c24 */ /* 0x000fe4000f8e02ff */
[----:B------:R-:W-:Y:S01]  /*17410*/  IMAD R16, R16, UR7, RZ ;  /* 0x0000000710107c24 */ /* 0x000fe2000f8e02ff */
[----:B0-----:R-:W4:Y:S04]  /*17420*/  LDL.LU R21, [R1+0x1f98] ;  /* 0x001f980001157983 */ /* 0x001f280000300800 */
[----:B------:R0:W-:Y:S01]  /*17430*/  STL [R1+0x74], R20 ;  /* 0x0000741401007387 */ /* 0x0001e20000100800 */
[----:B------:R-:W-:Y:S02]  /*17440*/  IMAD R15, R15, UR7, RZ ;  /* 0x000000070f0f7c24 */ /* 0x000fe4000f8e02ff */
[----:B------:R-:W-:Y:S01]  /*17450*/  IMAD R14, R14, UR7, RZ ;  /* 0x000000070e0e7c24 */ /* 0x000fe2000f8e02ff */
[----:B0-----:R-:W2:Y:S04]  /*17460*/  LDL.LU R20, [R1+0x1f94] ;  /* 0x001f940001147983 */ /* 0x001ea80000300800 */
[----:B------:R0:W-:Y:S01]  /*17470*/  STL [R1+0x70], R19 ;  /* 0x0000701301007387 */ /* 0x0001e20000100800 */
[----:B------:R-:W-:-:S03]  /*17480*/  IMAD R13, R13, UR7, RZ ;  /* 0x000000070d0d7c24 */ /* 0x000fc6000f8e02ff */
[----:B0-----:R-:W4:Y:S04]  /*17490*/  LDL.LU R19, [R1+0x1f90] ;  /* 0x001f900001137983 */ /* 0x001f280000300800 */
[----:B------:R0:W-:Y:S01]  /*174a0*/  STL [R1+0x68], R18 ;  /* 0x0000681201007387 */ /* 0x0001e20000100800 */
[----:B------:R-:W-:-:S03]  /*174b0*/  IMAD R12, R12, UR7, RZ ;  /* 0x000000070c0c7c24 */ /* 0x000fc6000f8e02ff */
        /* <DEDUP_REMOVED lines=13> */
[----:B------:R0:W-:Y:S04]  /*17590*/  STL [R1+0x44], R13 ;  /* 0x0000440d01007387 */ /* 0x0001e80000100800 */
[----:B0-----:R-:W4:Y:S04]  /*175a0*/  LDL.LU R13, [R1+0x1f78] ;  /* 0x001f7800010d7983 */ /* 0x001f280000300800 */
[----:B------:R0:W-:Y:S04]  /*175b0*/  STL [R1+0x40], R12 ;  /* 0x0000400c01007387 */ /* 0x0001e80000100800 */
        /* <DEDUP_REMOVED lines=8> */
[----:B0-----:R-:W3:Y:S02]  /*17640*/  LDL.LU R3, [R1+0x1f64] ;  /* 0x001f640001037983 */ /* 0x001ee40000300800 */
[----:B---3--:R-:W-:-:S05]  /*17650*/  IMAD R3, R3, UR7, RZ ;  /* 0x0000000703037c24 */ /* 0x008fca000f8e02ff */
[----:B------:R0:W-:Y:S04]  /*17660*/  STL [R1+0x2c], R3 ;  /* 0x00002c0301007387 */ /* 0x0001e80000100800 */
[----:B0-----:R-:W3:Y:S01]  /*17670*/  LDL.LU R3, [R1+0x1f60] ;  /* 0x001f600001037983 */ /* 0x001ee20000300800 */
[----:B------:R-:W-:-:S05]  /*17680*/  IMAD R2, R2, UR7, RZ ;  /* 0x0000000702027c24 */ /* 0x000fca000f8e02ff */
[----:B------:R3:W-:Y:S02]  /*17690*/  STL [R1+0x24], R2 ;  /* 0x0000240201007387 */ /* 0x0007e40000100800 */
[----:B---3--:R-:W-:-:S05]  /*176a0*/  IADD3 R2, P0, R8, R3, RZ ;  /* 0x0000000308027210 */ /* 0x008fca0007f1e0ff */
[----:B------:R0:W-:Y:S02]  /*176b0*/  STL [R1+0x1d10], R2 ;  /* 0x001d100201007387 */ /* 0x0001e40000100800 */
[----:B0-----:R-:W-:-:S05]  /*176c0*/  IADD3 R2, P1, R29, R3, RZ ;  /* 0x000000031d027210 */ /* 0x001fca0007f3e0ff */
        /* <DEDUP_REMOVED lines=10> */
[----:B------:R0:W-:Y:S04]  /*17770*/  STL [R1+0x1d28], R2 ;  /* 0x001d280201007387 */ /* 0x0001e80000100800 */
[----:B0-----:R-:W3:Y:S02]  /*17780*/  LDL.LU R2, [R1+0x1f5c] ;  /* 0x001f5c0001027983 */ /* 0x001ee40000300800 */
[-C--:B---3--:R-:W-:Y:S02]  /*17790*/  LEA.HI.X.SX32 R8, R8, R2.reuse, 0x1, P0 ;  /* 0x0000000208087211 */ /* 0x088fe400000f0eff */
[----:B------:R-:W-:-:S03]  /*177a0*/  LEA.HI.X.SX32 R29, R29, R2, 0x1, P1 ;  /* 0x000000021d1d7211 */ /* 0x000fc600008f0eff */
[----:B------:R5:W-:Y:S02]  /*177b0*/  STL [R1+0x1d08], R8 ;  /* 0x001d080801007387 */ /* 0x000be40000100800 */
[----:B-----5:R-:W-:-:S05]  /*177c0*/  IADD3 R8, P0, R6, R3, RZ ;  /* 0x0000000306087210 */ /* 0x020fca0007f1e0ff */
[----:B------:R0:W-:Y:S04]  /*177d0*/  STL [R1+0x1d0c], R8 ;  /* 0x001d0c0801007387 */ /* 0x0001e80000100800 */
[----:B0-----:R-:W3:Y:S04]  /*177e0*/  LDL.LU R8, [R1+0x1f58] ;  /* 0x001f580001087983 */ /* 0x001ee80000300800 */
[----:B------:R0:W-:Y:S02]  /*177f0*/  STL [R1+0x1d00], R29 ;  /* 0x001d001d01007387 */ /* 0x0001e40000100800 */
[----:B0-----:R-:W-:-:S05]  /*17800*/  IADD3 R29, P1, R7, R3, RZ ;  /* 0x00000003071d7210 */ /* 0x001fca0007f3e0ff */
[----:B------:R0:W-:Y:S04]  /*17810*/  STL [R1+0x1d04], R29 ;  /* 0x001d041d01007387 */ /* 0x0001e80000100800 */
[----:B0-----:R-:W5:Y:S01]  /*17820*/  LDL.LU R29, [R1+0x1f54] ;  /* 0x001f5400011d7983 */ /* 0x001f620000300800 */
[----:B------:R-:W-:-:S05]  /*17830*/  LEA.HI.X.SX32 R28, R28, R2, 0x1, P2 ;  /* 0x000000021c1c7211 */ /* 0x000fca00010f0eff */
[----:B------:R5:W-:Y:S02]  /*17840*/  STL [R1+0x1cf8], R28 ;  /* 0x001cf81c01007387 */ /* 0x000be40000100800 */
[----:B-----5:R-:W-:-:S05]  /*17850*/  IADD3 R28, P2, R29, R3, RZ ;  /* 0x000000031d1c7210 */ /* 0x020fca0007f5e0ff */
        /* <DEDUP_REMOVED lines=33> */
[----:B------:R5:W-:Y:S01]  /*17a70*/  STL [R1+0x1cc0], R29 ;  /* 0x001cc01d01007387 */ /* 0x000be20000100800 */
[-C--:B------:R-:W-:Y:S02]  /*17a80*/  LEA.HI.X.SX32 R28, R28, R2.reuse, 0x1, P3 ;  /* 0x000000021c1c7211 */ /* 0x080fe400018f0eff */
[-C--:B------:R-:W-:Y:S02]  /*17a90*/  LEA.HI.X.SX32 R27, R27, R2.reuse, 0x1, P4 ;  /* 0x000000021b1b7211 */ /* 0x080fe400020f0eff */
[-C--:B------:R-:W-:Y:S02]  /*17aa0*/  LEA.HI.X.SX32 R26, R26, R2.reuse, 0x1, P5 ;  /* 0x000000021a1a7211 */ /* 0x080fe400028f0eff */
[-C--:B------:R-:W-:Y:S02]  /*17ab0*/  LEA.HI.X.SX32 R4, R4, R2.reuse, 0x1, P6 ;  /* 0x0000000204047211 */ /* 0x080fe400030f0eff */
[-C--:B------:R-:W-:Y:S02]  /*17ac0*/  LEA.HI.X.SX32 R5, R5, R2.reuse, 0x1, P0 ;  /* 0x0000000205057211 */ /* 0x080fe400000f0eff */
[----:B------:R-:W-:-:S02]  /*17ad0*/  LEA.HI.X.SX32 R6, R6, R2, 0x1, P1 ;  /* 0x0000000206067211 */ /* 0x000fc400008f0eff */
[----:B-----5:R-:W-:-:S05]  /*17ae0*/  IADD3 R29, P2, R7, R3, RZ ;  /* 0x00000003071d7210 */ /* 0x020fca0007f5e0ff */
[----:B------:R3:W-:Y:S04]  /*17af0*/  STL [R1+0x1cc4], R29 ;  /* 0x001cc41d01007387 */ /* 0x0007e80000100800 */
[----:B------:R4:W-:Y:S01]  /*17b00*/  STL [R1+0x1cb8], R28 ;  /* 0x001cb81c01007387 */ /* 0x0009e20000100800 */
[-C--:B---3--:R-:W-:Y:S02]  /*17b10*/  IADD3 R29, P3, R8, R3.reuse, RZ ;  /* 0x00000003081d7210 */ /* 0x088fe40007f7e0ff */
[----:B----4-:R-:W-:-:S03]  /*17b20*/  IADD3 R28, P4, R9, R3, RZ ;  /* 0x00000003091c7210 */ /* 0x010fc60007f9e0ff */
[----:B------:R-:W-:Y:S04]  /*17b30*/  STL [R1+0x1cbc], R29 ;  /* 0x001cbc1d01007387 */ /* 0x000fe80000100800 */
[----:B------:R2:W-:Y:S04]  /*17b40*/  STL [R1+0x1cb0], R27 ;  /* 0x001cb01b01007387 */ /* 0x0005e80000100800 */
[----:B------:R-:W-:Y:S01]  /*17b50*/  STL [R1+0x1cb4], R28 ;  /* 0x001cb41c01007387 */ /* 0x000fe20000100800 */
[----:B--2---:R-:W-:-:S03]  /*17b60*/  IADD3 R27, P5, R10, R3, RZ ;  /* 0x000000030a1b7210 */ /* 0x004fc60007fbe0ff */
[----:B------:R0:W-:Y:S04]  /*17b70*/  STL [R1+0x1ca8], R26 ;  /* 0x001ca81a01007387 */ /* 0x0001e80000100800 */
[----:B------:R-:W-:Y:S04]  /*17b80*/  STL [R1+0x1cac], R27 ;  /* 0x001cac1b01007387 */ /* 0x000fe80000100800 */
[----:B------:R1:W-:Y:S01]  /*17b90*/  STL [R1+0x1ca0], R4 ;  /* 0x001ca00401007387 */ /* 0x0003e20000100800 */
[----:B0-----:R-:W-:-:S05]  /*17ba0*/  IADD3 R26, P6, R11, R3, RZ ;  /* 0x000000030b1a7210 */ /* 0x001fca0007fde0ff */
[----:B------:R-:W-:Y:S01]  /*17bb0*/  STL [R1+0x1ca4], R26 ;  /* 0x001ca41a01007387 */ /* 0x000fe20000100800 */
[----:B-1----:R-:W-:-:S03]  /*17bc0*/  IADD3 R4, P0, R12, R3, RZ ;  /* 0x000000030c047210 */ /* 0x002fc60007f1e0ff */
[----:B------:R0:W-:Y:S04]  /*17bd0*/  STL [R1+0x1c98], R5 ;  /* 0x001c980501007387 */ /* 0x0001e80000100800 */
[----:B------:R1:W-:Y:S04]  /*17be0*/  STL [R1+0x1c9c], R4 ;  /* 0x001c9c0401007387 */ /* 0x0003e80000100800 */
[----:B------:R2:W-:Y:S01]  /*17bf0*/  STL [R1+0x1c90], R6 ;  /* 0x001c900601007387 */ /* 0x0005e20000100800 */
[----:B0-----:R-:W-:Y:S02]  /*17c00*/  IADD3 R5, P1, R13, R3, RZ ;  /* 0x000000030d057210 */ /* 0x001fe40007f3e0ff */
[----:B-1----:R-:W-:-:S03]  /*17c10*/  LEA.HI.X.SX32 R4, R7, R2, 0x1, P2 ;  /* 0x0000000207047211 */ /* 0x002fc600010f0eff */
[----:B------:R0:W-:Y:S01]  /*17c20*/  STL [R1+0x1c94], R5 ;  /* 0x001c940501007387 */ /* 0x0001e20000100800 */
[----:B--2---:R-:W-:-:S03]  /*17c30*/  IADD3 R6, P2, R14, R3, RZ ;  /* 0x000000030e067210 */ /* 0x004fc60007f5e0ff */
[----:B------:R1:W-:Y:S04]  /*17c40*/  STL [R1+0x1c88], R4 ;  /* 0x001c880401007387 */ /* 0x0003e80000100800 */
[----:B------:R2:W-:Y:S01]  /*17c50*/  STL [R1+0x1c8c], R6 ;  /* 0x001c8c0601007387 */ /* 0x0005e20000100800 */
[----:B0-----:R-:W-:Y:S02]  /*17c60*/  LEA.HI.X.SX32 R5, R8, R2, 0x1, P3 ;  /* 0x0000000208057211 */ /* 0x001fe400018f0eff */
[----:B-1----:R-:W-:-:S03]  /*17c70*/  IADD3 R4, P3, R15, R3, RZ ;  /* 0x000000030f047210 */ /* 0x002fc60007f7e0ff */
[----:B------:R-:W-:Y:S01]  /*17c80*/  STL [R1+0x1c80], R5 ;  /* 0x001c800501007387 */ /* 0x000fe20000100800 */
[----:B--2---:R-:W-:-:S03]  /*17c90*/  LEA.HI.X.SX32 R6, R9, R2, 0x1, P4 ;  /* 0x0000000209067211 */ /* 0x004fc600020f0eff */
[----:B------:R0:W-:Y:S04]  /*17ca0*/  STL [R1+0x1c84], R4 ;  /* 0x001c840401007387 */ /* 0x0001e80000100800 */
[----:B------:R-:W-:Y:S01]  /*17cb0*/  STL [R1+0x1c78], R6 ;  /* 0x001c780601007387 */ /* 0x000fe20000100800 */
[----:B0-----:R-:W-:-:S03]  /*17cc0*/  LEA.HI.X.SX32 R4, R10, R2, 0x1, P5 ;  /* 0x000000020a047211 */ /* 0x001fc600028f0eff */
[----:B------:R-:W2:Y:S01]  /*17cd0*/  LDL.LU R10, [R1+0x14] ;  /* 0x00001400010a7983 */ /* 0x000ea20000300800 */
[----:B------:R-:W-:-:S05]  /*17ce0*/  IADD3 R5, P4, R16, R3, RZ ;  /* 0x0000000310057210 */ /* 0x000fca0007f9e0ff */
[----:B------:R0:W-:Y:S04]  /*17cf0*/  STL [R1+0x1c7c], R5 ;  /* 0x001c7c0501007387 */ /* 0x0001e80000100800 */
[----:B------:R-:W3:Y:S04]  /*17d00*/  LDL.LU R9, [R1+0x50] ;  /* 0x0000500001097983 */ /* 0x000ee80000300800 */
[----:B------:R1:W-:Y:S01]  /*17d10*/  STL [R1+0x1c70], R4 ;  /* 0x001c700401007387 */ /* 0x0003e20000100800 */
[----:B0-----:R-:W-:-:S03]  /*17d20*/  IADD3 R5, P5, R17, R3, RZ ;  /* 0x0000000311057210 */ /* 0x001fc60007fbe0ff */
[----:B------:R-:W4:Y:S01]  /*17d30*/  LDL.LU R8, [R1+0x58] ;  /* 0x0000580001087983 */ /* 0x000f220000300800 */
[----:B-1----:R-:W-:-:S03]  /*17d40*/  LEA.HI.X.SX32 R4, R11, R2, 0x1, P6 ;  /* 0x000000020b047211 */ /* 0x002fc600030f0eff */
[----:B------:R0:W-:Y:S04]  /*17d50*/  STL [R1+0x1c74], R5 ;  /* 0x001c740501007387 */ /* 0x0001e80000100800 */
[----:B------:R1:W-:Y:S04]  /*17d60*/  STL [R1+0x1c68], R4 ;  /* 0x001c680401007387 */ /* 0x0003e80000100800 */
[----:B------:R-:W5:Y:S01]  /*17d70*/  LDL.LU R7, [R1+0x64] ;  /* 0x0000640001077983 */ /* 0x000f620000300800 */
[----:B0-----:R-:W-:Y:S02]  /*17d80*/  IADD3 R5, P6, R18, R3, RZ ;  /* 0x0000000312057210 */ /* 0x001fe40007fde0ff */
[----:B-1----:R-:W-:-:S03]  /*17d90*/  LEA.HI.X.SX32 R4, R12, R2, 0x1, P0 ;  /* 0x000000020c047211 */ /* 0x002fc600000f0eff */
[----:B------:R0:W-:Y:S04]  /*17da0*/  STL [R1+0x1c6c], R5 ;  /* 0x001c6c0501007387 */ /* 0x0001e80000100800 */
[----:B------:R1:W-:Y:S04]  /*17db0*/  STL [R1+0x1c60], R4 ;  /* 0x001c600401007387 */ /* 0x0003e80000100800 */
[----:B------:R-:W5:Y:S01]  /*17dc0*/  LDL.LU R6, [R1+0x6c] ;  /* 0x00006c0001067983 */ /* 0x000f620000300800 */
[----:B0-----:R-:W-:Y:S02]  /*17dd0*/  IADD3 R5, P0, R19, R3, RZ ;  /* 0x0000000313057210 */ /* 0x001fe40007f1e0ff */
[----:B-1----:R-:W-:-:S03]  /*17de0*/  LEA.HI.X.SX32 R4, R13, R2, 0x1, P1 ;  /* 0x000000020d047211 */ /* 0x002fc600008f0eff */
[----:B------:R0:W-:Y:S01]  /*17df0*/  STL [R1+0x1c64], R5 ;  /* 0x001c640501007387 */ /* 0x0001e20000100800 */
[----:B------:R-:W-:-:S03]  /*17e00*/  IADD3 R11, P1, R20, R3, RZ ;  /* 0x00000003140b7210 */ /* 0x000fc60007f3e0ff */
[----:B------:R1:W-:Y:S04]  /*17e10*/  STL [R1+0x1c58], R4 ;  /* 0x001c580401007387 */ /* 0x0003e80000100800 */
[----:B0-----:R-:W5:Y:S01]  /*17e20*/  LDL.LU R5, [R1+0x7c] ;  /* 0x00007c0001057983 */ /* 0x001f620000300800 */
[----:B-1----:R-:W-:-:S03]  /*17e30*/  LEA.HI.X.SX32 R4, R14, R2, 0x1, P2 ;  /* 0x000000020e047211 */ /* 0x002fc600010f0eff */
[----:B------:R0:W-:Y:S01]  /*17e40*/  STL [R1+0x1c5c], R11 ;  /* 0x001c5c0b01007387 */ /* 0x0001e20000100800 */
[----:B------:R-:W-:-:S03]  /*17e50*/  IADD3 R12, P2, R21, R3, RZ ;  /* 0x00000003150c7210 */ /* 0x000fc60007f5e0ff */
[----:B------:R1:W-:Y:S01]  /*17e60*/  STL [R1+0x1c50], R4 ;  /* 0x001c500401007387 */ /* 0x0003e20000100800 */
[----:B0-----:R-:W-:-:S03]  /*17e70*/  LEA.HI.X.SX32 R11, R15, R2, 0x1, P3 ;  /* 0x000000020f0b7211 */ /* 0x001fc600018f0eff */
[----:B-1----:R-:W5:Y:S04]  /*17e80*/  LDL.LU R4, [R1+0x9c] ;  /* 0x00009c0001047983 */ /* 0x002f680000300800 */
[----:B------:R0:W-:Y:S04]  /*17e90*/  STL [R1+0x1c54], R12 ;  /* 0x001c540c01007387 */ /* 0x0001e80000100800 */
[----:B------:R1:W-:Y:S01]  /*17ea0*/  STL [R1+0x1c48], R11 ;  /* 0x001c480b01007387 */ /* 0x0003e20000100800 */
[----:B0-----:R-:W-:Y:S02]  /*17eb0*/  IADD3 R12, P3, R22, R3, RZ ;  /* 0x00000003160c7210 */ /* 0x001fe40007f7e0ff */
[----:B-1----:R-:W-:-:S02]  /*17ec0*/  LEA.HI.X.SX32 R11, R16, R2, 0x1, P4 ;  /* 0x00000002100b7211 */ /* 0x002fc400020f0eff */
[----:B------:R-:W5:Y:S04]  /*17ed0*/  LDL.LU R16, [R1+0xa8] ;  /* 0x0000a80001107983 */ /* 0x000f680000300800 */
[----:B------:R0:W-:Y:S04]  /*17ee0*/  STL [R1+0x1c4c], R12 ;  /* 0x001c4c0c01007387 */ /* 0x0001e80000100800 */
[----:B------:R1:W-:Y:S04]  /*17ef0*/  STL [R1+0x1c40], R11 ;  /* 0x001c400b01007387 */ /* 0x0003e80000100800 */
[----:B------:R-:W5:Y:S01]  /*17f00*/  LDL.LU R26, [R1+0xb8] ;  /* 0x0000b800011a7983 */ /* 0x000f620000300800 */
[----:B0-----:R-:W-:-:S02]  /*17f10*/  IADD3 R12, P4, R23, R3, RZ ;  /* 0x00000003170c7210 */ /* 0x001fc40007f9e0ff */
[----:B-1----:R-:W-:-:S03]  /*17f20*/  LEA.HI.X.SX32 R11, R17, R2, 0x1, P5 ;  /* 0x00000002110b7211 */ /* 0x002fc600028f0eff */
[----:B------:R0:W-:Y:S01]  /*17f30*/  STL [R1+0x1c44], R12 ;  /* 0x001c440c01007387 */ /* 0x0001e20000100800 */
[----:B------:R-:W-:-:S03]  /*17f40*/  IMAD R25, R25, UR7, RZ ;  /* 0x0000000719197c24 */ /* 0x000fc6000f8e02ff */
        /* <DEDUP_REMOVED lines=9> */
[----:B------:R-:W-:Y:S04]  /*17fe0*/  STL [R1+0x1c34], R12 ;  /* 0x001c340c01007387 */ /* 0x000fe80000100800 */
[----:B------:R0:W-:Y:S04]  /*17ff0*/  STL [R1+0x1c28], R11 ;  /* 0x001c280b01007387 */ /* 0x0001e80000100800 */
[----:B------:R-:W5:Y:S01]  /*18000*/  LDL.LU R29, [R1+0xe8] ;  /* 0x0000e800011d7983 */ /* 0x000f620000300800 */
[----:B0-----:R-:W-:Y:S02]  /*18010*/  LEA.HI.X.SX32 R11, R20, R2, 0x1, P1 ;  /* 0x00000002140b7211 */ /* 0x001fe400008f0eff */
[----:B--2---:R-:W-:-:S05]  /*18020*/  IADD3 R12, P0, R10, R3, RZ ;  /* 0x000000030a0c7210 */ /* 0x004fca0007f1e0ff */
[----:B------:R3:W-:Y:S04]  /*18030*/  STL [R1+0x1c2c], R12 ;  /* 0x001c2c0c01007387 */ /* 0x0007e80000100800 */
[----:B------:R0:W-:Y:S04]  /*18040*/  STL [R1+0x1c20], R11 ;  /* 0x001c200b01007387 */ /* 0x0001e80000100800 */
[----:B------:R-:W2:Y:S01]  /*18050*/  LDL.LU R15, [R1+0x10c] ;  /* 0x00010c00010f7983 */ /* 0x000ea20000300800 */
[----:B---3--:R-:W-:Y:S02]  /*18060*/  IADD3 R12, P1, R9, R3, RZ ;  /* 0x00000003090c7210 */ /* 0x008fe40007f3e0ff */
[----:B0-----:R-:W-:-:S03]  /*18070*/  LEA.HI.X.SX32 R11, R21, R2, 0x1, P2 ;  /* 0x00000002150b7211 */ /* 0x001fc600010f0eff */
[----:B------:R4:W-:Y:S04]  /*18080*/  STL [R1+0x1c24], R12 ;  /* 0x001c240c01007387 */ /* 0x0009e80000100800 */
[----:B------:R0:W-:Y:S04]  /*18090*/  STL [R1+0x1c18], R11 ;  /* 0x001c180b01007387 */ /* 0x0001e80000100800 */
[----:B------:R-:W3:Y:S01]  /*180a0*/  LDL.LU R14, [R1+0x11c] ;  /* 0x00011c00010e7983 */ /* 0x000ee20000300800 */
[----:B----4-:R-:W-:Y:S02]  /*180b0*/  IADD3 R12, P2, R8, R3, RZ ;  /* 0x00000003080c7210 */ /* 0x010fe40007f5e0ff */
[----:B0-----:R-:W-:-:S03]  /*180c0*/  LEA.HI.X.SX32 R11, R22, R2, 0x1, P3 ;  /* 0x00000002160b7211 */ /* 0x001fc600018f0eff */
[----:B------:R5:W-:Y:S04]  /*180d0*/  STL [R1+0x1c1c], R12 ;  /* 0x001c1c0c01007387 */ /* 0x000be80000100800 */
[----:B------:R0:W-:Y:S04]  /*180e0*/  STL [R1+0x1c10], R11 ;  /* 0x001c100b01007387 */ /* 0x0001e80000100800 */
[----:B------:R-:W4:Y:S01]  /*180f0*/  LDL.LU R13, [R1+0x128] ;  /* 0x00012800010d7983 */ /* 0x000f220000300800 */
[----:B-----5:R-:W-:Y:S02]  /*18100*/  IADD3 R12, P3, R7, R3, RZ ;  /* 0x00000003070c7210 */ /* 0x020fe40007f7e0ff */
[----:B0-----:R-:W-:-:S03]  /*18110*/  LEA.HI.X.SX32 R11, R23, R2, 0x1, P4 ;  /* 0x00000002170b7211 */ /* 0x001fc600020f0eff */
        /* <DEDUP_REMOVED lines=40> */
[----:B------:R-:W-:Y:S04]  /*183a0*/  STL [R1+0x1594], R18 ;  /* 0x0015941201007387 */ /* 0x000fe80000100800 */
[----:B------:R0:W-:Y:S02]  /*183b0*/  STL [R1+0x1564], R17 ;  /* 0x0015641101007387 */ /* 0x0001e40000100800 */
[----:B0-----:R-:W-:-:S02]  /*183c0*/  LEA.HI.X.SX32 R17, R4, R2, 0x1, P6 ;  /* 0x0000000204117211 */ /* 0x001fc400030f0eff */
[----:B------:R-:W5:Y:S01]  /*183d0*/  LDL.LU R4, [R1+0x194] ;  /* 0x0001940001047983 */ /* 0x000f620000300800 */
[----:B--2---:R-:W-:-:S05]  /*183e0*/  IADD3 R18, P5, R15, R3, RZ ;  /* 0x000000030f127210 */ /* 0x004fca0007fbe0ff */
[----:B------:R-:W-:Y:S04]  /*183f0*/  STL [R1+0x159c], R18 ;  /* 0x00159c1201007387 */ /* 0x000fe80000100800 */
[----:B------:R0:W-:Y:S02]  /*18400*/  STL [R1+0x1568], R17 ;  /* 0x0015681101007387 */ /* 0x0001e40000100800 */
[----:B0-----:R-:W-:Y:S02]  /*18410*/  LEA.HI.X.SX32 R17, R16, R2, 0x1, P0 ;  /* 0x0000000210117211 */ /* 0x001fe400000f0eff */
[----:B------:R-:W2:Y:S01]  /*18420*/  LDL.LU R16, [R1+0x198] ;  /* 0x0001980001107983 */ /* 0x000ea20000300800 */
[----:B---3--:R-:W-:-:S05]  /*18430*/  IADD3 R18, P6, R14, R3, RZ ;  /* 0x000000030e127210 */ /* 0x008fca0007fde0ff */
[----:B------:R4:W-:Y:S04]  /*18440*/  STL [R1+0x15a4], R18 ;  /* 0x0015a41201007387 */ /* 0x0009e80000100800 */
[----:B------:R0:W-:Y:S01]  /*18450*/  STL [R1+0x1570], R17 ;  /* 0x0015701101007387 */ /* 0x0001e20000100800 */
[-C--:B----4-:R-:W-:Y:S02]  /*18460*/  IADD3 R18, P0, R13, R3.reuse, RZ ;  /* 0x000000030d127210 */ /* 0x090fe40007f1e0ff */
[----:B0-----:R-:W-:Y:S02]  /*18470*/  LEA.HI.X.SX32 R17, R26, R2, 0x1, P1 ;  /* 0x000000021a117211 */ /* 0x001fe400008f0eff */
[----:B------:R-:W3:Y:S04]  /*18480*/  LDL.LU R26, [R1+0x1a0] ;  /* 0x0001a000011a7983 */ /* 0x000ee80000300800 */
[----:B------:R5:W-:Y:S04]  /*18490*/  STL [R1+0x15ac], R18 ;  /* 0x0015ac1201007387 */ /* 0x000be80000100800 */
[----:B------:R0:W-:Y:S01]  /*184a0*/  STL [R1+0x1578], R17 ;  /* 0x0015781101007387 */ /* 0x0001e20000100800 */
[----:B-----5:R-:W-:-:S02]  /*184b0*/  IADD3 R18, P1, R12, R3, RZ ;  /* 0x000000030c127210 */ /* 0x020fc40007f3e0ff */
[----:B0-----:R-:W-:Y:S02]  /*184c0*/  LEA.HI.X.SX32 R17, R27, R2, 0x1, P2 ;  /* 0x000000021b117211 */ /* 0x001fe400010f0eff */
[----:B------:R-:W4:Y:S04]  /*184d0*/  LDL.LU R27, [R1+0x1b8] ;  /* 0x0001b800011b7983 */ /* 0x000f280000300800 */
[----:B------:R0:W-:Y:S04]  /*184e0*/  STL [R1+0x15b4], R18 ;  /* 0x0015b41201007387 */ /* 0x0001e80000100800 */
[----:B------:R1:W-:Y:S01]  /*184f0*/  STL [R1+0x1580], R17 ;  /* 0x0015801101007387 */ /* 0x0003e20000100800 */
[----:B0-----:R-:W-:-:S02]  /*18500*/  IADD3 R18, P2, R11, R3, RZ ;  /* 0x000000030b127210 */ /* 0x001fc40007f5e0ff */
[----:B-1----:R-:W-:Y:S02]  /*18510*/  LEA.HI.X.SX32 R17, R28, R2, 0x1, P3 ;  /* 0x000000021c117211 */ /* 0x002fe400018f0eff */
[----:B------:R-:W5:Y:S04]  /*18520*/  LDL.LU R28, [R1+0x1bc] ;  /* 0x0001bc00011c7983 */ /* 0x000f680000300800 */
        /* <DEDUP_REMOVED lines=33> */
[-C--:B-1----:R-:W-:Y:S02]  /*18740*/  LEA.HI.X.SX32 R17, R10, R2.reuse, 0x1, P3 ;  /* 0x000000020a117211 */ /* 0x082fe400018f0eff */
        /* <DEDUP_REMOVED lines=11> */
[----:B------:R-:W-:Y:S04]  /*18800*/  STL [R1+0x1604], R18 ;  /* 0x0016041201007387 */ /* 0x000fe80000100800 */
[----:B------:R0:W-:Y:S02]  /*18810*/  STL [R1+0x15d0], R17 ;  /* 0x0015d01101007387 */ /* 0x0001e40000100800 */
[----:B0-----:R-:W-:Y:S02]  /*18820*/  LEA.HI.X.SX32 R17, R7, R2, 0x1, P6 ;  /* 0x0000000207117211 */ /* 0x001fe400030f0eff */
[-C--:B----4-:R-:W-:Y:S01]  /*18830*/  IADD3 R18, P5, R27, R3.reuse, RZ ;  /* 0x000000031b127210 */ /* 0x090fe20007fbe0ff */
        /* <DEDUP_REMOVED lines=59> */
[----:B------:R-:W3:Y:S01]  /*18bf0*/  LDL.LU R12, [R1+0x284] ;  /* 0x00028400010c7983 */ /* 0x000ee20000300800 */
[----:B----4-:R-:W-:-:S05]  /*18c00*/  IADD3 R18, P3, R6, R3, RZ ;  /* 0x0000000306127210 */ /* 0x010fca0007f7e0ff */
[----:B------:R-:W-:Y:S04]  /*18c10*/  STL [R1+0x166c], R18 ;  /* 0x00166c1201007387 */ /* 0x000fe80000100800 */
[----:B------:R0:W-:Y:S02]  /*18c20*/  STL [R1+0x1638], R17 ;  /* 0x0016381101007387 */ /* 0x0001e40000100800 */
[----:B0-----:R-:W-:Y:S02]  /*18c30*/  LEA.HI.X.SX32 R17, R11, R2, 0x1, P5 ;  /* 0x000000020b117211 */ /* 0x001fe400028f0eff */
[-C--:B-----5:R-:W-:Y:S01]  /*18c40*/  IADD3 R18, P4, R5, R3.reuse, RZ ;  /* 0x0000000305127210 */ /* 0x0a0fe20007f9e0ff */
        /* <DEDUP_REMOVED lines=59> */
[----:B------:R-:W4:Y:S01]  /*19000*/  LDL.LU R29, [R1+0x2f8] ;  /* 0x0002f800011d7983 */ /* 0x000f220000300800 */
[----:B-----5:R-:W-:-:S05]  /*19010*/  IADD3 R18, P2, R10, R3, RZ ;  /* 0x000000030a127210 */ /* 0x020fca0007f5e0ff */
[----:B------:R-:W-:Y:S04]  /*19020*/  STL [R1+0x16d4], R18 ;  /* 0x0016d41201007387 */ /* 0x000fe80000100800 */
[----:B------:R0:W-:Y:S02]  /*19030*/  STL [R1+0x16a0], R17 ;  /* 0x0016a01101007387 */ /* 0x0001e40000100800 */
[----:B0-----:R-:W-:Y:S02]  /*19040*/  LEA.HI.X.SX32 R17, R15, R2, 0x1, P4 ;  /* 0x000000020f117211 */ /* 0x001fe400020f0eff */
[-C--:B------:R-:W-:Y:S01]  /*19050*/  IADD3 R18, P3, R9, R3.reuse, RZ ;  /* 0x0000000309127210 */ /* 0x080fe20007f7e0ff */
        /* <DEDUP_REMOVED lines=59> */
[----:B------:R-:W5:Y:S01]  /*19410*/  LDL.LU R16, [R1+0x374] ;  /* 0x0003740001107983 */ /* 0x000f620000300800 */
[----:B------:R-:W-:-:S05]  /*19420*/  IADD3 R18, P1, R14, R3, RZ ;  /* 0x000000030e127210 */ /* 0x000fca0007f3e0ff */
        /* <DEDUP_REMOVED lines=392> */
[-C--:B0-----:R-:W-:Y:S02]  /*1acb0*/  LEA.HI.X.SX32 R17, R9, R2.reuse, 0x1, P4 ;  /* 0x0000000209117211 */ /* 0x081fe400020f0eff */
[----:B------:R-:W-:Y:S01]  /*1acc0*/  IADD3 R18, P3, R16, R3, RZ ;  /* 0x0000000310127210 */ /* 0x000fe20007f7e0ff */
        /* <DEDUP_REMOVED lines=22> */
[----:B------:R0:W-:Y:S01]  /*1ae30*/  STL [R1+0x19a0], R17 ;  /* 0x0019a01101007387 */ /* 0x0001e20000100800 */
[-C--:B------:R-:W-:Y:S02]  /*1ae40*/  LEA.HI.X.SX32 R16, R16, R2.reuse, 0x1, P3 ;  /* 0x0000000210107211 */ /* 0x080fe400018f0eff */
[----:B0-----:R-:W-:Y:S02]  /*1ae50*/  LEA.HI.X.SX32 R17, R4, R2, 0x1, P2 ;  /* 0x0000000204117211 */ /* 0x001fe400010f0eff */
[----:B------:R-:W5:Y:S01]  /*1ae60*/  LDL.LU R4, [R1+0x160] ;  /* 0x0001600001047983 */ /* 0x000f620000300800 */
[----:B------:R-:W-:-:S05]  /*1ae70*/  IADD3 R18, P1, R15, R3, RZ ;  /* 0x000000030f127210 */ /* 0x000fca0007f3e0ff */
[----:B------:R-:W-:Y:S04]  /*1ae80*/  STL [R1+0x19dc], R18 ;  /* 0x0019dc1201007387 */ /* 0x000fe80000100800 */
[----:B------:R0:W-:Y:S04]  /*1ae90*/  STL [R1+0x19a8], R17 ;  /* 0x0019a81101007387 */ /* 0x0001e80000100800 */
[----:B0-----:R-:W5:Y:S01]  /*1aea0*/  LDL.LU R17, [R1+0x15c] ;  /* 0x00015c0001117983 */ /* 0x001f620000300800 */
        /* <DEDUP_REMOVED lines=17> */
[----:B------:R0:W-:Y:S01]  /*1afc0*/  STL [R1+0x19c8], R16 ;  /* 0x0019c81001007387 */ /* 0x0001e20000100800 */
[-C--:B------:R-:W-:Y:S02]  /*1afd0*/  LEA.HI.X.SX32 R15, R15, R2.reuse, 0x1, P1 ;  /* 0x000000020f0f7211 */ /* 0x080fe400008f0eff */
[----:B0-----:R-:W-:Y:S02]  /*1afe0*/  LEA.HI.X.SX32 R16, R29, R2, 0x1, P0 ;  /* 0x000000021d107211 */ /* 0x001fe400000f0eff */
[----:B------:R-:W5:Y:S01]  /*1aff0*/  LDL.LU R29, [R1+0x14c] ;  /* 0x00014c00011d7983 */ /* 0x000f620000300800 */
[----:B------:R-:W-:-:S05]  /*1b000*/  IADD3 R18, P6, R10, R3, RZ ;  /* 0x000000030a127210 */ /* 0x000fca0007fde0ff */
[----:B------:R-:W-:Y:S04]  /*1b010*/  STL [R1+0x1a04], R18 ;  /* 0x001a041201007387 */ /* 0x000fe80000100800 */
[----:B------:R0:W-:Y:S01]  /*1b020*/  STL [R1+0x19d0], R16 ;  /* 0x0019d01001007387 */ /* 0x0001e20000100800 */
[----:B------:R-:W-:-:S03]  /*1b030*/  LEA.HI.X.SX32 R14, R14, R2, 0x1, P2 ;  /* 0x000000020e0e7211 */ /* 0x000fc600010f0eff */
[----:B0-----:R-:W5:Y:S01]  /*1b040*/  LDL.LU R16, [R1+0x148] ;  /* 0x0001480001107983 */ /* 0x001f620000300800 */
[----:B------:R-:W-:-:S05]  /*1b050*/  IADD3 R18, P0, R9, R3, RZ ;  /* 0x0000000309127210 */ /* 0x000fca0007f1e0ff */
[----:B------:R-:W-:Y:S04]  /*1b060*/  STL [R1+0x1a0c], R18 ;  /* 0x001a0c1201007387 */ /* 0x000fe80000100800 */
[----:B------:R0:W-:Y:S01]  /*1b070*/  STL [R1+0x19d8], R15 ;  /* 0x0019d80f01007387 */ /* 0x0001e20000100800 */
[----:B------:R-:W-:-:S03]  /*1b080*/  LEA.HI.X.SX32 R13, R13, R2, 0x1, P3 ;  /* 0x000000020d0d7211 */ /* 0x000fc600018f0eff */
[----:B0-----:R-:W5:Y:S01]  /*1b090*/  LDL.LU R15, [R1+0x144] ;  /* 0x00014400010f7983 */ /* 0x001f620000300800 */
[----:B------:R-:W-:-:S05]  /*1b0a0*/  IADD3 R18, P1, R8, R3, RZ ;  /* 0x0000000308127210 */ /* 0x000fca0007f3e0ff */
[----:B------:R-:W-:Y:S04]  /*1b0b0*/  STL [R1+0x1a14], R18 ;  /* 0x001a141201007387 */ /* 0x000fe80000100800 */
[----:B------:R0:W-:Y:S04]  /*1b0c0*/  STL [R1+0x19e0], R14 ;  /* 0x0019e00e01007387 */ /* 0x0001e80000100800 */
[----:B0-----:R-:W5:Y:S01]  /*1b0d0*/  LDL.LU R14, [R1+0x140] ;  /* 0x00014000010e7983 */ /* 0x001f620000300800 */
[----:B--2---:R-:W-:-:S05]  /*1b0e0*/  IADD3 R18, P2, R7, R3, RZ ;  /* 0x0000000307127210 */ /* 0x004fca0007f5e0ff */
[----:B------:R-:W-:Y:S04]  /*1b0f0*/  STL [R1+0x1a1c], R18 ;  /* 0x001a1c1201007387 */ /* 0x000fe80000100800 */
[----:B------:R0:W-:Y:S04]  /*1b100*/  STL [R1+0x19e8], R13 ;  /* 0x0019e80d01007387 */ /* 0x0001e80000100800 */
[----:B0-----:R-:W2:Y:S01]  /*1b110*/  LDL.LU R13, [R1+0x138] ;  /* 0x00013800010d7983 */ /* 0x001ea20000300800 */
[----:B---3--:R-:W-:Y:S02]  /*1b120*/  IADD3 R18, P3, R6, R3, RZ ;  /* 0x0000000306127210 */ /* 0x008fe40007f7e0ff */
[----:B------:R-:W-:-:S03]  /*1b130*/  LEA.HI.X.SX32 R12, R12, R2, 0x1, P4 ;  /* 0x000000020c0c7211 */ /* 0x000fc600020f0eff */
[----:B------:R-:W-:Y:S01]  /*1b140*/  STL [R1+0x1a24], R18 ;  /* 0x001a241201007387 */ /* 0x000fe20000100800 */
[----:B------:R-:W-:-:S03]  /*1b150*/  LEA.HI.X.SX32 R11, R11, R2, 0x1, P5 ;  /* 0x000000020b0b7211 */ /* 0x000fc600028f0eff */
[----:B------:R0:W-:Y:S01]  /*1b160*/  STL [R1+0x19f0], R12 ;  /* 0x0019f00c01007387 */ /* 0x0001e20000100800 */
[----:B------:R-:W-:-:S03]  /*1b170*/  LEA.HI.X.SX32 R10, R10, R2, 0x1, P6 ;  /* 0x000000020a0a7211 */ /* 0x000fc600030f0eff */
[----:B0-----:R-:W3:Y:S01]  /*1b180*/  LDL.LU R12, [R1+0x134] ;  /* 0x00013400010c7983 */ /* 0x001ee20000300800 */
[----:B----4-:R-:W-:-:S05]  /*1b190*/  IADD3 R18, P4, R5, R3, RZ ;  /* 0x0000000305127210 */ /* 0x010fca0007f9e0ff */
[----:B------:R-:W-:Y:S04]  /*1b1a0*/  STL [R1+0x1a2c], R18 ;  /* 0x001a2c1201007387 */ /* 0x000fe80000100800 */
[----:B------:R0:W-:Y:S01]  /*1b1b0*/  STL [R1+0x19f8], R11 ;  /* 0x0019f80b01007387 */ /* 0x0001e20000100800 */
[----:B------:R-:W-:-:S03]  /*1b1c0*/  LEA.HI.X.SX32 R9, R9, R2, 0x1, P0 ;  /* 0x0000000209097211 */ /* 0x000fc600000f0eff */
[----:B0-----:R-:W4:Y:S01]  /*1b1d0*/  LDL.LU R11, [R1+0x130] ;  /* 0x00013000010b7983 */ /* 0x001f220000300800 */
[----:B-----5:R-:W-:-:S05]  /*1b1e0*/  IADD3 R18, P5, R4, R3, RZ ;  /* 0x0000000304127210 */ /* 0x020fca0007fbe0ff */
        /* <DEDUP_REMOVED lines=23> */
[----:B------:R-:W-:-:S05]  /*1b360*/  IADD3 R18, P3, R29, R3, RZ ;  /* 0x000000031d127210 */ /* 0x000fca0007f7e0ff */
[----:B------:R0:W-:Y:S04]  /*1b370*/  STL [R1+0x1a5c], R18 ;  /* 0x001a5c1201007387 */ /* 0x0001e80000100800 */
[----:B------:R-:W5:Y:S04]  /*1b380*/  LDL.LU R5, [R1+0x110] ;  /* 0x0001100001057983 */ /* 0x000f680000300800 */
[----:B------:R1:W-:Y:S01]  /*1b390*/  STL [R1+0x1a28], R19 ;  /* 0x001a281301007387 */ /* 0x0003e20000100800 */
[----:B0-----:R-:W-:Y:S02]  /*1b3a0*/  IADD3 R18, P4, R16, R3, RZ ;  /* 0x0000000310127210 */ /* 0x001fe40007f9e0ff */
[----:B-1----:R-:W-:-:S03]  /*1b3b0*/  LEA.HI.X.SX32 R19, R4, R2, 0x1, P5 ;  /* 0x0000000204137211 */ /* 0x002fc600028f0eff */
[----:B------:R0:W-:Y:S04]  /*1b3c0*/  STL [R1+0x1a64], R18 ;  /* 0x001a641201007387 */ /* 0x0001e80000100800 */
[----:B------:R-:W5:Y:S04]  /*1b3d0*/  LDL.LU R4, [R1+0x108] ;  /* 0x0001080001047983 */ /* 0x000f680000300800 */
[----:B------:R1:W-:Y:S01]  /*1b3e0*/  STL [R1+0x1a30], R19 ;  /* 0x001a301301007387 */ /* 0x0003e20000100800 */
[----:B0-----:R-:W-:Y:S02]  /*1b3f0*/  IADD3 R18, P5, R15, R3, RZ ;  /* 0x000000030f127210 */ /* 0x001fe40007fbe0ff */
[----:B-1----:R-:W-:-:S03]  /*1b400*/  LEA.HI.X.SX32 R19, R17, R2, 0x1, P6 ;  /* 0x0000000211137211 */ /* 0x002fc600030f0eff */
[----:B------:R0:W-:Y:S01]  /*1b410*/  STL [R1+0x1a6c], R18 ;  /* 0x001a6c1201007387 */ /* 0x0001e20000100800 */
[----:B------:R-:W-:-:S03]  /*1b420*/  LEA.HI.X.SX32 R17, R26, R2, 0x1, P0 ;  /* 0x000000021a117211 */ /* 0x000fc600000f0eff */
[----:B------:R-:W-:Y:S04]  /*1b430*/  STL [R1+0x1a38], R19 ;  /* 0x001a381301007387 */ /* 0x000fe80000100800 */
[----:B------:R-:W5:Y:S01]  /*1b440*/  LDL.LU R26, [R1+0x104] ;  /* 0x00010400011a7983 */ /* 0x000f620000300800 */
[----:B0-----:R-:W-:-:S05]  /*1b450*/  IADD3 R18, P6, R14, R3, RZ ;  /* 0x000000030e127210 */ /* 0x001fca0007fde0ff */
[----:B------:R-:W-:Y:S04]  /*1b460*/  STL [R1+0x1a74], R18 ;  /* 0x001a741201007387 */ /* 0x000fe80000100800 */
[----:B------:R0:W-:Y:S02]  /*1b470*/  STL [R1+0x1a40], R17 ;  /* 0x001a401101007387 */ /* 0x0001e40000100800 */
[----:B0-----:R-:W-:Y:S02]  /*1b480*/  LEA.HI.X.SX32 R17, R27, R2, 0x1, P1 ;  /* 0x000000021b117211 */ /* 0x001fe400008f0eff */
        /* <DEDUP_REMOVED lines=8> */
[----:B------:R0:W-:Y:S01]  /*1b510*/  STL [R1+0x1a50], R17 ;  /* 0x001a501101007387 */ /* 0x0001e20000100800 */
[-C--:B------:R-:W-:Y:S02]  /*1b520*/  LEA.HI.X.SX32 R16, R16, R2.reuse, 0x1, P4 ;  /* 0x0000000210107211 */ /* 0x080fe400020f0eff */
[----:B0-----:R-:W-:Y:S02]  /*1b530*/  LEA.HI.X.SX32 R17, R29, R2, 0x1, P3 ;  /* 0x000000021d117211 */ /* 0x001fe400018f0eff */
[----:B------:R-:W3:Y:S01]  /*1b540*/  LDL.LU R29, [R1+0xf8] ;  /* 0x0000f800011d7983 */ /* 0x000ee20000300800 */
[----:B----4-:R-:W-:-:S05]  /*1b550*/  IADD3 R18, P2, R11, R3, RZ ;  /* 0x000000030b127210 */ /* 0x010fca0007f5e0ff */
[----:B------:R-:W-:Y:S04]  /*1b560*/  STL [R1+0x1a8c], R18 ;  /* 0x001a8c1201007387 */ /* 0x000fe80000100800 */
[----:B------:R0:W-:Y:S01]  /*1b570*/  STL [R1+0x1a58], R17 ;  /* 0x001a581101007387 */ /* 0x0001e20000100800 */
[----:B------:R-:W-:-:S03]  /*1b580*/  LEA.HI.X.SX32 R15, R15, R2, 0x1, P5 ;  /* 0x000000020f0f7211 */ /* 0x000fc600028f0eff */
[----:B0-----:R-:W4:Y:S01]  /*1b590*/  LDL.LU R17, [R1+0xf4] ;  /* 0x0000f40001117983 */ /* 0x001f220000300800 */
[----:B-----5:R-:W-:-:S05]  /*1b5a0*/  IADD3 R18, P3, R10, R3, RZ ;  /* 0x000000030a127210 */ /* 0x020fca0007f7e0ff */
[----:B------:R-:W-:Y:S04]  /*1b5b0*/  STL [R1+0x1a94], R18 ;  /* 0x001a941201007387 */ /* 0x000fe80000100800 */
[----:B------:R0:W-:Y:S04]  /*1b5c0*/  STL [R1+0x1a60], R16 ;  /* 0x001a601001007387 */ /* 0x0001e80000100800 */
[----:B0-----:R-:W5:Y:S01]  /*1b5d0*/  LDL.LU R16, [R1+0xf0] ;  /* 0x0000f00001107983 */ /* 0x001f620000300800 */
[----:B------:R-:W-:-:S05]  /*1b5e0*/  IADD3 R18, P4, R9, R3, RZ ;  /* 0x0000000309127210 */ /* 0x000fca0007f9e0ff */
[----:B------:R0:W-:Y:S04]  /*1b5f0*/  STL [R1+0x1a9c], R18 ;  /* 0x001a9c1201007387 */ /* 0x0001e80000100800 */
[----:B------:R1:W-:Y:S01]  /*1b600*/  STL [R1+0x1a68], R15 ;  /* 0x001a680f01007387 */ /* 0x0003e20000100800 */
[----:B0-----:R-:W-:-:S03]  /*1b610*/  LEA.HI.X.SX32 R18, R14, R2, 0x1, P6 ;  /* 0x000000020e127211 */ /* 0x001fc600030f0eff */
[----:B-1----:R-:W5:Y:S01]  /*1b620*/  LDL.LU R15, [R1+0xec] ;  /* 0x0000ec00010f7983 */ /* 0x002f620000300800 */
[----:B------:R-:W-:-:S05]  /*1b630*/  IADD3 R19, P5, R8, R3, RZ ;  /* 0x0000000308137210 */ /* 0x000fca0007fbe0ff */
[----:B------:R-:W-:Y:S04]  /*1b640*/  STL [R1+0x1aa4], R19 ;  /* 0x001aa41301007387 */ /* 0x000fe80000100800 */
[----:B------:R0:W-:Y:S02]  /*1b650*/  STL [R1+0x1a70], R18 ;  /* 0x001a701201007387 */ /* 0x0001e40000100800 */
[----:B0-----:R-:W-:Y:S02]  /*1b660*/  LEA.HI.X.SX32 R18, R13, R2, 0x1, P0 ;  /* 0x000000020d127211 */ /* 0x001fe400000f0eff */
[----:B------:R-:W-:-:S05]  /*1b670*/  IADD3 R14, P6, R7, R3, RZ ;  /* 0x00000003070e7210 */ /* 0x000fca0007fde0ff */
[----:B------:R0:W-:Y:S04]  /*1b680*/  STL [R1+0x1aac], R14 ;  /* 0x001aac0e01007387 */ /* 0x0001e80000100800 */
[----:B0-----:R-:W5:Y:S04]  /*1b690*/  LDL.LU R14, [R1+0xe4] ;  /* 0x0000e400010e7983 */ /* 0x001f680000300800 */
[----:B------:R0:W-:Y:S01]  /*1b6a0*/  STL [R1+0x1a78], R18 ;  /* 0x001a781201007387 */ /* 0x0001e20000100800 */
[----:B------:R-:W-:-:S05]  /*1b6b0*/  IADD3 R13, P0, R6, R3, RZ ;  /* 0x00000003060d7210 */ /* 0x000fca0007f1e0ff */
[----:B------:R1:W-:Y:S01]  /*1b6c0*/  STL [R1+0x1ab4], R13 ;  /* 0x001ab40d01007387 */ /* 0x0003e20000100800 */
[-C--:B0-----:R-:W-:Y:S02]  /*1b6d0*/  LEA.HI.X.SX32 R18, R12, R2.reuse, 0x1, P1 ;  /* 0x000000020c127211 */ /* 0x081fe400008f0eff */
[----:B------:R-:W-:Y:S01]  /*1b6e0*/  IADD3 R12, P1, R5, R3, RZ ;  /* 0x00000003050c7210 */ /* 0x000fe20007f3e0ff */
[----:B-1----:R-:W5:Y:S04]  /*1b6f0*/  LDL.LU R13, [R1+0xdc] ;  /* 0x0000dc00010d7983 */ /* 0x002f680000300800 */
[----:B------:R0:W-:Y:S04]  /*1b700*/  STL [R1+0x1a80], R18 ;  /* 0x001a801201007387 */ /* 0x0001e80000100800 */
[----:B------:R1:W-:Y:S01]  /*1b710*/  STL [R1+0x1abc], R12 ;  /* 0x001abc0c01007387 */ /* 0x0003e20000100800 */
[----:B------:R-:W-:-:S02]  /*1b720*/  LEA.HI.X.SX32 R10, R10, R2, 0x1, P3 ;  /* 0x000000020a0a7211 */ /* 0x000fc400018f0eff */
[----:B0-----:R-:W-:Y:S01]  /*1b730*/  LEA.HI.X.SX32 R18, R11, R2, 0x1, P2 ;  /* 0x000000020b127211 */ /* 0x001fe200010f0eff */
[----:B-1----:R-:W5:Y:S01]  /*1b740*/  LDL.LU R12, [R1+0xd8] ;  /* 0x0000d800010c7983 */ /* 0x002f620000300800 */
[----:B------:R-:W-:-:S03]  /*1b750*/  IADD3 R11, P2, R4, R3, RZ ;  /* 0x00000003040b7210 */ /* 0x000fc60007f5e0ff */
[----:B------:R-:W-:Y:S04]  /*1b760*/  STL [R1+0x1a88], R18 ;  /* 0x001a881201007387 */ /* 0x000fe80000100800 */
[----:B------:R0:W-:Y:S01]  /*1b770*/  STL [R1+0x1ac4], R11 ;  /* 0x001ac40b01007387 */ /* 0x0001e20000100800 */
[-C--:B------:R-:W-:Y:S02]  /*1b780*/  LEA.HI.X.SX32 R9, R9, R2.reuse, 0x1, P4 ;  /* 0x0000000209097211 */ /* 0x080fe400020f0eff */
[----:B------:R-:W-:Y:S01]  /*1b790*/  LEA.HI.X.SX32 R8, R8, R2, 0x1, P5 ;  /* 0x0000000208087211 */ /* 0x000fe200028f0eff */
[----:B0-----:R-:W5:Y:S04]  /*1b7a0*/  LDL.LU R11, [R1+0xd4] ;  /* 0x0000d400010b7983 */ /* 0x001f680000300800 */
[----:B------:R0:W-:Y:S01]  /*1b7b0*/  STL [R1+0x1a90], R10 ;  /* 0x001a900a01007387 */ /* 0x0001e20000100800 */
[----:B------:R-:W-:-:S03]  /*1b7c0*/  IADD3 R18, P3, R26, R3, RZ ;  /* 0x000000031a127210 */ /* 0x000fc60007f7e0ff */
[----:B0-----:R-:W5:Y:S04]  /*1b7d0*/  LDL.LU R10, [R1+0xd0] ;  /* 0x0000d000010a7983 */ /* 0x001f680000300800 */
        /* <DEDUP_REMOVED lines=12> */
[----:B------:R-:W-:Y:S02]  /*1b8a0*/  LEA.HI.X.SX32 R6, R6, R2, 0x1, P0 ;  /* 0x0000000206067211 */ /* 0x000fe400000f0eff */
[----:B---3--:R-:W-:-:S05]  /*1b8b0*/  IADD3 R18, P6, R29, R3, RZ ;  /* 0x000000031d127210 */ /* 0x008fca0007fde0ff */
[----:B------:R0:W-:Y:S04]  /*1b8c0*/  STL [R1+0x1ae4], R18 ;  /* 0x001ae41201007387 */ /* 0x0001e80000100800 */
[----:B------:R1:W-:Y:S01]  /*1b8d0*/  STL [R1+0x1ab0], R6 ;  /* 0x001ab00601007387 */ /* 0x0003e20000100800 */
[----:B0-----:R-:W-:-:S03]  /*1b8e0*/  LEA.HI.X.SX32 R18, R5, R2, 0x1, P1 ;  /* 0x0000000205127211 */ /* 0x001fc600008f0eff */
[----:B-1----:R-:W3:Y:S01]  /*1b8f0*/  LDL.LU R6, [R1+0xb0] ;  /* 0x0000b00001067983 */ /* 0x002ee20000300800 */
[----:B----4-:R-:W-:-:S05]  /*1b900*/  IADD3 R19, P0, R17, R3, RZ ;  /* 0x0000000311137210 */ /* 0x010fca0007f1e0ff */
[----:B------:R5:W-:Y:S04]  /*1b910*/  STL [R1+0x1aec], R19 ;  /* 0x001aec1301007387 */ /* 0x000be80000100800 */
[----:B------:R-:W4:Y:S04]  /*1b920*/  LDL.LU R5, [R1+0xac] ;  /* 0x0000ac0001057983 */ /* 0x000f280000300800 */
[----:B------:R0:W-:Y:S01]  /*1b930*/  STL [R1+0x1ab8], R18 ;  /* 0x001ab81201007387 */ /* 0x0001e20000100800 */
[----:B-----5:R-:W-:Y:S02]  /*1b940*/  IADD3 R19, P1, R16, R3, RZ ;  /* 0x0000000310137210 */ /* 0x020fe40007f3e0ff */
[----:B0-----:R-:W-:-:S03]  /*1b950*/  LEA.HI.X.SX32 R18, R4, R2, 0x1, P2 ;  /* 0x0000000204127211 */ /* 0x001fc600010f0eff */
[----:B------:R0:W-:Y:S04]  /*1b960*/  STL [R1+0x1af4], R19 ;  /* 0x001af41301007387 */ /* 0x0001e80000100800 */
[----:B------:R-:W5:Y:S04]  /*1b970*/  LDL.LU R4, [R1+0xa4] ;  /* 0x0000a40001047983 */ /* 0x000f680000300800 */
[----:B------:R1:W-:Y:S01]  /*1b980*/  STL [R1+0x1ac0], R18 ;  /* 0x001ac01201007387 */ /* 0x0003e20000100800 */
[----:B0-----:R-:W-:Y:S02]  /*1b990*/  IADD3 R19, P2, R15, R3, RZ ;  /* 0x000000030f137210 */ /* 0x001fe40007f5e0ff */
[----:B-1----:R-:W-:-:S03]  /*1b9a0*/  LEA.HI.X.SX32 R18, R26, R2, 0x1, P3 ;  /* 0x000000021a127211 */ /* 0x002fc600018f0eff */
[----:B------:R-:W-:Y:S04]  /*1b9b0*/  STL [R1+0x1afc], R19 ;  /* 0x001afc1301007387 */ /* 0x000fe80000100800 */
[----:B------:R-:W5:Y:S04]  /*1b9c0*/  LDL.LU R26, [R1+0xa0] ;  /* 0x0000a000011a7983 */ /* 0x000f680000300800 */
[----:B------:R0:W-:Y:S02]  /*1b9d0*/  STL [R1+0x1ac8], R18 ;  /* 0x001ac81201007387 */ /* 0x0001e40000100800 */
[----:B0-----:R-:W-:-:S02]  /*1b9e0*/  LEA.HI.X.SX32 R18, R27, R2, 0x1, P4 ;  /* 0x000000021b127211 */ /* 0x001fc400020f0eff */
        /* <DEDUP_REMOVED lines=9> */
[----:B------:R-:W-:Y:S02]  /*1ba80*/  IADD3 R20, P5, R12, R3, RZ ;  /* 0x000000030c147210 */ /* 0x000fe40007fbe0ff */
[----:B0-----:R-:W-:-:S03]  /*1ba90*/  LEA.HI.X.SX32 R18, R29, R2, 0x1, P6 ;  /* 0x000000021d127211 */ /* 0x001fc600030f0eff */
[----:B------:R-:W-:Y:S04]  /*1baa0*/  STL [R1+0x1b14], R20 ;  /* 0x001b141401007387 */ /* 0x000fe80000100800 */
[----:B------:R-:W5:Y:S04]  /*1bab0*/  LDL.LU R29, [R1+0x90] ;  /* 0x00009000011d7983 */ /* 0x000f680000300800 */
[----:B------:R0:W-:Y:S01]  /*1bac0*/  STL [R1+0x1ae0], R18 ;  /* 0x001ae01201007387 */ /* 0x0001e20000100800 */
[----:B------:R-:W-:Y:S02]  /*1bad0*/  LEA.HI.X.SX32 R16, R16, R2, 0x1, P1 ;  /* 0x0000000210107211 */ /* 0x000fe400008f0eff */
[----:B------:R-:W-:-:S02]  /*1bae0*/  IADD3 R19, P6, R11, R3, RZ ;  /* 0x000000030b137210 */ /* 0x000fc40007fde0ff */
[----:B0-----:R-:W-:-:S03]  /*1baf0*/  LEA.HI.X.SX32 R18, R17, R2, 0x1, P0 ;  /* 0x0000000211127211 */ /* 0x001fc600000f0eff */
[----:B------:R0:W-:Y:S04]  /*1bb00*/  STL [R1+0x1b1c], R19 ;  /* 0x001b1c1301007387 */ /* 0x0001e80000100800 */
[----:B------:R-:W-:Y:S01]  /*1bb10*/  STL [R1+0x1ae8], R18 ;  /* 0x001ae81201007387 */ /* 0x000fe20000100800 */
[----:B------:R-:W-:-:S03]  /*1bb20*/  IADD3 R17, P0, R10, R3, RZ ;  /* 0x000000030a117210 */ /* 0x000fc60007f1e0ff */
[----:B------:R-:W5:Y:S04]  /*1bb30*/  LDL.LU R20, [R1+0x8c] ;  /* 0x00008c0001147983 */ /* 0x000f680000300800 */
[----:B------:R1:W-:Y:S04]  /*1bb40*/  STL [R1+0x1b24], R17 ;  /* 0x001b241101007387 */ /* 0x0003e80000100800 */
[----:B------:R1:W-:Y:S04]  /*1bb50*/  STL [R1+0x1af0], R16 ;  /* 0x001af01001007387 */ /* 0x0003e80000100800 */
[----:B0-----:R-:W5:Y:S01]  /*1bb60*/  LDL.LU R19, [R1+0x88] ;  /* 0x0000880001137983 */ /* 0x001f620000300800 */
[----:B-1----:R-:W-:-:S02]  /*1bb70*/  IADD3 R17, P1, R9, R3, RZ ;  /* 0x0000000309117210 */ /* 0x002fc40007f3e0ff */
[----:B------:R-:W-:-:S03]  /*1bb80*/  LEA.HI.X.SX32 R16, R15, R2, 0x1, P2 ;  /* 0x000000020f107211 */ /* 0x000fc600010f0eff */
[----:B------:R-:W-:Y:S01]  /*1bb90*/  STL [R1+0x1b2c], R17 ;  /* 0x001b2c1101007387 */ /* 0x000fe20000100800 */
[----:B------:R-:W-:-:S03]  /*1bba0*/  LEA.HI.X.SX32 R14, R14, R2, 0x1, P3 ;  /* 0x000000020e0e7211 */ /* 0x000fc600018f0eff */
[----:B------:R-:W-:Y:S04]  /*1bbb0*/  STL [R1+0x1af8], R16 ;  /* 0x001af81001007387 */ /* 0x000fe80000100800 */
[----:B------:R-:W5:Y:S01]  /*1bbc0*/  LDL.LU R18, [R1+0x84] ;  /* 0x0000840001127983 */ /* 0x000f620000300800 */
[----:B------:R-:W-:-:S05]  /*1bbd0*/  IADD3 R15, P2, R8, R3, RZ ;  /* 0x00000003080f7210 */ /* 0x000fca0007f5e0ff */
[----:B------:R2:W-:Y:S04]  /*1bbe0*/  STL [R1+0x1b34], R15 ;  /* 0x001b340f01007387 */ /* 0x0005e80000100800 */
[----:B------:R3:W-:Y:S01]  /*1bbf0*/  STL [R1+0x1b00], R14 ;  /* 0x001b000e01007387 */ /* 0x0007e20000100800 */
[----:B--2---:R-:W-:-:S05]  /*1bc00*/  IADD3 R15, P3, R7, R3, RZ ;  /* 0x00000003070f7210 */ /* 0x004fca0007f7e0ff */
[----:B------:R-:W-:Y:S04]  /*1bc10*/  STL [R1+0x1b3c], R15 ;  /* 0x001b3c0f01007387 */ /* 0x000fe80000100800 */
[----:B------:R-:W2:Y:S01]  /*1bc20*/  LDL.LU R17, [R1+0x80] ;  /* 0x0000800001117983 */ /* 0x000ea20000300800 */
[----:B------:R-:W-:-:S05]  /*1bc30*/  LEA.HI.X.SX32 R13, R13, R2, 0x1, P4 ;  /* 0x000000020d0d7211 */ /* 0x000fca00020f0eff */
[----:B------:R0:W-:Y:S01]  /*1bc40*/  STL [R1+0x1b08], R13 ;  /* 0x001b080d01007387 */ /* 0x0001e20000100800 */
[----:B---3--:R-:W-:Y:S02]  /*1bc50*/  IADD3 R14, P4, R6, R3, RZ ;  /* 0x00000003060e7210 */ /* 0x008fe40007f9e0ff */
[----:B0-----:R-:W-:-:S03]  /*1bc60*/  LEA.HI.X.SX32 R13, R12, R2, 0x1, P5 ;  /* 0x000000020c0d7211 */ /* 0x001fc600028f0eff */
[----:B------:R-:W-:Y:S01]  /*1bc70*/  STL [R1+0x1b44], R14 ;  /* 0x001b440e01007387 */ /* 0x000fe20000100800 */
[-C--:B------:R-:W-:Y:S02]  /*1bc80*/  LEA.HI.X.SX32 R11, R11, R2.reuse, 0x1, P6 ;  /* 0x000000020b0b7211 */ /* 0x080fe400030f0eff */
[----:B----4-:R-:W-:Y:S01]  /*1bc90*/  IADD3 R12, P5, R5, R3, RZ ;  /* 0x00000003050c7210 */ /* 0x010fe20007fbe0ff */
[----:B------:R-:W-:Y:S04]  /*1bca0*/  STL [R1+0x1b10], R13 ;  /* 0x001b100d01007387 */ /* 0x000fe80000100800 */
[----:B------:R-:W3:Y:S01]  /*1bcb0*/  LDL.LU R16, [R1+0x78] ;  /* 0x0000780001107983 */ /* 0x000ee20000300800 */
[----:B------:R-:W-:-:S03]  /*1bcc0*/  LEA.HI.X.SX32 R10, R10, R2, 0x1, P0 ;  /* 0x000000020a0a7211 */ /* 0x000fc600000f0eff */
[----:B------:R5:W-:Y:S04]  /*1bcd0*/  STL [R1+0x1b4c], R12 ;  /* 0x001b4c0c01007387 */ /* 0x000be80000100800 */
[----:B------:R0:W-:Y:S01]  /*1bce0*/  STL [R1+0x1b18], R11 ;  /* 0x001b180b01007387 */ /* 0x0001e20000100800 */
[----:B-----5:R-:W-:-:S05]  /*1bcf0*/  IADD3 R12, P6, R4, R3, RZ ;  /* 0x00000003040c7210 */ /* 0x020fca0007fde0ff */
[----:B------:R-:W-:Y:S04]  /*1bd00*/  STL [R1+0x1b54], R12 ;  /* 0x001b540c01007387 */ /* 0x000fe80000100800 */
[----:B------:R-:W4:Y:S04]  /*1bd10*/  LDL.LU R15, [R1+0x74] ;  /* 0x00007400010f7983 */ /* 0x000f280000300800 */
[----:B------:R1:W-:Y:S01]  /*1bd20*/  STL [R1+0x1b20], R10 ;  /* 0x001b200a01007387 */ /* 0x0003e20000100800 */
[----:B------:R-:W-:Y:S02]  /*1bd30*/  LEA.HI.X.SX32 R8, R8, R2, 0x1, P2 ;  /* 0x0000000208087211 */ /* 0x000fe400010f0eff */
[----:B0-----:R-:W-:-:S02]  /*1bd40*/  IADD3 R11, P0, R26, R3, RZ ;  /* 0x000000031a0b7210 */ /* 0x001fc40007f1e0ff */
[----:B-1----:R-:W-:-:S03]  /*1bd50*/  LEA.HI.X.SX32 R10, R9, R2, 0x1, P1 ;  /* 0x00000002090a7211 */ /* 0x002fc600008f0eff */
[----:B------:R-:W-:Y:S04]  /*1bd60*/  STL [R1+0x1b5c], R11 ;  /* 0x001b5c0b01007387 */ /* 0x000fe80000100800 */
[----:B------:R-:W-:Y:S04]  /*1bd70*/  STL [R1+0x1b28], R10 ;  /* 0x001b280a01007387 */ /* 0x000fe80000100800 */
[----:B------:R-:W5:Y:S01]  /*1bd80*/  LDL.LU R14, [R1+0x70] ;  /* 0x00007000010e7983 */ /* 0x000f620000300800 */
[----:B------:R-:W-:-:S05]  /*1bd90*/  IADD3 R9, P1, R27, R3, RZ ;  /* 0x000000031b097210 */ /* 0x000fca0007f3e0ff */
[----:B------:R-:W-:Y:S04]  /*1bda0*/  STL [R1+0x1b64], R9 ;  /* 0x001b640901007387 */ /* 0x000fe80000100800 */
[----:B------:R0:W-:Y:S01]  /*1bdb0*/  STL [R1+0x1b30], R8 ;  /* 0x001b300801007387 */ /* 0x0001e20000100800 */
[----:B------:R-:W-:-:S03]  /*1bdc0*/  LEA.HI.X.SX32 R6, R6, R2, 0x1, P4 ;  /* 0x0000000206067211 */ /* 0x000fc600020f0eff */
[----:B------:R-:W5:Y:S01]  /*1bdd0*/  LDL.LU R13, [R1+0x68] ;  /* 0x00006800010d7983 */ /* 0x000f620000300800 */
[-C--:B0-----:R-:W-:Y:S02]  /*1bde0*/  LEA.HI.X.SX32 R8, R7, R2.reuse, 0x1, P3 ;  /* 0x0000000207087211 */ /* 0x081fe400018f0eff */
[----:B------:R-:W-:Y:S02]  /*1bdf0*/  LEA.HI.X.SX32 R4, R4, R2, 0x1, P6 ;  /* 0x0000000204047211 */ /* 0x000fe400030f0eff */
[----:B------:R-:W-:-:S05]  /*1be00*/  IADD3 R9, P2, R28, R3, RZ ;  /* 0x000000031c097210 */ /* 0x000fca0007f5e0ff */
[----:B------:R0:W-:Y:S04]  /*1be10*/  STL [R1+0x1b6c], R9 ;  /* 0x001b6c0901007387 */ /* 0x0001e80000100800 */
[----:B------:R-:W5:Y:S04]  /*1be20*/  LDL.LU R12, [R1+0x60] ;  /* 0x00006000010c7983 */ /* 0x000f680000300800 */
[----:B------:R-:W-:Y:S04]  /*1be30*/  STL [R1+0x1b38], R8 ;  /* 0x001b380801007387 */ /* 0x000fe80000100800 */
[----:B------:R-:W5:Y:S01]  /*1be40*/  LDL.LU R11, [R1+0x5c] ;  /* 0x00005c00010b7983 */ /* 0x000f620000300800 */
[----:B------:R-:W-:-:S05]  /*1be50*/  IADD3 R7, P3, R29, R3, RZ ;  /* 0x000000031d077210 */ /* 0x000fca0007f7e0ff */
[----:B------:R-:W-:Y:S04]  /*1be60*/  STL [R1+0x1b74], R7 ;  /* 0x001b740701007387 */ /* 0x000fe80000100800 */
[----:B------:R-:W5:Y:S04]  /*1be70*/  LDL.LU R10, [R1+0x54] ;  /* 0x00005400010a7983 */ /* 0x000f680000300800 */
[----:B------:R1:W-:Y:S04]  /*1be80*/  STL [R1+0x1b40], R6 ;  /* 0x001b400601007387 */ /* 0x0003e80000100800 */
[----:B0-----:R-:W5:Y:S01]  /*1be90*/  LDL.LU R9, [R1+0x4c] ;  /* 0x00004c0001097983 */ /* 0x001f620000300800 */
[----:B-1----:R-:W-:-:S02]  /*1bea0*/  LEA.HI.X.SX32 R6, R5, R2, 0x1, P5 ;  /* 0x0000000205067211 */ /* 0x002fc400028f0eff */
[----:B------:R-:W-:-:S05]  /*1beb0*/  IADD3 R7, P4, R20, R3, RZ ;  /* 0x0000000314077210 */ /* 0x000fca0007f9e0ff */
[----:B------:R0:W-:Y:S01]  /*1bec0*/  STL [R1+0x1b7c], R7 ;  /* 0x001b7c0701007387 */ /* 0x0001e20000100800 */
[----:B------:R-:W-:-:S03]  /*1bed0*/  IADD3 R5, P5, R19, R3, RZ ;  /* 0x0000000313057210 */ /* 0x000fc60007fbe0ff */
[----:B------:R-:W-:Y:S04]  /*1bee0*/  STL [R1+0x1b48], R6 ;  /* 0x001b480601007387 */ /* 0x000fe80000100800 */
[----:B------:R-:W5:Y:S04]  /*1bef0*/  LDL.LU R8, [R1+0x44] ;  /* 0x0000440001087983 */ /* 0x000f680000300800 */
[----:B------:R1:W-:Y:S01]  /*1bf00*/  STL [R1+0x1b84], R5 ;  /* 0x001b840501007387 */ /* 0x0003e20000100800 */
[----:B0-----:R-:W-:-:S03]  /*1bf10*/  LEA.HI.X.SX32 R7, R26, R2, 0x1, P0 ;  /* 0x000000021a077211 */ /* 0x001fc600000f0eff */
[----:B------:R0:W-:Y:S01]  /*1bf20*/  STL [R1+0x1b50], R4 ;  /* 0x001b500401007387 */ /* 0x0001e20000100800 */
[----:B-1----:R-:W-:-:S03]  /*1bf30*/  IADD3 R5, P6, R18, R3, RZ ;  /* 0x0000000312057210 */ /* 0x002fc60007fde0ff */
[----:B0-----:R-:W5:Y:S04]  /*1bf40*/  LDL.LU R4, [R1+0x40] ;  /* 0x0000400001047983 */ /* 0x001f680000300800 */
[----:B------:R0:W-:Y:S04]  /*1bf50*/  STL [R1+0x1b8c], R5 ;  /* 0x001b8c0501007387 */ /* 0x0001e80000100800 */
[----:B0-----:R-:W5:Y:S04]  /*1bf60*/  LDL.LU R5, [R1+0x3c] ;  /* 0x00003c0001057983 */ /* 0x001f680000300800 */
[----:B------:R0:W-:Y:S04]  /*1bf70*/  STL [R1+0x1b58], R7 ;  /* 0x001b580701007387 */ /* 0x0001e80000100800 */
[----:B0-----:R-:W5:Y:S01]  /*1bf80*/  LDL.LU R7, [R1+0x34] ;  /* 0x0000340001077983 */ /* 0x001f620000300800 */
[----:B--2---:R-:W-:-:S05]  /*1bf90*/  IADD3 R6, P0, R17, R3, RZ ;  /* 0x0000000311067210 */ /* 0x004fca0007f1e0ff */
[----:B------:R0:W-:Y:S04]  /*1bfa0*/  STL [R1+0x1b94], R6 ;  /* 0x001b940601007387 */ /* 0x0001e80000100800 */
[----:B0-----:R-:W2:Y:S01]  /*1bfb0*/  LDL.LU R6, [R1+0x24] ;  /* 0x0000240001067983 */ /* 0x001ea20000300800 */
[----:B------:R-:W-:-:S05]  /*1bfc0*/  LEA.HI.X.SX32 R22, R27, R2, 0x1, P1 ;  /* 0x000000021b167211 */ /* 0x000fca00008f0eff */
[----:B------:R0:W-:Y:S04]  /*1bfd0*/  STL [R1+0x1b60], R22 ;  /* 0x001b601601007387 */ /* 0x0001e80000100800 */
[----:B------:R-:W2:Y:S01]  /*1bfe0*/  LDL.LU R26, [R1+0x3a0] ;  /* 0x0003a000011a7983 */ /* 0x000ea20000300800 */
[----:B---3--:R-:W-:Y:S02]  /*1bff0*/  IADD3 R21, P1, R16, R3, RZ ;  /* 0x0000000310157210 */ /* 0x008fe40007f3e0ff */
[----:B0-----:R-:W-:-:S03]  /*1c000*/  LEA.HI.X.SX32 R22, R28, R2, 0x1, P2 ;  /* 0x000000021c167211 */ /* 0x001fc600010f0eff */
[----:B------:R4:W-:Y:S04]  /*1c010*/  STL [R1+0x1b9c], R21 ;  /* 0x001b9c1501007387 */ /* 0x0009e80000100800 */
[----:B------:R-:W3:Y:S04]  /*1c020*/  LDL.LU R27, [R1+0x30] ;  /* 0x00003000011b7983 */ /* 0x000ee80000300800 */
[----:B------:R0:W-:Y:S01]  /*1c030*/  STL [R1+0x1b68], R22 ;  /* 0x001b681601007387 */ /* 0x0001e20000100800 */
[----:B------:R-:W-:-:S03]  /*1c040*/  LEA.HI.X.SX32 R20, R20, R2, 0x1, P4 ;  /* 0x0000000214147211 */ /* 0x000fc600020f0eff */
[----:B------:R-:W3:Y:S01]  /*1c050*/  LDL.LU R28, [R1+0x2c] ;  /* 0x00002c00011c7983 */ /* 0x000ee20000300800 */
[----:B----4-:R-:W-:Y:S02]  /*1c060*/  IADD3 R21, P2, R15, R3, RZ ;  /* 0x000000030f157210 */ /* 0x010fe40007f5e0ff */
[----:B0-----:R-:W-:-:S03]  /*1c070*/  LEA.HI.X.SX32 R22, R29, R2, 0x1, P3 ;  /* 0x000000021d167211 */ /* 0x001fc600018f0eff */
[----:B------:R5:W-:Y:S04]  /*1c080*/  STL [R1+0x1ba4], R21 ;  /* 0x001ba41501007387 */ /* 0x000be80000100800 */
[----:B------:R-:W4:Y:S04]  /*1c090*/  LDL.LU R29, [R1+0x414] ;  /* 0x00041400011d7983 */ /* 0x000f280000300800 */
[----:B------:R-:W-:Y:S01]  /*1c0a0*/  STL [R1+0x1b70], R22 ;  /* 0x001b701601007387 */ /* 0x000fe20000100800 */
[----:B------:R-:W-:Y:S02]  /*1c0b0*/  LEA.HI.X.SX32 R17, R17, R2, 0x1, P0 ;  /* 0x0000000211117211 */ /* 0x000fe400000f0eff */
[----:B-----5:R-:W-:-:S05]  /*1c0c0*/  IADD3 R21, P3, R14, R3, RZ ;  /* 0x000000030e157210 */ /* 0x020fca0007f7e0ff */
[----:B------:R0:W-:Y:S04]  /*1c0d0*/  STL [R1+0x1bac], R21 ;  /* 0x001bac1501007387 */ /* 0x0001e80000100800 */
[----:B------:R1:W-:Y:S01]  /*1c0e0*/  STL [R1+0x1b78], R20 ;  /* 0x001b781401007387 */ /* 0x0003e20000100800 */
[-C--:B0-----:R-:W-:Y:S02]  /*1c0f0*/  LEA.HI.X.SX32 R21, R19, R2.reuse, 0x1, P5 ;  /* 0x0000000213157211 */ /* 0x081fe400028f0eff */
[----:B------:R-:W-:Y:S02]  /*1c100*/  IADD3 R22, P4, R13, R3, RZ ;  /* 0x000000030d167210 */ /* 0x000fe40007f9e0ff */
[----:B------:R-:W-:-:S03]  /*1c110*/  LEA.HI.X.SX32 R19, R18, R2, 0x1, P6 ;  /* 0x0000000212137211 */ /* 0x000fc600030f0eff */
[----:B------:R-:W-:Y:S01]  /*1c120*/  STL [R1+0x1bb4], R22 ;  /* 0x001bb41601007387 */ /* 0x000fe20000100800 */
[----:B------:R-:W-:-:S03]  /*1c130*/  IMAD R0, R0, UR7, RZ ;  /* 0x0000000700007c24 */ /* 0x000fc6000f8e02ff */
[----:B------:R-:W-:Y:S01]  /*1c140*/  STL [R1+0x1b80], R21 ;  /* 0x001b801501007387 */ /* 0x000fe20000100800 */
[----:B------:R-:W-:Y:S02]  /*1c150*/  LEA.HI.X.SX32 R14, R14, R2, 0x1, P3 ;  /* 0x000000020e0e7211 */ /* 0x000fe400018f0eff */
[----:B-1----:R-:W-:-:S05]  /*1c160*/  IADD3 R20, P5, R12, R3, RZ ;  /* 0x000000030c147210 */ /* 0x002fca0007fbe0ff */
[----:B------:R-:W-:Y:S01]  /*1c170*/  STL [R1+0x1bbc], R20 ;  /* 0x001bbc1401007387 */ /* 0x000fe20000100800 */
[----:B------:R-:W-:-:S03]  /*1c180*/  IADD3 R18, P6, R11, R3, RZ ;  /* 0x000000030b127210 */ /* 0x000fc60007fde0ff */
[----:B------:R-:W-:Y:S04]  /*1c190*/  STL [R1+0x1b88], R19 ;  /* 0x001b881301007387 */ /* 0x000fe80000100800 */
[----:B------:R0:W-:Y:S04]  /*1c1a0*/  STL [R1+0x1bc4], R18 ;  /* 0x001bc41201007387 */ /* 0x0001e80000100800 */
[----:B------:R1:W-:Y:S01]  /*1c1b0*/  STL [R1+0x1b90], R17 ;  /* 0x001b901101007387 */ /* 0x0003e20000100800 */
[-C--:B0-----:R-:W-:Y:S02]  /*1c1c0*/  LEA.HI.X.SX32 R18, R16, R2.reuse, 0x1, P1 ;  /* 0x0000000210127211 */ /* 0x081fe400008f0eff */
[----:B------:R-:W-:-:S02]  /*1c1d0*/  LEA.HI.X.SX32 R16, R15, R2, 0x1, P2 ;  /* 0x000000020f107211 */ /* 0x000fc400010f0eff */
[-C--:B------:R-:W-:Y:S02]  /*1c1e0*/  IADD3 R19, P0, R10, R3.reuse, RZ ;  /* 0x000000030a137210 */ /* 0x080fe40007f1e0ff */
[----:B------:R-:W-:-:S03]  /*1c1f0*/  IADD3 R15, P2, R0, R3, RZ ;  /* 0x00000003000f7210 */ /* 0x000fc60007f5e0ff */
[----:B------:R-:W-:Y:S01]  /*1c200*/  STL [R1+0x1bcc], R19 ;  /* 0x001bcc1301007387 */ /* 0x000fe20000100800 */
[----:B-1----:R-:W-:-:S03]  /*1c210*/  IADD3 R17, P1, R9, R3, RZ ;  /* 0x0000000309117210 */ /* 0x002fc60007f3e0ff */
[----:B------:R-:W-:Y:S04]  /*1c220*/  STL [R1+0x1b98], R18 ;  /* 0x001b981201007387 */ /* 0x000fe80000100800 */
[----:B------:R-:W-:Y:S04]  /*1c230*/  STL [R1+0x1bd4], R17 ;  /* 0x001bd41101007387 */ /* 0x000fe80000100800 */
[----:B------:R-:W-:Y:S04]  /*1c240*/  STL [R1+0x1ba0], R16 ;  /* 0x001ba01001007387 */ /* 0x000fe80000100800 */
[----:B------:R0:W-:Y:S04]  /*1c250*/  STL [R1+0x1bdc], R15 ;  /* 0x001bdc0f01007387 */ /* 0x0001e80000100800 */
[----:B------:R1:W-:Y:S01]  /*1c260*/  STL [R1+0x1ba8], R14 ;  /* 0x001ba80e01007387 */ /* 0x0003e20000100800 */
[----:B------:R-:W-:-:S02]  /*1c270*/  LEA.HI.X.SX32 R11, R11, R2, 0x1, P6 ;  /* 0x000000020b0b7211 */ /* 0x000fc400030f0eff */
[-C--:B0-----:R-:W-:Y:S02]  /*1c280*/  LEA.HI.X.SX32 R15, R13, R2.reuse, 0x1, P4 ;  /* 0x000000020d0f7211 */ /* 0x081fe400020f0eff */
[----:B------:R-:W-:Y:S02]  /*1c290*/  IADD3 R16, P3, R8, R3, RZ ;  /* 0x0000000308107210 */ /* 0x000fe40007f7e0ff */
[----:B------:R-:W-:-:S03]  /*1c2a0*/  LEA.HI.X.SX32 R13, R12, R2, 0x1, P5 ;  /* 0x000000020c0d7211 */ /* 0x000fc600028f0eff */
[----:B------:R-:W-:Y:S04]  /*1c2b0*/  STL [R1+0x1be4], R16 ;  /* 0x001be41001007387 */ /* 0x000fe80000100800 */
[----:B------:R-:W-:Y:S01]  /*1c2c0*/  STL [R1+0x1bb0], R15 ;  /* 0x001bb00f01007387 */ /* 0x000fe20000100800 */
[----:B-1----:R-:W-:-:S05]  /*1c2d0*/  IADD3 R14, P4, R4, R3, RZ ;  /* 0x00000003040e7210 */ /* 0x002fca0007f9e0ff */
[----:B------:R-:W-:Y:S04]  /*1c2e0*/  STL [R1+0x1be8], R14 ;  /* 0x001be80e01007387 */ /* 0x000fe80000100800 */
[----:B------:R0:W-:Y:S01]  /*1c2f0*/  STL [R1+0x1bb8], R13 ;  /* 0x001bb80d01007387 */ /* 0x0001e20000100800 */
[----:B------:R-:W-:-:S05]  /*1c300*/  IADD3 R12, P5, R5, R3, RZ ;  /* 0x00000003050c7210 */ /* 0x000fca0007fbe0ff */
[----:B------:R1:W-:Y:S04]  /*1c310*/  STL [R1+0x1bec], R12 ;  /* 0x001bec0c01007387 */ /* 0x0003e80000100800 */
[----:B------:R2:W-:Y:S01]  /*1c320*/  STL [R1+0x1bc0], R11 ;  /* 0x001bc00b01007387 */ /* 0x0005e20000100800 */
[-C--:B0-----:R-:W-:Y:S02]  /*1c330*/  IADD3 R13, P6, R7, R3.reuse, RZ ;  /* 0x00000003070d7210 */ /* 0x081fe40007fde0ff */
[-C--:B-1----:R-:W-:Y:S02]  /*1c340*/  LEA.HI.X.SX32 R12, R10, R2.reuse, 0x1, P0 ;  /* 0x000000020a0c7211 */ /* 0x082fe400000f0eff */
[----:B------:R-:W-:Y:S01]  /*1c350*/  LEA.HI.X.SX32 R10, R9, R2, 0x1, P1 ;  /* 0x00000002090a7211 */ /* 0x000fe200008f0eff */
[----:B------:R-:W-:Y:S04]  /*1c360*/  STL [R1+0x1bfc], R13 ;  /* 0x001bfc0d01007387 */ /* 0x000fe80000100800 */
[----:B------:R-:W-:Y:S01]  /*1c370*/  STL [R1+0x1bc8], R12 ;  /* 0x001bc80c01007387 */ /* 0x000fe20000100800 */
[----:B--2---:R-:W-:-:S05]  /*1c380*/  IADD3 R11, P0, R6, R3, RZ ;  /* 0x00000003060b7210 */ /* 0x004fca0007f1e0ff */
[----:B------:R0:W-:Y:S04]  /*1c390*/  STL [R1+0x1bf0], R11 ;  /* 0x001bf00b01007387 */ /* 0x0001e80000100800 */
[----:B------:R3:W-:Y:S01]  /*1c3a0*/  STL [R1+0x1bd0], R10 ;  /* 0x001bd00a01007387 */ /* 0x0007e20000100800 */
[----:B0-----:R-:W-:-:S03]  /*1c3b0*/  LEA.HI.X.SX32 R11, R0, R2, 0x1, P2 ;  /* 0x00000002000b7211 */ /* 0x001fc600010f0eff */
[----:B------:R-:W2:Y:S01]  /*1c3c0*/  LDL.LU R0, [R1+0x1f34] ;  /* 0x001f340001007983 */ /* 0x000ea20000300800 */
[----:B------:R-:W-:-:S05]  /*1c3d0*/  IADD3 R9, P1, R26, R3, RZ ;  /* 0x000000031a097210 */ /* 0x000fca0007f3e0ff */
[----:B------:R0:W-:Y:S01]  /*1c3e0*/  STL [R1+0x1bf4], R9 ;  /* 0x001bf40901007387 */ /* 0x0001e20000100800 */
[----:B---3--:R-:W-:-:S03]  /*1c3f0*/  IADD3 R10, P2, R27, R3, RZ ;  /* 0x000000031b0a7210 */ /* 0x008fc60007f5e0ff */
[----:B------:R-:W-:Y:S01]  /*1c400*/  STL [R1+0x1bd8], R11 ;  /* 0x001bd80b01007387 */ /* 0x000fe20000100800 */
[-C--:B0-----:R-:W-:Y:S02]  /*1c410*/  LEA.HI.X.SX32 R9, R8, R2.reuse, 0x1, P3 ;  /* 0x0000000208097211 */ /* 0x081fe400018f0eff */
[----:B------:R-:W-:Y:S01]  /*1c420*/  IADD3 R8, P3, R28, R3, RZ ;  /* 0x000000031c087210 */ /* 0x000fe20007f7e0ff */
[----:B------:R-:W-:Y:S01]  /*1c430*/  STL [R1+0x1bf8], R10 ;  /* 0x001bf80a01007387 */ /* 0x000fe20000100800 */
[----:B------:R-:W-:-:S03]  /*1c440*/  LEA.HI.X.SX32 R3, R4, R2, 0x1, P4 ;  /* 0x0000000204037211 */ /* 0x000fc600020f0eff */
[----:B------:R-:W-:Y:S04]  /*1c450*/  STL [R1+0x1be0], R9 ;  /* 0x001be00901007387 */ /* 0x000fe80000100800 */
[----:B------:R0:W-:Y:S04]  /*1c460*/  STL [R1+0x1544], R8 ;  /* 0x0015440801007387 */ /* 0x0001e80000100800 */
[----:B------:R1:W-:Y:S01]  /*1c470*/  STL [R1+0x1530], R3 ;  /* 0x0015300301007387 */ /* 0x0003e20000100800 */
[----:B----4-:R-:W-:Y:S02]  /*1c480*/  IADD3 R4, P4, R29, UR8, RZ ;  /* 0x000000081d047c10 */ /* 0x010fe4000ff9e0ff */
[----:B0-----:R-:W-:-:S02]  /*1c490*/  LEA.HI.X.SX32 R8, R5, R2, 0x1, P5 ;  /* 0x0000000205087211 */ /* 0x001fc400028f0eff */
[----:B-1----:R-:W-:-:S03]  /*1c4a0*/  LEA.HI.X.SX32 R3, R7, R2, 0x1, P6 ;  /* 0x0000000207037211 */ /* 0x002fc600030f0eff */
[----:B------:R-:W-:Y:S01]  /*1c4b0*/  STL [R1+0x1534], R8 ;  /* 0x0015340801007387 */ /* 0x000fe20000100800 */
[----:B------:R-:W-:-:S03]  /*1c4c0*/  LEA.HI.X.SX32 R6, R6, R2, 0x1, P0 ;  /* 0x0000000206067211 */ /* 0x000fc600000f0eff */
[----:B------:R-:W-:Y:S04]  /*1c4d0*/  STL [R1+0xfac], R4 ;  /* 0x000fac0401007387 */ /* 0x000fe80000100800 */
[----:B------:R0:W-:Y:S01]  /*1c4e0*/  STL [R1+0x1548], R3 ;  /* 0x0015480301007387 */ /* 0x0001e20000100800 */
[-C--:B------:R-:W-:Y:S02]  /*1c4f0*/  LEA.HI.X.SX32 R7, R27, R2.reuse, 0x1, P2 ;  /* 0x000000021b077211 */ /* 0x080fe400010f0eff */
[----:B0-----:R-:W-:Y:S02]  /*1c500*/  LEA.HI.X.SX32 R3, R26, R2, 0x1, P1 ;  /* 0x000000021a037211 */ /* 0x001fe400008f0eff */
[----:B--2---:R-:W-:-:S05]  /*1c510*/  IADD3 R5, P5, R0, UR8, RZ ;  /* 0x0000000800057c10 */ /* 0x004fca000ffbe0ff */
[----:B------:R-:W-:Y:S04]  /*1c520*/  STL [R1+0xfb0], R5 ;  /* 0x000fb00501007387 */ /* 0x000fe80000100800 */
[----:B------:R0:W-:Y:S04]  /*1c530*/  STL [R1+0x1538], R6 ;  /* 0x0015380601007387 */ /* 0x0001e80000100800 */
[----:B------:R1:W-:Y:S01]  /*1c540*/  STL [R1+0x153c], R3 ;  /* 0x00153c0301007387 */ /* 0x0003e20000100800 */
[----:B0-----:R-:W-:-:S03]  /*1c550*/  LEA.HI.X.SX32 R6, R28, R2, 0x1, P3 ;  /* 0x000000021c067211 */ /* 0x001fc600018f0eff */
[----:B------:R0:W-:Y:S01]  /*1c560*/  STL [R1+0x1540], R7 ;  /* 0x0015400701007387 */ /* 0x0001e20000100800 */
[----:B------:R-:W-:Y:S02]  /*1c570*/  LEA.HI.X.SX32 R2, R0, UR9, 0x1, P5 ;  /* 0x0000000900027c11 */ /* 0x000fe4000a8f0eff */
[----:B-1----:R-:W-:Y:S01]  /*1c580*/  LEA.HI.X.SX32 R3, R29, UR9, 0x1, P4 ;  /* 0x000000091d037c11 */ /* 0x002fe2000a0f0eff */
[----:B------:R1:W-:Y:S04]  /*1c590*/  STL [R1+0x113c], R6 ;  /* 0x00113c0601007387 */ /* 0x0003e80000100800 */
[----:B------:R-:W2:Y:S04]  /*1c5a0*/  LDL.LU R0, [R1+0x1f30] ;  /* 0x001f300001007983 */ /* 0x000ea80000300800 */
[----:B------:R-:W-:Y:S04]  /*1c5b0*/  STL [R1+0xfa4], R3 ;  /* 0x000fa40301007387 */ /* 0x000fe80000100800 */
[----:B------:R-:W-:Y:S04]  /*1c5c0*/  STL [R1+0xfa8], R2 ;  /* 0x000fa80201007387 */ /* 0x000fe80000100800 */
[----:B------:R-:W-:Y:S04]  /*1c5d0*/  STL [R1+0x1098], RZ ;  /* 0x001098ff01007387 */ /* 0x000fe80000100800 */
        /* <DEDUP_REMOVED lines=462> */
[----:B------:R-:W-:Y:S01]  /*1e2c0*/  STL [R1+0x878], RZ ;  /* 0x000878ff01007387 */ /* 0x000fe20000100800 */
[----:B------:R-:W-:-:S03]  /*1e2d0*/  UIMAD UR24, UR6, 0x3f, URZ ;  /* 0x0000003f061878a4 */ /* 0x000fc6000f8e023f */
[----:B------:R-:W-:Y:S04]  /*1e2e0*/  STL [R1+0x87c], RZ ;  /* 0x00087cff01007387 */ /* 0x000fe80000100800 */
[----:B------:R-:W-:Y:S04]  /*1e2f0*/  STL [R1+0x860], RZ ;  /* 0x000860ff01007387 */ /* 0x000fe80000100800 */
[----:B------:R-:W-:Y:S04]  /*1e300*/  STL [R1+0x864], RZ ;  /* 0x000864ff01007387 */ /* 0x000fe80000100800 */
[----:B------:R-:W-:Y:S04]  /*1e310*/  STL [R1+0x868], RZ ;  /* 0x000868ff01007387 */ /* 0x000fe80000100800 */
[----:B------:R-:W-:Y:S04]  /*1e320*/  STL [R1+0x86c], RZ ;  /* 0x00086cff01007387 */ /* 0x000fe80000100800 */
[----:B------:R-:W-:Y:S01]  /*1e330*/  STL [R1+0x180], RZ ;  /* 0x000180ff01007387 */ /* 0x000fe20000100800 */
[----:B------:R-:W-:-:S03]  /*1e340*/  USHF.R.S32.HI UR23, URZ, 0x1f, UR24 ;  /* 0x0000001f3f177899 */ /* 0x000fc60008011418 */
[----:B------:R-:W-:Y:S01]  /*1e350*/  STL [R1+0x184], RZ ;  /* 0x000184ff01007387 */ /* 0x000fe20000100800 */
[----:B0-----:R-:W-:-:S03]  /*1e360*/  IADD3 R7, P0, R5, UR24, RZ ;  /* 0x0000001805077c10 */ /* 0x001fc6000ff1e0ff */
[----:B------:R-:W-:Y:S01]  /*1e370*/  STL [R1+0x188], RZ ;  /* 0x000188ff01007387 */ /* 0x000fe20000100800 */
[----:B-1----:R-:W-:-:S03]  /*1e380*/  IADD3 R6, P1, R4, UR24, RZ ;  /* 0x0000001804067c10 */ /* 0x002fc6000ff3e0ff */
[----:B------:R-:W-:Y:S04]  /*1e390*/  STL [R1+0x18c], RZ ;  /* 0x00018cff01007387 */ /* 0x000fe80000100800 */
[----:B------:R-:W-:Y:S04]  /*1e3a0*/  STL [R1+0x160], RZ ;  /* 0x000160ff01007387 */ /* 0x000fe80000100800 */
[----:B------:R-:W-:Y:S04]  /*1e3b0*/  STL [R1+0x164], RZ ;  /* 0x000164ff01007387 */ /* 0x000fe80000100800 */
[----:B------:R-:W-:Y:S01]  /*1e3c0*/  STL [R1+0x168], RZ ;  /* 0x000168ff01007387 */ /* 0x000fe20000100800 */
[----:B------:R-:W-:-:S03]  /*1e3d0*/  UIMAD UR25, UR6, 0x3e, URZ ;  /* 0x0000003e061978a4 */ /* 0x000fc6000f8e023f */
[----:B------:R-:W-:Y:S04]  /*1e3e0*/  STL [R1+0x16c], RZ ;  /* 0x00016cff01007387 */ /* 0x000fe80000100800 */
[----:B------:R-:W-:Y:S04]  /*1e3f0*/  STL [R1+0x140], RZ ;  /* 0x000140ff01007387 */ /* 0x000fe80000100800 */
[----:B------:R0:W-:Y:S04]  /*1e400*/  STL [R1+0x1144], R7 ;  /* 0x0011440701007387 */ /* 0x0001e80000100800 */
[----:B------:R-:W-:Y:S04]  /*1e410*/  STL [R1+0x144], RZ ;  /* 0x000144ff01007387 */ /* 0x000fe80000100800 */
[----:B------:R1:W-:Y:S01]  /*1e420*/  STL [R1+0x114c], R6 ;  /* 0x00114c0601007387 */ /* 0x0003e20000100800 */
[----:B0-----:R-:W-:Y:S01]  /*1e430*/  IADD3.X R7, R2, UR23, RZ, P0, !PT ;  /* 0x0000001702077c10 */ /* 0x001fe200087fe4ff */
[----:B------:R-:W-:-:S04]  /*1e440*/  USHF.R.S32.HI UR24, URZ, 0x1f, UR25 ;  /* 0x0000001f3f187899 */ /* 0x000fc80008011419 */
[----:B------:R0:W-:Y:S01]  /*1e450*/  STL [R1+0x1140], R7 ;  /* 0x0011400701007387 */ /* 0x0001e20000100800 */
[----:B-1----:R-:W-:-:S05]  /*1e460*/  IADD3.X R6, R3, UR23, RZ, P1, !PT ;  /* 0x0000001703067c10 */ /* 0x002fca0008ffe4ff */
[----:B------:R1:W-:Y:S01]  /*1e470*/  STL [R1+0x1148], R6 ;  /* 0x0011480601007387 */ /* 0x0003e20000100800 */
[----:B0-----:R-:W-:Y:S01]  /*1e480*/  IADD3 R7, P0, R5, UR25, RZ ;  /* 0x0000001905077c10 */ /* 0x001fe2000ff1e0ff */
[----:B------:R-:W-:-:S04]  /*1e490*/  UIMAD UR26, UR6, 0x3d, URZ ;  /* 0x0000003d061a78a4 */ /* 0x000fc8000f8e023f */
[----:B------:R0:W-:Y:S01]  /*1e4a0*/  STL [R1+0x1154], R7 ;  /* 0x0011540701007387 */ /* 0x0001e20000100800 */
[----:B-1----:R-:W-:-:S03]  /*1e4b0*/  IADD3 R6, P1, R4, UR25, RZ ;  /* 0x0000001904067c10 */ /* 0x002fc6000ff3e0ff */
        /* <DEDUP_REMOVED lines=316> */
[----:B------:R-:W-:-:S04]  /*1f880*/  USHF.L.U32 UR51, UR6, 0x5, URZ ;  /* 0x0000000506337899 */ /* 0x000fc8000800063f */
        /* <DEDUP_REMOVED lines=48> */
[----:B0-----:R-:W-:Y:S02]  /*1fb90*/  IADD3.X R7, R2, UR56, RZ, P0, !PT ;  /* 0x0000003802077c10 */ /* 0x001fe400087fe4ff */
[----:B-1----:R-:W-:-:S03]  /*1fba0*/  IADD3.X R6, R3, UR56, RZ, P1, !PT ;  /* 0x0000003803067c10 */ /* 0x002fc60008ffe4ff */
[----:B------:R0:W-:Y:S04]  /*1fbb0*/  STL [R1+0x1360], R7 ;  /* 0x0013600701007387 */ /* 0x0001e80000100800 */
[----:B------:R1:W-:Y:S01]  /*1fbc0*/  STL [R1+0x1368], R6 ;  /* 0x0013680601007387 */ /* 0x0003e20000100800 */
[----:B0-----:R-:W-:Y:S02]  /*1fbd0*/  IADD3 R7, P0, R5, UR59, RZ ;  /* 0x0000003b05077c10 */ /* 0x001fe4000ff1e0ff */
[----:B-1----:R-:W-:-:S05]  /*1fbe0*/  IADD3 R6, P1, R4, UR59, RZ ;  /* 0x0000003b04067c10 */ /* 0x002fca000ff3e0ff */
[----:B------:R-:W-:Y:S04]  /*1fbf0*/  STL [R1+0x137c], R6 ;  /* 0x00137c0601007387 */ /* 0x000fe80000100800 */
[----:B------:R0:W-:Y:S01]  /*1fc00*/  STL [R1+0x1374], R7 ;  /* 0x0013740701007387 */ /* 0x0001e20000100800 */
[----:B------:R-:W-:Y:S02]  /*1fc10*/  UIMAD UR7, UR6, 0x1b, URZ ;  /* 0x0000001b060778a4 */ /* 0x000fe4000f8e023f */
[----:B------:R-:W-:Y:S02]  /*1fc20*/  UIMAD UR8, UR6, 0x1a, URZ ;  /* 0x0000001a060878a4 */ /* 0x000fe4000f8e023f */
[----:B------:R-:W-:Y:S02]  /*1fc30*/  UIMAD UR9, UR6, 0x19, URZ ;  /* 0x00000019060978a4 */ /* 0x000fe4000f8e023f */
[----:B------:R-:W-:-:S02]  /*1fc40*/  UIMAD UR10, UR6, 0x18, URZ ;  /* 0x00000018060a78a4 */ /* 0x000fc4000f8e023f */
[----:B------:R-:W-:Y:S02]  /*1fc50*/  UIMAD UR11, UR6, 0x17, URZ ;  /* 0x00000017060b78a4 */ /* 0x000fe4000f8e023f */
[----:B------:R-:W-:Y:S02]  /*1fc60*/  UIMAD UR12, UR6, 0x16, URZ ;  /* 0x00000016060c78a4 */ /* 0x000fe4000f8e023f */
[----:B------:R-:W-:Y:S02]  /*1fc70*/  UIMAD UR13, UR6, 0x15, URZ ;  /* 0x00000015060d78a4 */ /* 0x000fe4000f8e023f */
[----:B------:R-:W-:Y:S02]  /*1fc80*/  UIMAD UR14, UR6, 0x14, URZ ;  /* 0x00000014060e78a4 */ /* 0x000fe4000f8e023f */
[----:B------:R-:W-:Y:S02]  /*1fc90*/  UIMAD UR15, UR6, 0x13, URZ ;  /* 0x00000013060f78a4 */ /* 0x000fe4000f8e023f */
[----:B------:R-:W-:-:S02]  /*1fca0*/  UIMAD UR16, UR6, 0x12, URZ ;  /* 0x00000012061078a4 */ /* 0x000fc4000f8e023f */
[----:B------:R-:W-:Y:S02]  /*1fcb0*/  UIMAD UR17, UR6, 0x11, URZ ;  /* 0x00000011061178a4 */ /* 0x000fe4000f8e023f */
[----:B------:R-:W-:Y:S02]  /*1fcc0*/  USHF.L.U32 UR18, UR6, 0x4, URZ ;  /* 0x0000000406127899 */ /* 0x000fe4000800063f */
[----:B------:R-:W-:Y:S02]  /*1fcd0*/  UIMAD UR19, UR6, 0xf, URZ ;  /* 0x0000000f061378a4 */ /* 0x000fe4000f8e023f */
[----:B------:R-:W-:Y:S02]  /*1fce0*/  UIMAD UR20, UR6, 0xe, URZ ;  /* 0x0000000e061478a4 */ /* 0x000fe4000f8e023f */
[----:B------:R-:W-:Y:S02]  /*1fcf0*/  UIMAD UR21, UR6, 0xd, URZ ;  /* 0x0000000d061578a4 */ /* 0x000fe4000f8e023f */
[----:B------:R-:W-:-:S02]  /*1fd00*/  UIMAD UR22, UR6, 0xc, URZ ;  /* 0x0000000c061678a4 */ /* 0x000fc4000f8e023f */
[----:B------:R-:W-:Y:S02]  /*1fd10*/  UIMAD UR23, UR6, 0xb, URZ ;  /* 0x0000000b061778a4 */ /* 0x000fe4000f8e023f */
[----:B------:R-:W-:Y:S02]  /*1fd20*/  UIMAD UR24, UR6, 0xa, URZ ;  /* 0x0000000a061878a4 */ /* 0x000fe4000f8e023f */
[----:B------:R-:W-:Y:S02]  /*1fd30*/  UIMAD UR25, UR6, 0x9, URZ ;  /* 0x00000009061978a4 */ /* 0x000fe4000f8e023f */
[----:B------:R-:W-:Y:S02]  /*1fd40*/  USHF.L.U32 UR26, UR6, 0x3, URZ ;  /* 0x00000003061a7899 */ /* 0x000fe4000800063f */
[----:B------:R-:W-:Y:S02]  /*1fd50*/  UIMAD UR27, UR6, 0x7, URZ ;  /* 0x00000007061b78a4 */ /* 0x000fe4000f8e023f */
[----:B------:R-:W-:-:S02]  /*1fd60*/  UIMAD UR28, UR6, 0x6, URZ ;  /* 0x00000006061c78a4 */ /* 0x000fc4000f8e023f */
[----:B------:R-:W-:Y:S02]  /*1fd70*/  UIMAD UR29, UR6, 0x5, URZ ;  /* 0x00000005061d78a4 */ /* 0x000fe4000f8e023f */
[----:B------:R-:W-:Y:S02]  /*1fd80*/  USHF.L.U32 UR5, UR5, 0x6, URZ ;  /* 0x0000000605057899 */ /* 0x000fe4000800063f */
[----:B------:R-:W-:Y:S02]  /*1fd90*/  USHF.L.U32 UR30, UR6, 0x2, URZ ;  /* 0x00000002061e7899 */ /* 0x000fe4000800063f */
[----:B------:R-:W-:Y:S02]  /*1fda0*/  UIMAD UR31, UR6, 0x3, URZ ;  /* 0x00000003061f78a4 */ /* 0x000fe4000f8e023f */
[----:B------:R-:W-:Y:S02]  /*1fdb0*/  USHF.L.U32 UR32, UR6, 0x1, URZ ;  /* 0x0000000106207899 */ /* 0x000fe4000800063f */
[----:B------:R-:W-:-:S02]  /*1fdc0*/  USHF.R.S32.HI UR33, URZ, 0x1f, UR6 ;  /* 0x0000001f3f217899 */ /* 0x000fc40008011406 */
[----:B------:R-:W-:Y:S02]  /*1fdd0*/  USHF.L.U32 UR34, UR6, 0x6, URZ ;  /* 0x0000000606227899 */ /* 0x000fe4000800063f */
[----:B------:R-:W-:Y:S02]  /*1fde0*/  USHF.R.S32.HI UR58, URZ, 0x1f, UR59 ;  /* 0x0000001f3f3a7899 */ /* 0x000fe4000801143b */
[----:B------:R-:W-:Y:S02]  /*1fdf0*/  USHF.R.S32.HI UR35, URZ, 0x1f, UR7 ;  /* 0x0000001f3f237899 */ /* 0x000fe40008011407 */
[----:B------:R-:W-:Y:S02]  /*1fe00*/  USHF.R.S32.HI UR36, URZ, 0x1f, UR8 ;  /* 0x0000001f3f247899 */ /* 0x000fe40008011408 */
[----:B------:R-:W-:Y:S02]  /*1fe10*/  USHF.R.S32.HI UR37, URZ, 0x1f, UR9 ;  /* 0x0000001f3f257899 */ /* 0x000fe40008011409 */
[----:B------:R-:W-:-:S02]  /*1fe20*/  USHF.R.S32.HI UR38, URZ, 0x1f, UR10 ;  /* 0x0000001f3f267899 */ /* 0x000fc4000801140a */
[----:B------:R-:W-:Y:S02]  /*1fe30*/  USHF.R.S32.HI UR39, URZ, 0x1f, UR11 ;  /* 0x0000001f3f277899 */ /* 0x000fe4000801140b */
        /* <DEDUP_REMOVED lines=17> */
[----:B------:R-:W-:Y:S01]  /*1ff50*/  USHF.R.S32.HI UR56, URZ, 0x1f, UR29 ;  /* 0x0000001f3f387899 */ /* 0x000fe2000801141d */
[----:B------:R-:W1:Y:S01]  /*1ff60*/  LDC R28, c[0x0][0x230] ;  /* 0x00008c00ff1c7b82 */ /* 0x000e620000000800 */
[----:B0-----:R-:W-:Y:S01]  /*1ff70*/  IADD3.X R7, R2, UR58, RZ, P0, !PT ;  /* 0x0000003a02077c10 */ /* 0x001fe200087fe4ff */
[----:B------:R-:W-:Y:S01]  /*1ff80*/  USHF.R.S32.HI UR59, URZ, 0x1f, UR30 ;  /* 0x0000001f3f3b7899 */ /* 0x000fe2000801141e */
[----:B------:R-:W-:Y:S01]  /*1ff90*/  IADD3.X R6, R3, UR58, RZ, P1, !PT ;  /* 0x0000003a03067c10 */ /* 0x000fe20008ffe4ff */
[----:B------:R-:W-:Y:S02]  /*1ffa0*/  USHF.R.S32.HI UR58, URZ, 0x1f, UR31 ;  /* 0x0000001f3f3a7899 */ /* 0x000fe4000801141f */
[----:B------:R0:W-:Y:S04]  /*1ffb0*/  STL [R1+0x1370], R7 ;  /* 0x0013700701007387 */ /* 0x0001e80000100800 */
[----:B------:R3:W-:Y:S01]  /*1ffc0*/  STL [R1+0x1378], R6 ;  /* 0x0013780601007387 */ /* 0x0007e20000100800 */
[----:B0-----:R-:W-:-:S02]  /*1ffd0*/  IADD3 R7, P1, R5, UR7, RZ ;  /* 0x0000000705077c10 */ /* 0x001fc4000ff3e0ff */
[----:B---3--:R-:W-:-:S03]  /*1ffe0*/  IADD3 R6, P0, R4, UR7, RZ ;  /* 0x0000000704067c10 */ /* 0x008fc6000ff1e0ff */
[----:B------:R0:W-:Y:S01]  /*1fff0*/  STL [R1+0x1384], R7 ;  /* 0x0013840701007387 */ /* 0x0001e20000100800 */
[----:B------:R-:W-:Y:S01]  /*20000*/  USHF.R.S32.HI UR7, URZ, 0x1f, UR32 ;  /* 0x0000001f3f077899 */ /* 0x000fe20008011420 */
[----:B-1----:R-:W-:Y:S02]  /*20010*/  VIADD R28, R28, 0x3f ;  /* 0x0000003f1c1c7836 */ /* 0x002fe40000000000 */
[----:B------:R1:W-:Y:S03]  /*20020*/  STL [R1+0x138c], R6 ;  /* 0x00138c0601007387 */ /* 0x0003e60000100800 */
[----:B------:R-:W-:Y:S02]  /*20030*/  SHF.R.S32.HI R29, RZ, 0x1f, R28 ;  /* 0x0000001fff1d7819 */ /* 0x000fe4000001141c */
[----:B0-----:R-:W-:Y:S02]  /*20040*/  IADD3 R7, P6, R5, UR8, RZ ;  /* 0x0000000805077c10 */ /* 0x001fe4000ffde0ff */
[----:B------:R-:W-:-:S02]  /*20050*/  LEA.HI R29, R29, R28, RZ, 0x6 ;  /* 0x0000001c1d1d7211 */ /* 0x000fc400078f30ff */
[----:B-1----:R-:W-:Y:S01]  /*20060*/  IADD3 R6, P5, R4, UR8, RZ ;  /* 0x0000000804067c10 */ /* 0x002fe2000ffbe0ff */
[----:B------:R0:W-:Y:S01]  /*20070*/  STL [R1+0x1394], R7 ;  /* 0x0013940701007387 */ /* 0x0001e20000100800 */
[----:B------:R-:W-:Y:S01]  /*20080*/  SHF.R.S32.HI R8, RZ, 0x6, R29 ;  /* 0x00000006ff087819 */ /* 0x000fe2000001141d */
[----:B------:R-:W-:Y:S01]  /*20090*/  USHF.R.S32.HI UR8, URZ, 0x1f, UR34 ;  /* 0x0000001f3f087899 */ /* 0x000fe20008011422 */
[----:B--2---:R-:W-:Y:S01]  /*200a0*/  LOP3.LUT R8, R0, 0x20, RZ, 0x3c, !PT ;  /* 0x0000002000087812 */ /* 0x004fe200078e3cff */
[----:B------:R1:W-:Y:S01]  /*200b0*/  STL [R1+0x139c], R6 ;  /* 0x00139c0601007387 */ /* 0x0003e20000100800 */
[C---:B------:R-:W-:Y:S02]  /*200c0*/  IADD3 R8, P2, R5.reuse, UR10, RZ ;  /* 0x0000000a05087c10 */ /* 0x040fe4000ff5e0ff */
[----:B0-----:R-:W-:Y:S02]  /*200d0*/  IADD3 R7, P4, R5, UR9, RZ ;  /* 0x0000000905077c10 */ /* 0x001fe4000ff9e0ff */
[----:B-1----:R-:W-:-:S03]  /*200e0*/  IADD3 R6, P3, R4, UR9, RZ ;  /* 0x0000000904067c10 */ /* 0x002fc6000ff7e0ff */
[----:B------:R0:W-:Y:S01]  /*200f0*/  STL [R1+0x13a4], R7 ;  /* 0x0013a40701007387 */ /* 0x0001e20000100800 */
[----:B------:R-:W-:-:S03]  /*20100*/  USHF.R.S32.HI UR9, URZ, 0x1f, UR5 ;  /* 0x0000001f3f097899 */ /* 0x000fc60008011405 */
[----:B------:R1:W-:Y:S04]  /*20110*/  STL [R1+0x13ac], R6 ;  /* 0x0013ac0601007387 */ /* 0x0003e80000100800 */
[----:B------:R2:W-:Y:S01]  /*20120*/  STL [R1+0x13b4], R8 ;  /* 0x0013b40801007387 */ /* 0x0005e20000100800 */
[----:B0-----:R-:W-:Y:S02]  /*20130*/  LOP3.LUT R7, R0, 0x40, RZ, 0x3c, !PT ;  /* 0x0000004000077812 */ /* 0x001fe400078e3cff */
[----:B------:R-:W-:Y:S02]  /*20140*/  IADD3.X R7, R2, UR35, RZ, P1, !PT ;  /* 0x0000002302077c10 */ /* 0x000fe40008ffe4ff */
[----:B-1----:R-:W-:Y:S02]  /*20150*/  LOP3.LUT R6, R0, 0x60, RZ, 0x3c, !PT ;  /* 0x0000006000067812 */ /* 0x002fe400078e3cff */
[----:B------:R-:W-:Y:S01]  /*20160*/  IADD3 R6, P1, R4, UR10, RZ ;  /* 0x0000000a04067c10 */ /* 0x000fe2000ff3e0ff */
[----:B------:R0:W-:Y:S01]  /*20170*/  STL [R1+0x1380], R7 ;  /* 0x0013800701007387 */ /* 0x0001e20000100800 */
[----:B--2---:R-:W-:-:S03]  /*20180*/  IADD3.X R8, R3, UR35, RZ, P0, !PT ;  /* 0x0000002303087c10 */ /* 0x004fc600087fe4ff */
[----:B------:R1:W-:Y:S04]  /*20190*/  STL [R1+0x13bc], R6 ;  /* 0x0013bc0601007387 */ /* 0x0003e80000100800 */
[----:B------:R2:W-:Y:S01]  /*201a0*/  STL [R1+0x1388], R8 ;  /* 0x0013880801007387 */ /* 0x0005e20000100800 */
[----:B0-----:R-:W-:Y:S02]  /*201b0*/  IADD3 R7, P0, R5, UR11, RZ ;  /* 0x0000000b05077c10 */ /* 0x001fe4000ff1e0ff */
[----:B-1----:R-:W-:-:S03]  /*201c0*/  IADD3.X R6, R2, UR36, RZ, P6, !PT ;  /* 0x0000002402067c10 */ /* 0x002fc6000b7fe4ff */
[----:B------:R0:W-:Y:S01]  /*201d0*/  STL [R1+0x13c4], R7 ;  /* 0x0013c40701007387 */ /* 0x0001e20000100800 */
[----:B--2---:R-:W-:-:S03]  /*201e0*/  IADD3 R8, P6, R4, UR11, RZ ;  /* 0x0000000b04087c10 */ /* 0x004fc6000ffde0ff */
[----:B------:R1:W-:Y:S04]  /*201f0*/  STL [R1+0x1390], R6 ;  /* 0x0013900601007387 */ /* 0x0003e80000100800 */
[----:B------:R2:W-:Y:S01]  /*20200*/  STL [R1+0x13cc], R8 ;  /* 0x0013cc0801007387 */ /* 0x0005e20000100800 */
[----:B0-----:R-:W-:Y:S02]  /*20210*/  IADD3.X R7, R3, UR36, RZ, P5, !PT ;  /* 0x0000002403077c10 */ /* 0x001fe4000affe4ff */
[----:B-1----:R-:W-:-:S03]  /*20220*/  IADD3 R6, P5, R5, UR12, RZ ;  /* 0x0000000c05067c10 */ /* 0x002fc6000ffbe0ff */
        /* <DEDUP_REMOVED lines=165> */
[----:B------:R-:W-:Y:S01]  /*20c80*/  STL [R1+0x151c], R8 ;  /* 0x00151c0801007387 */ /* 0x000fe20000100800 */
[----:B0-----:R-:W-:Y:S02]  /*20c90*/  IADD3.X R7, R3, UR56, RZ, P5, !PT ;  /* 0x0000003803077c10 */ /* 0x001fe4000affe4ff */
[----:B-1----:R-:W-:-:S03]  /*20ca0*/  IADD3 R6, P5, R5, UR6, RZ ;  /* 0x0000000605067c10 */ /* 0x002fc6000ffbe0ff */
[----:B------:R-:W-:Y:S01]  /*20cb0*/  STL [R1+0x14e8], R7 ;  /* 0x0014e80701007387 */ /* 0x000fe20000100800 */
[----:B------:R-:W-:Y:S02]  /*20cc0*/  IADD3.X R5, R2, UR59, RZ, P4, !PT ;  /* 0x0000003b02057c10 */ /* 0x000fe4000a7fe4ff */
[----:B------:R-:W-:Y:S01]  /*20cd0*/  IADD3 R4, P4, R4, UR6, RZ ;  /* 0x0000000604047c10 */ /* 0x000fe2000ff9e0ff */
[----:B------:R0:W-:Y:S04]  /*20ce0*/  STL [R1+0x1524], R6 ;  /* 0x0015240601007387 */ /* 0x0001e80000100800 */
[----:B------:R1:W-:Y:S04]  /*20cf0*/  STL [R1+0x14f0], R5 ;  /* 0x0014f00501007387 */ /* 0x0003e80000100800 */
[----:B------:R2:W-:Y:S01]  /*20d00*/  STL [R1+0x152c], R4 ;  /* 0x00152c0401007387 */ /* 0x0005e20000100800 */
[----:B0-----:R-:W-:-:S02]  /*20d10*/  IADD3.X R6, R3, UR59, RZ, P3, !PT ;  /* 0x0000003b03067c10 */ /* 0x001fc40009ffe4ff */
[----:B-1----:R-:W-:-:S03]  /*20d20*/  IADD3.X R5, R2, UR58, RZ, P2, !PT ;  /* 0x0000003a02057c10 */ /* 0x002fc600097fe4ff */
[----:B------:R0:W-:Y:S01]  /*20d30*/  STL [R1+0x14f8], R6 ;  /* 0x0014f80601007387 */ /* 0x0001e20000100800 */
[----:B--2---:R-:W-:-:S03]  /*20d40*/  IADD3.X R4, R3, UR58, RZ, P1, !PT ;  /* 0x0000003a03047c10 */ /* 0x004fc60008ffe4ff */
[----:B------:R1:W-:Y:S04]  /*20d50*/  STL [R1+0x1500], R5 ;  /* 0x0015000501007387 */ /* 0x0003e80000100800 */
[----:B------:R2:W-:Y:S01]  /*20d60*/  STL [R1+0x1508], R4 ;  /* 0x0015080401007387 */ /* 0x0005e20000100800 */
[----:B0-----:R-:W-:Y:S02]  /*20d70*/  IADD3.X R6, R2, UR7, RZ, P0, !PT ;  /* 0x0000000702067c10 */ /* 0x001fe400087fe4ff */
[----:B-1----:R-:W-:-:S03]  /*20d80*/  IADD3.X R5, R3, UR7, RZ, P6, !PT ;  /* 0x0000000703057c10 */ /* 0x002fc6000b7fe4ff */
[----:B------:R0:W-:Y:S01]  /*20d90*/  STL [R1+0x1510], R6 ;  /* 0x0015100601007387 */ /* 0x0001e20000100800 */
[----:B--2---:R-:W-:-:S03]  /*20da0*/  IADD3.X R4, R2, UR33, RZ, P5, !PT ;  /* 0x0000002102047c10 */ /* 0x004fc6000affe4ff */
[----:B------:R0:W-:Y:S01]  /*20db0*/  STL [R1+0x1518], R5 ;  /* 0x0015180501007387 */ /* 0x0001e20000100800 */
[----:B------:R-:W-:-:S05]  /*20dc0*/  IADD3.X R2, R3, UR33, RZ, P4, !PT ;  /* 0x0000002103027c10 */ /* 0x000fca000a7fe4ff */
[----:B------:R0:W-:Y:S04]  /*20dd0*/  STL [R1+0x1528], R2 ;  /* 0x0015280201007387 */ /* 0x0001e80000100800 */
[----:B------:R0:W-:Y:S02]  /*20de0*/  STL [R1+0x1520], R4 ;  /* 0x0015200401007387 */ /* 0x0001e40000100800 */
.L_x_2:
[----:B01----:R-:W2:Y:S01]  /*20df0*/  LDL R5, [R1+0xfa4] ;  /* 0x000fa40001057983 */ /* 0x003ea20000100800 */
[----:B------:R-:W0:Y:S03]  /*20e00*/  LDC R2, c[0x0][0x230] ;  /* 0x00008c00ff027b82 */ /* 0x000e260000000800 */
[----:B--2---:R1:W-:Y:S04]  /*20e10*/  STL [R1+0x4454], R5 ;  /* 0x0044540501007387 */ /* 0x0043e80000100800 */
[----:B------:R-:W2:Y:S04]  /*20e20*/  LDL R4, [R1+0xfac] ;  /* 0x000fac0001047983 */ /* 0x000ea80000100800 */
[----:B-1----:R-:W0:Y:S04]  /*20e30*/  LDL R5, [R1+0x1098] ;  /* 0x0010980001057983 */ /* 0x002e280000100800 */
[----:B------:R-:W-:Y:S04]  /*20e40*/  STL [R1+0x431c], R29 ;  /* 0x00431c1d01007387 */ /* 0x000fe80000100800 */
        /* <DEDUP_REMOVED lines=77> */
[----:B------:R1:W-:Y:S04]  /*21320*/  STL [R1+0x4450], R28 ;  /* 0x0044501c01007387 */ /* 0x0003e80000100800 */
        /* <DEDUP_REMOVED lines=23> */
[----:B-----5:R-:W-:Y:S04]  /*214a0*/  STL [R1+0x3eac], R0 ;  /* 0x003eac0001007387 */ /* 0x020fe80000100800 */
        /* <DEDUP_REMOVED lines=110> */
[----:B------:R-:W-:Y:S01]  /*21b90*/  STL [R1+0x4224], R0 ;  /* 0x0042240001007387 */ /* 0x000fe20000100800 */
[----:B0-----:R-:W-:-:S03]  /*21ba0*/  IMAD R2, R5, -0x40, R2 ;  /* 0xffffffc005027824 */ /* 0x001fc600078e0202 */
[----:B------:R-:W-:Y:S04]  /*21bb0*/  STL [R1+0x422c], R0 ;  /* 0x00422c0001007387 */ /* 0x000fe80000100800 */
[----:B------:R-:W-:Y:S04]  /*21bc0*/  STL [R1+0x4234], R0 ;  /* 0x0042340001007387 */ /* 0x000fe80000100800 */
[----:B------:R-:W-:Y:S04]  /*21bd0*/  STL [R1+0x423c], R0 ;  /* 0x00423c0001007387 */ /* 0x000fe80000100800 */
[----:B------:R-:W-:Y:S04]  /*21be0*/  STL [R1+0x4244], R0 ;  /* 0x0042440001007387 */ /* 0x000fe80000100800 */
[----:B------:R-:W2:Y:S01]  /*21bf0*/  LDL.LU R5, [R1+0x4454] ;  /* 0x0044540001057983 */ /* 0x000ea20000300800 */
[----:B------:R-:W-:-:S02]  /*21c00*/  ISETP.GT.AND P0, PT, R2, RZ, PT ;  /* 0x000000ff0200720c */ /* 0x000fc40003f04270 */
[----:B-1----:R-:W-:-:S11]  /*21c10*/  PRMT R28, RZ, 0x7610, R28 ;  /* 0x00007610ff1c7816 */ /* 0x002fd6000000001c */
[----:B--2---:R-:W2:Y:S04]  /*21c20*/  @P0 LDG.E.U8 R28, desc[UR46][R4.64] ;  /* 0x0000002e041c0981 */ /* 0x004ea8000c1e1100 */
[----:B--2---:R0:W-:Y:S04]  /*21c30*/  STL [R1+0x330], R28 ;  /* 0x0003301c01007387 */ /* 0x0041e80000100800 */
[----:B0-----:R-:W2:Y:S04]  /*21c40*/  LDL.LU R28, [R1+0x4450] ;  /* 0x00445000011c7983 */ /* 0x001ea80000300800 */
[----:B------:R-:W3:Y:S04]  /*21c50*/  LDL R4, [R1+0xfa8] ;  /* 0x000fa80001047983 */ /* 0x000ee80000100800 */
[----:B------:R-:W3:Y:S01]  /*21c60*/  LDL R5, [R1+0xfb0] ;  /* 0x000fb00001057983 */ /* 0x000ee20000100800 */
[----:B------:R-:W-:-:S02]  /*21c70*/  PRMT R29, RZ, 0x7610, R29 ;  /* 0x00007610ff1d7816 */ /* 0x000fc4000000001d */
[----:B---3--:R-:W-:-:S04]  /*21c80*/  @P0 LOP3.LUT R5, R5, R4, RZ, 0x3c, !PT ;  /* 0x0000000405050212 */ /* 0x008fc800078e3cff */
[----:B------:R-:W-:-:S04]  /*21c90*/  @P0 LOP3.LUT R4, R5, R4, RZ, 0x3c, !PT ;  /* 0x0000000405040212 */ /* 0x000fc800078e3cff */
[----:B------:R-:W-:-:S05]  /*21ca0*/  @P0 LOP3.LUT R5, R5, R4, RZ, 0x3c, !PT ;  /* 0x0000000405050212 */ /* 0x000fca00078e3cff */
[----:B------:R-:W3:Y:S01]  /*21cb0*/  @P0 LDG.E.U8 R29, desc[UR46][R4.64] ;  /* 0x0000002e041d0981 */ /* 0x000ee2000c1e1100 */
[----:B------:R-:W-:-:S03]  /*21cc0*/  ISETP.GT.AND P1, PT, R2, 0x1, PT ;  /* 0x000000010200780c */ /* 0x000fc60003f24270 */
[----:B---3--:R0:W-:Y:S04]  /*21cd0*/  STL [R1+0x32c], R29 ;  /* 0x00032c1d01007387 */ /* 0x0081e80000100800 */
[----:B0-----:R-:W3:Y:S04]  /*21ce0*/  LDL.LU R29, [R1+0x444c] ;  /* 0x00444c00011d7983 */ /* 0x001ee80000300800 */
[----:B------:R-:W4:Y:S04]  /*21cf0*/  LDL R4, [R1+0x1528] ;  /* 0x0015280001047983 */ /* 0x000f280000100800 */
[----:B------:R-:W4:Y:S01]  /*21d00*/  LDL R5, [R1+0x152c] ;  /* 0x00152c0001057983 */ /* 0x000f220000100800 */
[----:B--2---:R-:W-:-:S02]  /*21d10*/  PRMT R28, RZ, 0x7610, R28 ;  /* 0x00007610ff1c7816 */ /* 0x004fc4000000001c */
[----:B----4-:R-:W-:-:S04]  /*21d20*/  @P1 LOP3.LUT R5, R5, R4, RZ, 0x3c, !PT ;  /* 0x0000000405051212 */ /* 0x010fc800078e3cff */
[----:B------:R-:W-:-:S04]  /*21d30*/  @P1 LOP3.LUT R4, R5, R4, RZ, 0x3c, !PT ;  /* 0x0000000405041212 */ /* 0x000fc800078e3cff */
[----:B------:R-:W-:-:S05]  /*21d40*/  @P1 LOP3.LUT R5, R5, R4, RZ, 0x3c, !PT ;  /* 0x0000000405051212 */ /* 0x000fca00078e3cff */
[----:B------:R-:W2:Y:S04]  /*21d50*/  @P1 LDG.E.U8 R28, desc[UR46][R4.64] ;  /* 0x0000002e041c1981 */ /* 0x000ea8000c1e1100 */
[----:B--2---:R0:W-:Y:S04]  /*21d60*/  STL [R1+0x328], R28 ;  /* 0x0003281c01007387 */ /* 0x0041e80000100800 */
[----:B0-----:R-:W2:Y:S04]  /*21d70*/  LDL.LU R28, [R1+0x4448] ;  /* 0x00444800011c7983 */ /* 0x001ea80000300800 */
[----:B------:R-:W4:Y:S04]  /*21d80*/  LDL R4, [R1+0x1520] ;  /* 0x0015200001047983 */ /* 0x000f280000100800 */
[----:B------:R-:W4:Y:S01]  /*21d90*/  LDL R5, [R1+0x1524] ;  /* 0x0015240001057983 */ /* 0x000f220000100800 */
[----:B---3--:R-:W-:-:S02]  /*21da0*/  PRMT R29, RZ, 0x7610, R29 ;  /* 0x00007610ff1d7816 */ /* 0x008fc4000000001d */
[----:B----4-:R-:W-:-:S04]  /*21db0*/  @P1 LOP3.LUT R5, R5, R4, RZ, 0x3c, !PT ;  /* 0x0000000405051212 */ /* 0x010fc800078e3cff */
        /* <DEDUP_REMOVED lines=720> */
[----:B------:R-:W-:-:S02]  /*24ac0*/  PRMT R27, RZ, 0x7610, R27 ;  /* 0x00007610ff1b7816 */ /* 0x000fc4000000001b */
[----:B----4-:R-:W-:-:S04]  /*24ad0*/  @P0 LOP3.LUT R5, R5, R4, RZ, 0x3c, !PT ;  /* 0x0000000405050212 */ /* 0x010fc800078e3cff */
[----:B------:R-:W-:-:S04]  /*24ae0*/  @P0 LOP3.LUT R4, R5, R4, RZ, 0x3c, !PT ;  /* 0x0000000405040212 */ /* 0x000fc800078e3cff */
[----:B------:R-:W-:-:S05]  /*24af0*/  @P0 LOP3.LUT R5, R5, R4, RZ, 0x3c, !PT ;  /* 0x0000000405050212 */ /* 0x000fca00078e3cff */
[----:B------:R-:W4:Y:S01]  /*24b00*/  @P0 LDG.E.U8 R27, desc[UR46][R4.64] ;  /* 0x0000002e041b0981 */ /* 0x000f22000c1e1100 */
[----:B------:R-:W-:-:S03]  /*24b10*/  ISETP.GT.AND P1, PT, R2, 0x28, PT ;  /* 0x000000280200780c */ /* 0x000fc60003f24270 */
[----:B----4-:R0:W-:Y:S04]  /*24b20*/  STL [R1+0xd4], R27 ;  /* 0x0000d41b01007387 */ /* 0x0101e80000100800 */
[----:B0-----:R-:W4:Y:S04]  /*24b30*/  LDL.LU R27, [R1+0x4314] ;  /* 0x00431400011b7983 */ /* 0x001f280000300800 */
[----:B------:R-:W3:Y:S04]  /*24b40*/  LDL R4, [R1+0x12b8] ;  /* 0x0012b80001047983 */ /* 0x000ee80000100800 */
[----:B------:R-:W3:Y:S01]  /*24b50*/  LDL R5, [R1+0x12bc] ;  /* 0x0012bc0001057983 */ /* 0x000ee20000100800 */
[----:B------:R-:W-:-:S02]  /*24b60*/  PRMT R26, RZ, 0x7610, R26 ;  /* 0x00007610ff1a7816 */ /* 0x000fc4000000001a */
[----:B---3--:R-:W-:-:S04]  /*24b70*/  @P1 LOP3.LUT R5, R5, R4, RZ, 0x3c, !PT ;  /* 0x0000000405051212 */ /* 0x008fc800078e3cff */
[----:B------:R-:W-:-:S04]  /*24b80*/  @P1 LOP3.LUT R4, R5, R4, RZ, 0x3c, !PT ;  /* 0x0000000405041212 */ /* 0x000fc800078e3cff */
[----:B------:R-:W-:-:S05]  /*24b90*/  @P1 LOP3.LUT R5, R5, R4, RZ, 0x3c, !PT ;  /* 0x0000000405051212 */ /* 0x000fca00078e3cff */
[----:B------:R-:W3:Y:S04]  /*24ba0*/  @P1 LDG.E.U8 R26, desc[UR46][R4.64] ;  /* 0x0000002e041a1981 */ /* 0x000ee8000c1e1100 */
[----:B---3--:R0:W-:Y:S04]  /*24bb0*/  STL [R1+0xd0], R26 ;  /* 0x0000d01a01007387 */ /* 0x0081e80000100800 */
[----:B0-----:R-:W3:Y:S04]  /*24bc0*/  LDL.LU R26, [R1+0x4310] ;  /* 0x00431000011a7983 */ /* 0x001ee80000300800 */
[----:B------:R-:W2:Y:S04]  /*24bd0*/  LDL R4, [R1+0x12b0] ;  /* 0x0012b00001047983 */ /* 0x000ea80000100800 */
[----:B------:R-:W2:Y:S01]  /*24be0*/  LDL R5, [R1+0x12b4] ;  /* 0x0012b40001057983 */ /* 0x000ea20000100800 */
[----:B------:R-:W-:-:S02]  /*24bf0*/  PRMT R25, RZ, 0x7610, R25 ;  /* 0x00007610ff197816 */ /* 0x000fc40000000019 */
[----:B--2---:R-:W-:-:S04]  /*24c00*/  @P1 LOP3.LUT R5, R5, R4, RZ, 0x3c, !PT ;  /* 0x0000000405051212 */ /* 0x004fc800078e3cff */
[----:B------:R-:W-:-:S04]  /*24c10*/  @P1 LOP3.LUT R4, R5, R4, RZ, 0x3c, !PT ;  /* 0x0000000405041212 */ /* 0x000fc800078e3cff */
[----:B------:R-:W-:-:S05]  /*24c20*/  @P1 LOP3.LUT R5, R5, R4, RZ, 0x3c, !PT ;  /* 0x0000000405051212 */ /* 0x000fca00078e3cff */
[----:B------:R-:W2:Y:S01]  /*24c30*/  @P1 LDG.E.U8 R25, desc[UR46][R4.64] ;  /* 0x0000002e04191981 */ /* 0x000ea2000c1e1100 */
[----:B------:R-:W-:-:S03]  /*24c40*/  ISETP.GT.AND P2, PT, R2, 0x29, PT ;  /* 0x000000290200780c */ /* 0x000fc60003f44270 */
        /* <DEDUP_REMOVED lines=8> */
[----:B------:R-:W4:Y:S04]  /*24cd0*/  @P2 LDG.E.U8 R24, desc[UR46][R4.64] ;  /* 0x0000002e04182981 */ /* 0x000f28000c1e1100 */
        /* <DEDUP_REMOVED lines=180> */
[----:B------:R-:W2:Y:S04]  /*25820*/  LDL R4, [R1+0x1198] ;  /* 0x0011980001047983 */ /* 0x000ea80000100800 */
[----:B------:R-:W2:Y:S01]  /*25830*/  LDL R5, [R1+0x119c] ;  /* 0x00119c0001057983 */ /* 0x000ea20000100800 */
[----:B------:R-:W-:Y:S02]  /*25840*/  ISETP.GT.AND P3, PT, R2, 0x3a, PT ;  /* 0x0000003a0200780c */ /* 0x000fe40003f64270 */
[----:B------:R-:W-:Y:S01]  /*25850*/  PRMT R29, RZ, 0x7610, R29 ;  /* 0x00007610ff1d7816 */ /* 0x000fe2000000001d */
[----:B---3--:R0:W-:Y:S01]  /*25860*/  STL [R1+0x4], R0 ;  /* 0x0000040001007387 */ /* 0x0081e20000100800 */
[----:B------:R-:W-:-:S03]  /*25870*/  PRMT R28, RZ, 0x7610, R28 ;  /* 0x00007610ff1c7816 */ /* 0x000fc6000000001c */
[----:B0-----:R-:W3:Y:S06]  /*25880*/  LDL R0, [R1+0x118c] ;  /* 0x00118c0001007983 */ /* 0x001eec0000100800 */
[----:B--2---:R-:W-:-:S04]  /*25890*/  @P3 LOP3.LUT R5, R5, R4, RZ, 0x3c, !PT ;  /* 0x0000000405053212 */ /* 0x004fc800078e3cff */
[----:B------:R-:W-:-:S04]  /*258a0*/  @P3 LOP3.LUT R4, R5, R4, RZ, 0x3c, !PT ;  /* 0x0000000405043212 */ /* 0x000fc800078e3cff */
[----:B------:R-:W-:-:S05]  /*258b0*/  @P3 LOP3.LUT R5, R5, R4, RZ, 0x3c, !PT ;  /* 0x0000000405053212 */ /* 0x000fca00078e3cff */
[----:B------:R-:W2:Y:S04]  /*258c0*/  @P3 LDG.E.U8 R29, desc[UR46][R4.64] ;  /* 0x0000002e041d3981 */ /* 0x000ea8000c1e1100 */
[----:B------:R-:W4:Y:S04]  /*258d0*/  LDL R4, [R1+0x1190] ;  /* 0x0011900001047983 */ /* 0x000f280000100800 */
[----:B------:R-:W4:Y:S04]  /*258e0*/  LDL R5, [R1+0x1194] ;  /* 0x0011940001057983 */ /* 0x000f280000100800 */
[----:B--2---:R0:W-:Y:S01]  /*258f0*/  STL [R1+0x42a0], R29 ;  /* 0x0042a01d01007387 */ /* 0x0041e20000100800 */
[----:B------:R-:W-:-:S02]  /*25900*/  ISETP.GT.AND P2, PT, R2, 0x33, PT ;  /* 0x000000330200780c */ /* 0x000fc40003f44270 */
[----:B------:R-:W-:Y:S01]  /*25910*/  PRMT R3, RZ, 0x7610, R3 ;  /* 0x00007610ff037816 */ /* 0x000fe20000000003 */
[----:B0-----:R-:W2:Y:S01]  /*25920*/  LDL R29, [R1+0x1188] ;  /* 0x00118800011d7983 */ /* 0x001ea20000100800 */
[----:B----4-:R-:W-:-:S04]  /*25930*/  @P3 LOP3.LUT R5, R5, R4, RZ, 0x3c, !PT ;  /* 0x0000000405053212 */ /* 0x010fc800078e3cff */
[----:B------:R-:W-:-:S04]  /*25940*/  @P3 LOP3.LUT R4, R5, R4, RZ, 0x3c, !PT ;  /* 0x0000000405043212 */ /* 0x000fc800078e3cff */
[----:B------:R-:W-:-:S05]  /*25950*/  @P3 LOP3.LUT R5, R5, R4, RZ, 0x3c, !PT ;  /* 0x0000000405053212 */ /* 0x000fca00078e3cff */
[----:B------:R0:W4:Y:S04]  /*25960*/  @P3 LDG.E.U8 R28, desc[UR46][R4.64] ;  /* 0x0000002e041c3981 */ /* 0x000128000c1e1100 */
[----:B------:R-:W0:Y:S04]  /*25970*/  LDL R4, [R1+0x1208] ;  /* 0x0012080001047983 */ /* 0x000e280000100800 */
[----:B------:R-:W0:Y:S02]  /*25980*/  LDL R5, [R1+0x120c] ;  /* 0x00120c0001057983 */ /* 0x000e240000100800 */
[----:B0-----:R-:W-:-:S04]  /*25990*/  @P2 LOP3.LUT R5, R5, R4, RZ, 0x3c, !PT ;  /* 0x0000000405052212 */ /* 0x001fc800078e3cff */
[----:B------:R-:W-:-:S04]  /*259a0*/  @P2 LOP3.LUT R4, R5, R4, RZ, 0x3c, !PT ;  /* 0x0000000405042212 */ /* 0x000fc800078e3cff */
[----:B------:R-:W-:-:S05]  /*259b0*/  @P2 LOP3.LUT R5, R5, R4, RZ, 0x3c, !PT ;  /* 0x0000000405052212 */ /* 0x000fca00078e3cff */
[----:B------:R-:W3:Y:S04]  /*259c0*/  @P2 LDG.E.U8 R3, desc[UR46][R4.64] ;  /* 0x0000002e04032981 */ /* 0x000ee8000c1e1100 */
[----:B----4-:R0:W-:Y:S04]  /*259d0*/  STL [R1+0x429c], R28 ;  /* 0x00429c1c01007387 */ /* 0x0101e80000100800 */
[----:B0-----:R-:W4:Y:S04]  /*259e0*/  LDL R28, [R1+0x1204] ;  /* 0x00120400011c7983 */ /* 0x001f280000100800 */
[----:B---3--:R0:W-:Y:S04]  /*259f0*/  STL [R1], R3 ;  /* 0x0000000301007387 */ /* 0x0081e80000100800 */
[----:B0-----:R-:W3:Y:S04]  /*25a00*/  LDL.LU R3, [R1+0x42bc] ;  /* 0x0042bc0001037983 */ /* 0x001ee80000300800 */
[----:B------:R-:W2:Y:S01]  /*25a10*/  LDL R5, [R1+0x1200] ;  /* 0x0012000001057983 */ /* 0x000ea20000100800 */
[----:B------:R-:W-:Y:S01]  /*25a20*/  PRMT R27, RZ, 0x7610, R27 ;  /* 0x00007610ff1b7816 */ /* 0x000fe2000000001b */
[----:B----4-:R-:W-:Y:S01]  /*25a30*/  @P2 IMAD.MOV.U32 R4, RZ, RZ, R28 ;  /* 0x000000ffff042224 */ /* 0x010fe200078e001c */
[----:B------:R-:W-:-:S02]  /*25a40*/  ISETP.GT.AND P4, PT, R2, 0x3b, PT ;  /* 0x0000003b0200780c */ /* 0x000fc40003f84270 */
[----:B------:R-:W-:Y:S02]  /*25a50*/  PRMT R26, RZ, 0x7610, R26 ;  /* 0x00007610ff1a7816 */ /* 0x000fe4000000001a */
[----:B--2---:R0:W2:Y:S09]  /*25a60*/  @P2 LDG.E.U8 R27, desc[UR46][R4.64] ;  /* 0x0000002e041b2981 */ /* 0x0040b2000c1e1100 */
[----:B0-----:R-:W-:-:S02]  /*25a70*/  @P4 IMAD.MOV.U32 R4, RZ, RZ, R0 ;  /* 0x000000ffff044224 */ /* 0x001fc400078e0000 */
[----:B------:R-:W-:-:S05]  /*25a80*/  @P4 IMAD.MOV.U32 R5, RZ, RZ, R29 ;  /* 0x000000ffff054224 */ /* 0x000fca00078e001d */
[----:B------:R-:W4:Y:S04]  /*25a90*/  @P4 LDG.E.U8 R26, desc[UR46][R4.64] ;  /* 0x0000002e041a4981 */ /* 0x000f28000c1e1100 */
[----:B--2---:R0:W-:Y:S04]  /*25aa0*/  STL [R1+0x42a4], R27 ;  /* 0x0042a41b01007387 */ /* 0x0041e80000100800 */
[----:B------:R-:W2:Y:S04]  /*25ab0*/  LDL R4, [R1+0x1180] ;  /* 0x0011800001047983 */ /* 0x000ea80000100800 */
[----:B------:R-:W2:Y:S01]  /*25ac0*/  LDL R5, [R1+0x1184] ;  /* 0x0011840001057983 */ /* 0x000ea20000100800 */
[----:B------:R-:W-:-:S03]  /*25ad0*/  PRMT R25, RZ, 0x7610, R25 ;  /* 0x00007610ff197816 */ /* 0x000fc60000000019 */
[----:B------:R-:W3:Y:S04]  /*25ae0*/  LDL R29, [R1+0x11f8] ;  /* 0x0011f800011d7983 */ /* 0x000ee80000100800 */
[----:B------:R-:W3:Y:S04]  /*25af0*/  LDL R0, [R1+0x11fc] ;  /* 0x0011fc0001007983 */ /* 0x000ee80000100800 */
[----:B------:R-:W3:Y:S04]  /*25b00*/  LDL R28, [R1+0x11f0] ;  /* 0x0011f000011c7983 */ /* 0x000ee80000100800 */
[----:B0-----:R-:W3:Y:S04]  /*25b10*/  LDL R27, [R1+0x11f4] ;  /* 0x0011f400011b7983 */ /* 0x001ee80000100800 */
[----:B----4-:R0:W-:Y:S04]  /*25b20*/  STL [R1+0x42a8], R26 ;  /* 0x0042a81a01007387 */ /* 0x0101e80000100800 */
[----:B0-----:R-:W4:Y:S01]  /*25b30*/  LDL R26, [R1+0x125c] ;  /* 0x00125c00011a7983 */ /* 0x001f220000100800 */
[----:B--2---:R-:W-:-:S04]  /*25b40*/  @P4 LOP3.LUT R5, R5, R4, RZ, 0x3c, !PT ;  /* 0x0000000405054212 */ /* 0x004fc800078e3cff */
[----:B------:R-:W-:-:S04]  /*25b50*/  @P4 LOP3.LUT R4, R5, R4, RZ, 0x3c, !PT ;  /* 0x0000000405044212 */ /* 0x000fc800078e3cff */
[----:B------:R-:W-:-:S05]  /*25b60*/  @P4 LOP3.LUT R5, R5, R4, RZ, 0x3c, !PT ;  /* 0x0000000405054212 */ /* 0x000fca00078e3cff */
[----:B------:R4:W2:Y:S04]  /*25b70*/  @P4 LDG.E.U8 R25, desc[UR46][R4.64] ;  /* 0x0000002e04194981 */ /* 0x0008a8000c1e1100 */
[----:B------:R-:W3:Y:S01]  /*25b80*/  LDL R5, [R1+0x1258] ;  /* 0x0012580001057983 */ /* 0x000ee20000100800 */
[C---:B------:R-:W-:Y:S02]  /*25b90*/  ISETP.GT.AND P0, PT, R2.reuse, 0x2e, PT ;  /* 0x0000002e0200780c */ /* 0x040fe40003f04270 */
[----:B------:R-:W-:Y:S02]  /*25ba0*/  ISETP.GT.AND P1, PT, R2, 0x34, PT ;  /* 0x000000340200780c */ /* 0x000fe40003f24270 */
[----:B------:R-:W-:Y:S02]  /*25bb0*/  PRMT R24, RZ, 0x7610, R24 ;  /* 0x00007610ff187816 */ /* 0x000fe40000000018 */
[----:B------:R-:W-:-:S07]  /*25bc0*/  PRMT R23, RZ, 0x7610, R23 ;  /* 0x00007610ff177816 */ /* 0x000fce0000000017 */
[----:B----4-:R-:W-:-:S05]  /*25bd0*/  @P0 IMAD.MOV.U32 R4, RZ, RZ, R26 ;  /* 0x000000ffff040224 */ /* 0x010fca00078e001a */
[----:B---3--:R0:W3:Y:S02]  /*25be0*/  @P0 LDG.E.U8 R24, desc[UR46][R4.64] ;  /* 0x0000002e04180981 */ /* 0x0080e4000c1e1100 */
[----:B0-----:R-:W-:Y:S02]  /*25bf0*/  @P1 IMAD.MOV.U32 R4, RZ, RZ, R0 ;  /* 0x000000ffff041224 */ /* 0x001fe400078e0000 */
[----:B------:R-:W-:-:S05]  /*25c00*/  @P1 IMAD.MOV.U32 R5, RZ, RZ, R29 ;  /* 0x000000ffff051224 */ /* 0x000fca00078e001d */
[----:B------:R0:W4:Y:S04]  /*25c10*/  @P1 LDG.E.U8 R23, desc[UR46][R4.64] ;  /* 0x0000002e04171981 */ /* 0x000128000c1e1100 */
[----:B--2---:R1:W-:Y:S04]  /*25c20*/  STL [R1+0x42ac], R25 ;  /* 0x0042ac1901007387 */ /* 0x0043e80000100800 */
[----:B------:R-:W2:Y:S04]  /*25c30*/  LDL R26, [R1+0x1178] ;  /* 0x00117800011a7983 */ /* 0x000ea80000100800 */
[----:B-1----:R-:W2:Y:S01]  /*25c40*/  LDL R25, [R1+0x117c] ;  /* 0x00117c0001197983 */ /* 0x002ea20000100800 */
[----:B------:R-:W-:Y:S01]  /*25c50*/  PRMT R22, RZ, 0x7610, R22 ;  /* 0x00007610ff167816 */ /* 0x000fe20000000016 */
[----:B0-----:R-:W-:-:S02]  /*25c60*/  @P1 IMAD.MOV.U32 R4, RZ, RZ, R27 ;  /* 0x000000ffff041224 */ /* 0x001fc400078e001b */
[----:B------:R-:W-:-:S05]  /*25c70*/  @P1 IMAD.MOV.U32 R5, RZ, RZ, R28 ;  /* 0x000000ffff051224 */ /* 0x000fca00078e001c */
[----:B------:R2:W2:Y:S04]  /*25c80*/  @P1 LDG.E.U8 R22, desc[UR46][R4.64] ;  /* 0x0000002e04161981 */ /* 0x0004a8000c1e1100 */
[----:B---3--:R0:W-:Y:S04]  /*25c90*/  STL [R1+0x4270], R24 ;  /* 0x0042701801007387 */ /* 0x0081e80000100800 */
[----:B------:R-:W3:Y:S04]  /*25ca0*/  LDL R0, [R1+0x1174] ;  /* 0x0011740001007983 */ /* 0x000ee80000100800 */
[----:B0-----:R-:W3:Y:S04]  /*25cb0*/  LDL R24, [R1+0x1170] ;  /* 0x0011700001187983 */ /* 0x001ee80000100800 */
[----:B----4-:R0:W-:Y:S04]  /*25cc0*/  STL [R1+0x42b0], R23 ;  /* 0x0042b01701007387 */ /* 0x0101e80000100800 */
[----:B------:R-:W4:Y:S04]  /*25cd0*/  LDL R27, [R1+0x1250] ;  /* 0x00125000011b7983 */ /* 0x000f280000100800 */
[----:B0-----:R-:W4:Y:S01]  /*25ce0*/  LDL R23, [R1+0x1254] ;  /* 0x0012540001177983 */ /* 0x001f220000100800 */
[----:B------:R-:W-:-:S02]  /*25cf0*/  ISETP.GT.AND P2, PT, R2, 0x3c, PT ;  /* 0x0000003c0200780c */ /* 0x000fc40003f44270 */
[----:B------:R-:W-:-:S11]  /*25d00*/  PRMT R21, RZ, 0x7610, R21 ;  /* 0x00007610ff157816 */ /* 0x000fd60000000015 */
[----:B--2---:R-:W-:Y:S02]  /*25d10*/  @P2 IMAD.MOV.U32 R4, RZ, RZ, R25 ;  /* 0x000000ffff042224 */ /* 0x004fe400078e0019 */
[----:B------:R-:W-:-:S05]  /*25d20*/  @P2 IMAD.MOV.U32 R5, RZ, RZ, R26 ;  /* 0x000000ffff052224 */ /* 0x000fca00078e001a */
[----:B------:R3:W2:Y:S01]  /*25d30*/  @P2 LDG.E.U8 R21, desc[UR46][R4.64] ;  /* 0x0000002e04152981 */ /* 0x0006a2000c1e1100 */
[----:B------:R-:W-:Y:S02]  /*25d40*/  PRMT R20, RZ, 0x7610, R20 ;  /* 0x00007610ff147816 */ /* 0x000fe40000000014 */
[----:B------:R-:W-:Y:S01]  /*25d50*/  PRMT R19, RZ, 0x7610, R19 ;  /* 0x00007610ff137816 */ /* 0x000fe20000000013 */
[----:B------:R0:W-:Y:S04]  /*25d60*/  STL [R1+0x42b4], R22 ;  /* 0x0042b41601007387 */ /* 0x0001e80000100800 */
[----:B------:R-:W2:Y:S04]  /*25d70*/  LDL R26, [R1+0x11e8] ;  /* 0x0011e800011a7983 */ /* 0x000ea80000100800 */
[----:B------:R-:W2:Y:S01]  /*25d80*/  LDL R25, [R1+0x11ec] ;  /* 0x0011ec0001197983 */ /* 0x000ea20000100800 */
[----:B---3--:R-:W-:-:S02]  /*25d90*/  @P2 IMAD.MOV.U32 R4, RZ, RZ, R0 ;  /* 0x000000ffff042224 */ /* 0x008fc400078e0000 */
[----:B------:R-:W-:-:S05]  /*25da0*/  @P2 IMAD.MOV.U32 R5, RZ, RZ, R24 ;  /* 0x000000ffff052224 */ /* 0x000fca00078e0018 */
[----:B------:R4:W3:Y:S02]  /*25db0*/  @P2 LDG.E.U8 R20, desc[UR46][R4.64] ;  /* 0x0000002e04142981 */ /* 0x0008e4000c1e1100 */
[----:B----4-:R-:W-:Y:S02]  /*25dc0*/  @P0 IMAD.MOV.U32 R5, RZ, RZ, R27 ;  /* 0x000000ffff050224 */ /* 0x010fe400078e001b */
[----:B------:R-:W-:-:S05]  /*25dd0*/  @P0 IMAD.MOV.U32 R4, RZ, RZ, R23 ;  /* 0x000000ffff040224 */ /* 0x000fca00078e0017 */
[----:B------:R1:W4:Y:S01]  /*25de0*/  @P0 LDG.E.U8 R19, desc[UR46][R4.64] ;  /* 0x0000002e04130981 */ /* 0x000322000c1e1100 */
[----:B------:R-:W-:-:S03]  /*25df0*/  ISETP.GT.AND P1, PT, R2, 0x35, PT ;  /* 0x000000350200780c */ /* 0x000fc60003f24270 */
[----:B--2---:R2:W-:Y:S04]  /*25e00*/  STL [R1+0x42b8], R21 ;  /* 0x0042b81501007387 */ /* 0x0045e80000100800 */
[----:B------:R-:W3:Y:S04]  /*25e10*/  LDL R24, [R1+0x11e0] ;  /* 0x0011e00001187983 */ /* 0x000ee80000100800 */
[----:B------:R-:W3:Y:S04]  /*25e20*/  LDL R0, [R1+0x11e4] ;  /* 0x0011e40001007983 */ /* 0x000ee80000100800 */
[----:B------:R-:W3:Y:S04]  /*25e30*/  LDL R27, [R1+0x1168] ;  /* 0x00116800011b7983 */ /* 0x000ee80000100800 */
[----:B------:R-:W3:Y:S04]  /*25e40*/  LDL R23, [R1+0x116c] ;  /* 0x00116c0001177983 */ /* 0x000ee80000100800 */
[----:B0-----:R-:W3:Y:S04]  /*25e50*/  LDL R22, [R1+0x1160] ;  /* 0x0011600001167983 */ /* 0x001ee80000100800 */
[----:B--2---:R-:W2:Y:S01]  /*25e60*/  LDL R21, [R1+0x1164] ;  /* 0x0011640001157983 */ /* 0x004ea20000100800 */
[----:B-1----:R-:W-:-:S02]  /*25e70*/  @P1 IMAD.MOV.U32 R4, RZ, RZ, R25 ;  /* 0x000000ffff041224 */ /* 0x002fc400078e0019 */
[----:B------:R-:W-:Y:S01]  /*25e80*/  @P1 IMAD.MOV.U32 R5, RZ, RZ, R26 ;  /* 0x000000ffff051224 */ /* 0x000fe200078e001a */
[----:B----4-:R0:W-:Y:S04]  /*25e90*/  STL [R1+0x4274], R19 ;  /* 0x0042741301007387 */ /* 0x0101e80000100800 */
[----:B------:R-:W4:Y:S04]  /*25ea0*/  LDL R26, [R1+0x11d8] ;  /* 0x0011d800011a7983 */ /* 0x000f280000100800 */
[----:B------:R-:W4:Y:S01]  /*25eb0*/  LDL R25, [R1+0x11dc] ;  /* 0x0011dc0001197983 */ /* 0x000f220000100800 */
[----:B------:R-:W-:-:S02]  /*25ec0*/  ISETP.GT.AND P3, PT, R2, 0x3d, PT ;  /* 0x0000003d0200780c */ /* 0x000fc40003f64270 */
[----:B------:R-:W-:Y:S01]  /*25ed0*/  PRMT R18, RZ, 0x7610, R18 ;  /* 0x00007610ff127816 */ /* 0x000fe20000000012 */
[----:B0-----:R-:W4:Y:S01]  /*25ee0*/  LDL R19, [R1+0x1154] ;  /* 0x0011540001137983 */ /* 0x001f220000100800 */
[----:B------:R-:W-:-:S04]  /*25ef0*/  PRMT R17, RZ, 0x7610, R17 ;  /* 0x00007610ff117816 */ /* 0x000fc80000000011 */
[----:B------:R3:W4:Y:S01]  /*25f00*/  @P1 LDG.E.U8 R18, desc[UR46][R4.64] ;  /* 0x0000002e04121981 */ /* 0x000722000c1e1100 */
[----:B------:R-:W-:Y:S01]  /*25f10*/  PRMT R16, RZ, 0x7610, R16 ;  /* 0x00007610ff107816 */ /* 0x000fe20000000010 */
[----:B---3--:R-:W-:Y:S02]  /*25f20*/  @P1 IMAD.MOV.U32 R4, RZ, RZ, R0 ;  /* 0x000000ffff041224 */ /* 0x008fe400078e0000 */
[----:B------:R-:W-:Y:S01]  /*25f30*/  @P1 IMAD.MOV.U32 R5, RZ, RZ, R24 ;  /* 0x000000ffff051224 */ /* 0x000fe200078e0018 */
[----:B------:R-:W3:Y:S04]  /*25f40*/  LDL R0, [R1+0x11d4] ;  /* 0x0011d40001007983 */ /* 0x000ee80000100800 */
[----:B------:R0:W3:Y:S04]  /*25f50*/  @P1 LDG.E.U8 R17, desc[UR46][R4.64] ;  /* 0x0000002e04111981 */ /* 0x0000e8000c1e1100 */
[----:B------:R-:W3:Y:S01]  /*25f60*/  LDL R24, [R1+0x11d0] ;  /* 0x0011d00001187983 */ /* 0x000ee20000100800 */
[----:B------:R-:W-:Y:S01]  /*25f70*/  ISETP.GT.AND P2, PT, R2, 0x36, PT ;  /* 0x000000360200780c */ /* 0x000fe20003f44270 */
[----:B0-----:R-:W-:-:S02]  /*25f80*/  @P3 IMAD.MOV.U32 R4, RZ, RZ, R23 ;  /* 0x000000ffff043224 */ /* 0x001fc400078e0017 */
[----:B------:R-:W-:Y:S01]  /*25f90*/  @P3 IMAD.MOV.U32 R5, RZ, RZ, R27 ;  /* 0x000000ffff053224 */ /* 0x000fe200078e001b */
[----:B------:R-:W3:Y:S04]  /*25fa0*/  LDL R23, [R1+0x1158] ;  /* 0x0011580001177983 */ /* 0x000ee80000100800 */
[----:B------:R0:W3:Y:S01]  /*25fb0*/  @P3 LDG.E.U8 R16, desc[UR46][R4.64] ;  /* 0x0000002e04103981 */ /* 0x0000e2000c1e1100 */
[----:B------:R-:W-:Y:S01]  /*25fc0*/  PRMT R15, RZ, 0x7610, R15 ;  /* 0x00007610ff0f7816 */ /* 0x000fe2000000000f */
[----:B0-----:R-:W-:Y:S02]  /*25fd0*/  @P3 IMAD.MOV.U32 R5, RZ, RZ, R22 ;  /* 0x000000ffff053224 */ /* 0x001fe400078e0016 */
[----:B------:R-:W3:Y:S01]  /*25fe0*/  LDL R22, [R1+0x115c] ;  /* 0x00115c0001167983 */ /* 0x000ee20000100800 */
[----:B--2---:R-:W-:Y:S01]  /*25ff0*/  @P3 IMAD.MOV.U32 R4, RZ, RZ, R21 ;  /* 0x000000ffff043224 */ /* 0x004fe200078e0015 */
[----:B------:R-:W-:-:S02]  /*26000*/  PRMT R14, RZ, 0x7610, R14 ;  /* 0x00007610ff0e7816 */ /* 0x000fc4000000000e */
[----:B------:R-:W2:Y:S04]  /*26010*/  LDL R21, [R1+0x1150] ;  /* 0x0011500001157983 */ /* 0x000ea80000100800 */
[----:B------:R4:W2:Y:S02]  /*26020*/  @P3 LDG.E.U8 R15, desc[UR46][R4.64] ;  /* 0x0000002e040f3981 */ /* 0x0008a4000c1e1100 */
[----:B----4-:R-:W-:Y:S02]  /*26030*/  @P2 IMAD.MOV.U32 R5, RZ, RZ, R26 ;  /* 0x000000ffff052224 */ /* 0x010fe400078e001a */
[----:B------:R-:W-:-:S05]  /*26040*/  @P2 IMAD.MOV.U32 R4, RZ, RZ, R25 ;  /* 0x000000ffff042224 */ /* 0x000fca00078e0019 */
[----:B------:R3:W4:Y:S01]  /*26050*/  @P2 LDG.E.U8 R14, desc[UR46][R4.64] ;  /* 0x0000002e040e2981 */ /* 0x000722000c1e1100 */
[----:B------:R-:W-:Y:S02]  /*26060*/  ISETP.GT.AND P4, PT, R2, 0x3e, PT ;  /* 0x0000003e0200780c */ /* 0x000fe40003f84270 */
[----:B------:R-:W-:Y:S02]  /*26070*/  PRMT R13, RZ, 0x7610, R13 ;  /* 0x00007610ff0d7816 */ /* 0x000fe4000000000d */
[----:B------:R-:W-:Y:S01]  /*26080*/  PRMT R12, RZ, 0x7610, R12 ;  /* 0x00007610ff0c7816 */ /* 0x000fe2000000000c */
[----:B---3--:R-:W-:Y:S02]  /*26090*/  @P2 IMAD.MOV.U32 R4, RZ, RZ, R0 ;  /* 0x000000ffff042224 */ /* 0x008fe400078e0000 */
[----:B------:R-:W-:-:S05]  /*260a0*/  @P2 IMAD.MOV.U32 R5, RZ, RZ, R24 ;  /* 0x000000ffff052224 */ /* 0x000fca00078e0018 */
[----:B------:R0:W3:Y:S02]  /*260b0*/  @P2 LDG.E.U8 R13, desc[UR46][R4.64] ;  /* 0x0000002e040d2981 */ /* 0x0000e4000c1e1100 */
[----:B0-----:R-:W-:Y:S02]  /*260c0*/  @P4 IMAD.MOV.U32 R5, RZ, RZ, R23 ;  /* 0x000000ffff054224 */ /* 0x001fe400078e0017 */
[----:B------:R-:W-:-:S05]  /*260d0*/  @P4 IMAD.MOV.U32 R4, RZ, RZ, R22 ;  /* 0x000000ffff044224 */ /* 0x000fca00078e0016 */
[----:B------:R0:W3:Y:S01]  /*260e0*/  @P4 LDG.E.U8 R12, desc[UR46][R4.64] ;  /* 0x0000002e040c4981 */ /* 0x0000e2000c1e1100 */
[----:B------:R-:W-:Y:S01]  /*260f0*/  PRMT R11, RZ, 0x7610, R11 ;  /* 0x00007610ff0b7816 */ /* 0x000fe2000000000b */
[----:B0-----:R-:W-:Y:S02]  /*26100*/  @P4 IMAD.MOV.U32 R4, RZ, RZ, R19 ;  /* 0x000000ffff044224 */ /* 0x001fe400078e0013 */
[----:B--2---:R-:W-:-:S05]  /*26110*/  @P4 IMAD.MOV.U32 R5, RZ, RZ, R21 ;  /* 0x000000ffff054224 */ /* 0x004fca00078e0015 */
[----:B------:R-:W2:Y:S04]  /*26120*/  @P4 LDG.E.U8 R11, desc[UR46][R4.64] ;  /* 0x0000002e040b4981 */ /* 0x000ea8000c1e1100 */
[----:B----4-:R0:W-:Y:S04]  /*26130*/  STL [R1+0x4278], R14 ;  /* 0x0042780e01007387 */ /* 0x0101e80000100800 */
[----:B------:R-:W4:Y:S04]  /*26140*/  LDL R0, [R1+0x124c] ;  /* 0x00124c0001007983 */ /* 0x000f280000100800 */
[----:B0-----:R-:W4:Y:S01]  /*26150*/  LDL R14, [R1+0x1248] ;  /* 0x00124800010e7983 */ /* 0x001f220000100800 */
[----:B------:R-:W-:-:S03]  /*26160*/  ISETP.GT.AND P0, PT, R2, 0x2f, PT ;  /* 0x0000002f0200780c */ /* 0x000fc60003f04270 */
[----:B---3--:R0:W-:Y:S04]  /*26170*/  STL [R1+0x427c], R13 ;  /* 0x00427c0d01007387 */ /* 0x0081e80000100800 */
[----:B------:R1:W-:Y:S04]  /*26180*/  STL [R1+0x4280], R12 ;  /* 0x0042800c01007387 */ /* 0x0003e80000100800 */
[----:B------:R-:W3:Y:S04]  /*26190*/  LDL R24, [R1+0x1240] ;  /* 0x0012400001187983 */ /* 0x000ee80000100800 */
[----:B------:R-:W3:Y:S04]  /*261a0*/  LDL R23, [R1+0x1244] ;  /* 0x0012440001177983 */ /* 0x000ee80000100800 */
[----:B------:R-:W3:Y:S04]  /*261b0*/  LDL R22, [R1+0x11c8] ;  /* 0x0011c80001167983 */ /* 0x000ee80000100800 */
[----:B------:R-:W3:Y:S04]  /*261c0*/  LDL R21, [R1+0x11cc] ;  /* 0x0011cc0001157983 */ /* 0x000ee80000100800 */
[----:B--2---:R2:W-:Y:S04]  /*261d0*/  STL [R1+0x4284], R11 ;  /* 0x0042840b01007387 */ /* 0x0045e80000100800 */
[----:B------:R-:W3:Y:S04]  /*261e0*/  LDL R19, [R1+0x11c0] ;  /* 0x0011c00001137983 */ /* 0x000ee80000100800 */
[----:B0-----:R-:W3:Y:S04]  /*261f0*/  LDL R13, [R1+0x1148] ;  /* 0x00114800010d7983 */ /* 0x001ee80000100800 */
[----:B-1----:R-:W3:Y:S04]  /*26200*/  LDL R12, [R1+0x114c] ;  /* 0x00114c00010c7983 */ /* 0x002ee80000100800 */
[----:B--2---:R-:W2:Y:S01]  /*26210*/  LDL R11, [R1+0x1140] ;  /* 0x00114000010b7983 */ /* 0x004ea20000100800 */
[----:B----4-:R-:W-:-:S03]  /*26220*/  @P0 IMAD.MOV.U32 R5, RZ, RZ, R14 ;  /* 0x000000ffff050224 */ /* 0x010fc600078e000e */
[----:B------:R-:W4:Y:S01]  /*26230*/  LDL R14, [R1+0x11c4] ;  /* 0x0011c400010e7983 */ /* 0x000f220000100800 */
[----:B------:R-:W-:-:S03]  /*26240*/  @P0 IMAD.MOV.U32 R4, RZ, RZ, R0 ;  /* 0x000000ffff040224 */ /* 0x000fc600078e0000 */
[----:B------:R-:W2:Y:S01]  /*26250*/  LDL R0, [R1+0x1144] ;  /* 0x0011440001007983 */ /* 0x000ea20000100800 */
[----:B------:R-:W-:Y:S02]  /*26260*/  ISETP.GT.AND P1, PT, R2, 0x37, PT ;  /* 0x000000370200780c */ /* 0x000fe40003f24270 */
[----:B------:R-:W-:Y:S02]  /*26270*/  PRMT R10, RZ, 0x7610, R10 ;  /* 0x00007610ff0a7816 */ /* 0x000fe4000000000a */
[----:B------:R-:W-:-:S04]  /*26280*/  PRMT R9, RZ, 0x7610, R9 ;  /* 0x00007610ff097816 */ /* 0x000fc80000000009 */
[----:B------:R3:W2:Y:S01]  /*26290*/  @P0 LDG.E.U8 R10, desc[UR46][R4.64] ;  /* 0x0000002e040a0981 */ /* 0x0006a2000c1e1100 */
[----:B------:R-:W-:Y:S02]  /*262a0*/  ISETP.GT.AND P2, PT, R2, 0x3f, PT ;  /* 0x0000003f0200780c */ /* 0x000fe40003f44270 */
[----:B------:R-:W-:Y:S02]  /*262b0*/  PRMT R8, RZ, 0x7610, R8 ;  /* 0x00007610ff087816 */ /* 0x000fe40000000008 */
[----:B------:R-:W-:Y:S02]  /*262c0*/  PRMT R7, RZ, 0x7610, R7 ;  /* 0x00007610ff077816 */ /* 0x000fe40000000007 */
[----:B------:R-:W-:Y:S01]  /*262d0*/  PRMT R6, RZ, 0x7610, R6 ;  /* 0x00007610ff067816 */ /* 0x000fe20000000006 */
[----:B---3--:R-:W-:Y:S02]  /*262e0*/  @P0 IMAD.MOV.U32 R5, RZ, RZ, R24 ;  /* 0x000000ffff050224 */ /* 0x008fe400078e0018 */
[----:B------:R-:W-:-:S05]  /*262f0*/  @P0 IMAD.MOV.U32 R4, RZ, RZ, R23 ;  /* 0x000000ffff040224 */ /* 0x000fca00078e0017 */
[----:B------:R0:W3:Y:S02]  /*26300*/  @P0 LDG.E.U8 R9, desc[UR46][R4.64] ;  /* 0x0000002e04090981 */ /* 0x0000e4000c1e1100 */
[----:B0-----:R-:W-:Y:S02]  /*26310*/  @P1 IMAD.MOV.U32 R4, RZ, RZ, R21 ;  /* 0x000000ffff041224 */ /* 0x001fe400078e0015 */
[----:B------:R-:W-:-:S05]  /*26320*/  @P1 IMAD.MOV.U32 R5, RZ, RZ, R22 ;  /* 0x000000ffff051224 */ /* 0x000fca00078e0016 */
[----:B------:R0:W3:Y:S02]  /*26330*/  @P1 LDG.E.U8 R8, desc[UR46][R4.64] ;  /* 0x0000002e04081981 */ /* 0x0000e4000c1e1100 */
[----:B0-----:R-:W-:Y:S01]  /*26340*/  @P1 IMAD.MOV.U32 R5, RZ, RZ, R19 ;  /* 0x000000ffff051224 */ /* 0x001fe200078e0013 */
[----:B------:R-:W-:Y:S01]  /*26350*/  PRMT R3, RZ, 0x7610, R3 ;  /* 0x00007610ff037816 */ /* 0x000fe20000000003 */
[----:B----4-:R-:W-:-:S05]  /*26360*/  @P1 IMAD.MOV.U32 R4, RZ, RZ, R14 ;  /* 0x000000ffff041224 */ /* 0x010fca00078e000e */
[----:B------:R0:W4:Y:S02]  /*26370*/  @P1 LDG.E.U8 R7, desc[UR46][R4.64] ;  /* 0x0000002e04071981 */ /* 0x000124000c1e1100 */
[----:B0-----:R-:W-:Y:S02]  /*26380*/  @P2 IMAD.MOV.U32 R4, RZ, RZ, R12 ;  /* 0x000000ffff042224 */ /* 0x001fe400078e000c */
[----:B------:R-:W-:-:S05]  /*26390*/  @P2 IMAD.MOV.U32 R5, RZ, RZ, R13 ;  /* 0x000000ffff052224 */ /* 0x000fca00078e000d */
[----:B------:R2:W4:Y:S02]  /*263a0*/  @P2 LDG.E.U8 R6, desc[UR46][R4.64] ;  /* 0x0000002e04062981 */ /* 0x000524000c1e1100 */
[----:B--2---:R-:W-:Y:S02]  /*263b0*/  @P2 IMAD.MOV.U32 R4, RZ, RZ, R0 ;  /* 0x000000ffff042224 */ /* 0x004fe400078e0000 */
[----:B------:R-:W-:-:S05]  /*263c0*/  @P2 IMAD.MOV.U32 R5, RZ, RZ, R11 ;  /* 0x000000ffff052224 */ /* 0x000fca00078e000b */
[----:B------:R-:W2:Y:S04]  /*263d0*/  @P2 LDG.E.U8 R3, desc[UR46][R4.64] ;  /* 0x0000002e04032981 */ /* 0x000ea8000c1e1100 */
[----:B------:R-:W-:Y:S04]  /*263e0*/  STL [R1+0x4248], R10 ;  /* 0x0042480a01007387 */ /* 0x000fe80000100800 */
[----:B---3--:R-:W-:Y:S04]  /*263f0*/  STL [R1+0x424c], R9 ;  /* 0x00424c0901007387 */ /* 0x008fe80000100800 */
[----:B------:R-:W-:Y:S01]  /*26400*/  STL [R1+0x4250], R8 ;  /* 0x0042500801007387 */ /* 0x000fe20000100800 */
[----:B------:R-:W0:Y:S01]  /*26410*/  S2R R24, SR_TID.X ;  /* 0x0000000000187919 */ /* 0x000e220000002100 */
[----:B------:R-:W-:Y:S06]  /*26420*/  BAR.SYNC.DEFER_BLOCKING 0x0 ;  /* 0x0000000000007b1d */ /* 0x000fec0000010000 */
[----:B----4-:R1:W-:Y:S04]  /*26430*/  STL [R1+0x4254], R7 ;  /* 0x0042540701007387 */ /* 0x0103e80000100800 */
[----:B------:R-:W-:Y:S04]  /*26440*/  STL [R1+0x4258], R6 ;  /* 0x0042580601007387 */ /* 0x000fe80000100800 */
[----:B------:R-:W3:Y:S04]  /*26450*/  LDL.LU R14, [R1+0x330] ;  /* 0x00033000010e7983 */ /* 0x000ee80000300800 */
        /* <DEDUP_REMOVED lines=9> */
[----:B-1----:R-:W4:Y:S04]  /*264f0*/  LDL.LU R7, [R1+0x2c] ;  /* 0x00002c0001077983 */ /* 0x002f280000300800 */
[----:B------:R-:W4:Y:S04]  /*26500*/  LDL.LU R8, [R1+0x28] ;  /* 0x0000280001087983 */ /* 0x000f280000300800 */
[----:B------:R-:W4:Y:S04]  /*26510*/  LDL.LU R9, [R1+0x24] ;  /* 0x0000240001097983 */ /* 0x000f280000300800 */
[----:B------:R-:W4:Y:S04]  /*26520*/  LDL.LU R10, [R1+0x20] ;  /* 0x00002000010a7983 */ /* 0x000f280000300800 */
[----:B--2---:R1:W-:Y:S04]  /*26530*/  STL [R1+0x425c], R3 ;  /* 0x00425c0301007387 */ /* 0x0043e80000100800 */
[----:B-1----:R-:W2:Y:S04]  /*26540*/  LDL.LU R3, [R1+0xcc] ;  /* 0x0000cc0001037983 */ /* 0x002ea80000300800 */
        /* <DEDUP_REMOVED lines=114> */
[----:B-1----:R-:W2:Y:S01]  /*26c70*/  LDL.LU R4, [R1+0x2b0] ;  /* 0x0002b00001047983 */ /* 0x002ea20000300800 */
[----:B0-----:R-:W-:-:S03]  /*26c80*/  LOP3.LUT R0, R24, 0x3f, RZ, 0xc0, !PT ;  /* 0x0000003f18007812 */ /* 0x001fc600078ec0ff */
[----:B------:R-:W-:Y:S04]  /*26c90*/  STL [R1+0x3eb0], R5 ;  /* 0x003eb00501007387 */ /* 0x000fe80000100800 */
[----:B------:R-:W-:Y:S04]  /*26ca0*/  STL [R1+0x4240], R5 ;  /* 0x0042400501007387 */ /* 0x000fe80000100800 */
[----:B------:R-:W-:Y:S04]  /*26cb0*/  STL [R1+0x4264], R5 ;  /* 0x0042640501007387 */ /* 0x000fe80000100800 */
[----:B------:R-:W2:Y:S04]  /*26cc0*/  LDL.LU R6, [R1+0x328] ;  /* 0x0003280001067983 */ /* 0x000ea80000300800 */
[----:B------:R-:W2:Y:S04]  /*26cd0*/  LDL.LU R11, [R1+0x324] ;  /* 0x00032400010b7983 */ /* 0x000ea80000300800 */
[----:B------:R-:W2:Y:S04]  /*26ce0*/  LDL.LU R12, [R1+0x2e8] ;  /* 0x0002e800010c7983 */ /* 0x000ea80000300800 */
[----:B---3--:R0:W-:Y:S04]  /*26cf0*/  STS.U8 [R0+UR4], R14 ;  /* 0x0000000e00007988 */ /* 0x0081e80008000004 */
[----:B------:R-:W3:Y:S04]  /*26d00*/  LDL.LU R13, [R1+0x2e4] ;  /* 0x0002e400010d7983 */ /* 0x000ee80000300800 */
[----:B----4-:R1:W-:Y:S04]  /*26d10*/  STS.U8 [R0+UR4+0x40], R19 ;  /* 0x0000401300007988 */ /* 0x0103e80008000004 */
[----:B0-----:R-:W4:Y:S04]  /*26d20*/  LDL.LU R14, [R1+0x2a8] ;  /* 0x0002a800010e7983 */ /* 0x001f280000300800 */
[----:B------:R0:W-:Y:S04]  /*26d30*/  STS.U8 [R0+UR4+0x440], R21 ;  /* 0x0004401500007988 */ /* 0x0001e80008000004 */
[----:B-1----:R-:W4:Y:S04]  /*26d40*/  LDL.LU R19, [R1+0x2a4] ;  /* 0x0002a40001137983 */ /* 0x002f280000300800 */
[----:B------:R1:W-:Y:S04]  /*26d50*/  STS.U8 [R0+UR4+0x400], R22 ;  /* 0x0004001600007988 */ /* 0x0003e80008000004 */
[----:B0-----:R-:W4:Y:S04]  /*26d60*/  LDL.LU R21, [R1+0x248] ;  /* 0x0002480001157983 */ /* 0x001f280000300800 */
[----:B-1----:R-:W4:Y:S04]  /*26d70*/  LDL.LU R22, [R1+0x244] ;  /* 0x0002440001167983 */ /* 0x002f280000300800 */
[----:B--2---:R-:W-:Y:S04]  /*26d80*/  STS.U8 [R0+UR4+0x800], R4 ;  /* 0x0008000400007988 */ /* 0x004fe80008000004 */
[----:B------:R0:W-:Y:S04]  /*26d90*/  STS.U8 [R0+UR4+0x840], R23 ;  /* 0x0008401700007988 */ /* 0x0001e80008000004 */
[----:B------:R1:W-:Y:S04]  /*26da0*/  STS.U8 [R0+UR4+0xc40], R25 ;  /* 0x000c401900007988 */ /* 0x0003e80008000004 */
[----:B------:R2:W-:Y:S04]  /*26db0*/  STS.U8 [R0+UR4+0xc00], R26 ;  /* 0x000c001a00007988 */ /* 0x0005e80008000004 */
[----:B0-----:R-:W4:Y:S04]  /*26dc0*/  LDL.LU R23, [R1+0x1b8] ;  /* 0x0001b80001177983 */ /* 0x001f280000300800 */
[----:B-1----:R-:W4:Y:S04]  /*26dd0*/  LDL.LU R25, [R1+0x1b4] ;  /* 0x0001b40001197983 */ /* 0x002f280000300800 */
[----:B------:R0:W-:Y:S04]  /*26de0*/  STS.U8 [R0+UR4+0x1000], R27 ;  /* 0x0010001b00007988 */ /* 0x0001e80008000004 */
[----:B--2---:R-:W2:Y:S04]  /*26df0*/  LDL.LU R26, [R1+0xc8] ;  /* 0x0000c800011a7983 */ /* 0x004ea80000300800 */
[----:B------:R1:W-:Y:S04]  /*26e00*/  STS.U8 [R0+UR4+0x1040], R28 ;  /* 0x0010401c00007988 */ /* 0x0003e80008000004 */
[----:B0-----:R-:W2:Y:S04]  /*26e10*/  LDL.LU R27, [R1+0xac] ;  /* 0x0000ac00011b7983 */ /* 0x001ea80000300800 */
[----:B-1----:R-:W2:Y:S04]  /*26e20*/  LDL.LU R28, [R1+0x1c] ;  /* 0x00001c00011c7983 */ /* 0x002ea80000300800 */
[----:B------:R0:W-:Y:S02]  /*26e30*/  STS.U8 [R0+UR4+0x1440], R29 ;  /* 0x0014401d00007988 */ /* 0x0001e40008000004 */
[----:B0-----:R-:W0:Y:S02]  /*26e40*/  S2R R29, SR_TID.X ;  /* 0x00000000001d7919 */ /* 0x001e240000002100 */
[----:B------:R-:W-:Y:S04]  /*26e50*/  STS.U8 [R0+UR4+0x1400], R3 ;  /* 0x0014000300007988 */ /* 0x000fe80008000004 */
[----:B------:R1:W-:Y:S04]  /*26e60*/  STS.U8 [R0+UR4+0x1800], R7 ;  /* 0x0018000700007988 */ /* 0x0003e80008000004 */
[----:B------:R3:W-:Y:S04]  /*26e70*/  STS.U8 [R0+UR4+0x1840], R8 ;  /* 0x0018400800007988 */ /* 0x0007e80008000004 */
[----:B------:R0:W-:Y:S04]  /*26e80*/  STS.U8 [R0+UR4+0x1c40], R9 ;  /* 0x001c400900007988 */ /* 0x0001e80008000004 */
[----:B------:R0:W-:Y:S04]  /*26e90*/  STS.U8 [R0+UR4+0x1c00], R10 ;  /* 0x001c000a00007988 */ /* 0x0001e80008000004 */
[----:B-1----:R-:W2:Y:S04]  /*26ea0*/  LDL.LU R7, [R1+0x18] ;  /* 0x0000180001077983 */ /* 0x002ea80000300800 */
[----:B---3--:R-:W3:Y:S01]  /*26eb0*/  LDL.LU R8, [R1+0x14] ;  /* 0x0000140001087983 */ /* 0x008ee20000300800 */
[----:B0-----:R-:W-:-:S03]  /*26ec0*/  LOP3.LUT R29, R29, 0x3f, RZ, 0xc0, !PT ;  /* 0x0000003f1d1d7812 */ /* 0x001fc600078ec0ff */
[----:B------:R-:W3:Y:S01]  /*26ed0*/  LDL.LU R9, [R1+0x10] ;  /* 0x0000100001097983 */ /* 0x000ee20000300800 */
[----:B------:R-:W-:-:S03]  /*26ee0*/  LOP3.LUT R3, R29, 0x8, RZ, 0x3c, !PT ;  /* 0x000000081d037812 */ /* 0x000fc600078e3cff */
[----:B------:R-:W3:Y:S04]  /*26ef0*/  LDL.LU R10, [R1+0x320] ;  /* 0x00032000010a7983 */ /* 0x000ee80000300800 */
[----:B------:R-:W-:Y:S04]  /*26f00*/  STS.U8 [R3+UR4+0x80], R6 ;  /* 0x0000800603007988 */ /* 0x000fe80008000004 */
[----:B------:R-:W-:Y:S04]  /*26f10*/  STS.U8 [R3+UR4+0xc0], R11 ;  /* 0x0000c00b03007988 */ /* 0x000fe80008000004 */
[----:B------:R-:W-:Y:S04]  /*26f20*/  STS.U8 [R3+UR4+0x4c0], R12 ;  /* 0x0004c00c03007988 */ /* 0x000fe80008000004 */
[----:B------:R-:W-:Y:S04]  /*26f30*/  STS.U8 [R3+UR4+0x480], R13 ;  /* 0x0004800d03007988 */ /* 0x000fe80008000004 */
[----:B----4-:R-:W-:Y:S04]  /*26f40*/  STS.U8 [R3+UR4+0x880], R14 ;  /* 0x0008800e03007988 */ /* 0x010fe80008000004 */
[----:B------:R-:W-:Y:S04]  /*26f50*/  STS.U8 [R3+UR4+0x8c0], R19 ;  /* 0x0008c01303007988 */ /* 0x000fe80008000004 */
[----:B------:R0:W-:Y:S04]  /*26f60*/  STS.U8 [R3+UR4+0xcc0], R21 ;  /* 0x000cc01503007988 */ /* 0x0001e80008000004 */
[----:B------:R1:W-:Y:S04]  /*26f70*/  STS.U8 [R3+UR4+0xc80], R22 ;  /* 0x000c801603007988 */ /* 0x0003e80008000004 */
[----:B0-----:R-:W4:Y:S04]  /*26f80*/  LDL.LU R21, [R1+0x31c] ;  /* 0x00031c0001157983 */ /* 0x001f280000300800 */
[----:B-1----:R-:W4:Y:S04]  /*26f90*/  LDL.LU R22, [R1+0x2e0] ;  /* 0x0002e00001167983 */ /* 0x002f280000300800 */
[----:B------:R-:W4:Y:S01]  /*26fa0*/  LDL.LU R11, [R1+0x2dc] ;  /* 0x0002dc00010b7983 */ /* 0x000f220000300800 */
[----:B------:R-:W-:-:S03]  /*26fb0*/  ISETP.GE.AND P0, PT, R0, R2, PT ;  /* 0x000000020000720c */ /* 0x000fc60003f06270 */
[----:B------:R-:W4:Y:S04]  /*26fc0*/  LDL.LU R12, [R1+0x2a0] ;  /* 0x0002a000010c7983 */ /* 0x000f280000300800 */
[----:B------:R-:W4:Y:S04]  /*26fd0*/  LDL.LU R13, [R1+0x29c] ;  /* 0x00029c00010d7983 */ /* 0x000f280000300800 */
[----:B------:R-:W4:Y:S04]  /*26fe0*/  LDL.LU R14, [R1+0x240] ;  /* 0x00024000010e7983 */ /* 0x000f280000300800 */
[----:B------:R-:W4:Y:S04]  /*26ff0*/  LDL.LU R19, [R1+0x23c] ;  /* 0x00023c0001137983 */ /* 0x000f280000300800 */
[----:B------:R-:W4:Y:S04]  /*27000*/  LDL.LU R2, [R1+0x1b0] ;  /* 0x0001b00001027983 */ /* 0x000f280000300800 */
[----:B------:R0:W-:Y:S04]  /*27010*/  STS.U8 [R3+UR4+0x1080], R23 ;  /* 0x0010801703007988 */ /* 0x0001e80008000004 */
[----:B------:R1:W-:Y:S04]  /*27020*/  STS.U8 [R3+UR4+0x10c0], R25 ;  /* 0x0010c01903007988 */ /* 0x0003e80008000004 */
[----:B0-----:R-:W4:Y:S04]  /*27030*/  LDL.LU R23, [R1+0x11c] ;  /* 0x00011c0001177983 */ /* 0x001f280000300800 */
[----:B--2---:R0:W-:Y:S04]  /*27040*/  STS.U8 [R3+UR4+0x14c0], R26 ;  /* 0x0014c01a03007988 */ /* 0x0041e80008000004 */
[----:B-1----:R-:W2:Y:S04]  /*27050*/  LDL.LU R25, [R1+0xa8] ;  /* 0x0000a80001197983 */ /* 0x002ea80000300800 */
[----:B------:R1:W-:Y:S04]  /*27060*/  STS.U8 [R3+UR4+0x1480], R27 ;  /* 0x0014801b03007988 */ /* 0x0003e80008000004 */
[----:B------:R1:W-:Y:S04]  /*27070*/  STS.U8 [R3+UR4+0x1880], R28 ;  /* 0x0018801c03007988 */ /* 0x0003e80008000004 */
[----:B0-----:R-:W2:Y:S04]  /*27080*/  LDL.LU R26, [R1+0xa4] ;  /* 0x0000a400011a7983 */ /* 0x001ea80000300800 */
[----:B-1----:R-:W2:Y:S01]  /*27090*/  LDL.LU R27, [R1+0x8] ;  /* 0x00000800011b7983 */ /* 0x002ea20000300800 */
[----:B------:R-:W-:-:S03]  /*270a0*/  LOP3.LUT R28, R29, 0x10, RZ, 0x3c, !PT ;  /* 0x000000101d1c7812 */ /* 0x000fc600078e3cff */
[----:B------:R-:W2:Y:S04]  /*270b0*/  LDL.LU R29, [R1+0x4] ;  /* 0x00000400011d7983 */ /* 0x000ea80000300800 */
[----:B------:R-:W2:Y:S04]  /*270c0*/  LDL.LU R5, [R1+0x318] ;  /* 0x0003180001057983 */ /* 0x000ea80000300800 */
[----:B------:R-:W2:Y:S04]  /*270d0*/  LDL.LU R4, [R1+0x314] ;  /* 0x0003140001047983 */ /* 0x000ea80000300800 */
[----:B------:R-:W-:Y:S04]  /*270e0*/  STS.U8 [R3+UR4+0x18c0], R7 ;  /* 0x0018c00703007988 */ /* 0x000fe80008000004 */
[----:B---3--:R-:W-:Y:S04]  /*270f0*/  STS.U8 [R3+UR4+0x1cc0], R8 ;  /* 0x001cc00803007988 */ /* 0x008fe80008000004 */
[----:B------:R0:W-:Y:S04]  /*27100*/  STS.U8 [R3+UR4+0x1c80], R9 ;  /* 0x001c800903007988 */ /* 0x0001e80008000004 */
[----:B------:R1:W-:Y:S04]  /*27110*/  STS.U8 [R28+UR4+0x100], R10 ;  /* 0x0001000a1c007988 */ /* 0x0003e80008000004 */
[----:B0-----:R-:W3:Y:S04]  /*27120*/  LDL.LU R3, [R1+0x2d8] ;  /* 0x0002d80001037983 */ /* 0x001ee80000300800 */
[----:B------:R-:W3:Y:S04]  /*27130*/  LDL.LU R6, [R1+0x2d4] ;  /* 0x0002d40001067983 */ /* 0x000ee80000300800 */
[----:B------:R-:W3:Y:S04]  /*27140*/  LDL.LU R7, [R1+0x298] ;  /* 0x0002980001077983 */ /* 0x000ee80000300800 */
[----:B------:R-:W3:Y:S04]  /*27150*/  LDL.LU R8, [R1+0x294] ;  /* 0x0002940001087983 */ /* 0x000ee80000300800 */
[----:B------:R-:W3:Y:S04]  /*27160*/  LDL.LU R9, [R1+0x238] ;  /* 0x0002380001097983 */ /* 0x000ee80000300800 */
[----:B-1----:R-:W3:Y:S04]  /*27170*/  LDL.LU R10, [R1+0x234] ;  /* 0x00023400010a7983 */ /* 0x002ee80000300800 */
[----:B----4-:R0:W-:Y:S04]  /*27180*/  STS.U8 [R28+UR4+0x140], R21 ;  /* 0x000140151c007988 */ /* 0x0101e80008000004 */
[----:B------:R1:W-:Y:S04]  /*27190*/  STS.U8 [R28+UR4+0x540], R22 ;  /* 0x000540161c007988 */ /* 0x0003e80008000004 */
[----:B------:R4:W-:Y:S04]  /*271a0*/  STS.U8 [R28+UR4+0x500], R11 ;  /* 0x0005000b1c007988 */ /* 0x0009e80008000004 */
[----:B0-----:R-:W3:Y:S04]  /*271b0*/  LDL.LU R21, [R1+0x42b8] ;  /* 0x0042b80001157983 */ /* 0x001ee80000300800 */
[----:B-1----:R-:W3:Y:S04]  /*271c0*/  LDL.LU R22, [R1+0x42b4] ;  /* 0x0042b40001167983 */ /* 0x002ee80000300800 */
[----:B------:R0:W-:Y:S04]  /*271d0*/  STS.U8 [R28+UR4+0x900], R12 ;  /* 0x0009000c1c007988 */ /* 0x0001e80008000004 */
[----:B------:R1:W-:Y:S04]  /*271e0*/  STS.U8 [R28+UR4+0x940], R13 ;  /* 0x0009400d1c007988 */ /* 0x0003e80008000004 */
[----:B----4-:R-:W4:Y:S04]  /*271f0*/  LDL.LU R11, [R1+0x118] ;  /* 0x00011800010b7983 */ /* 0x010f280000300800 */
[----:B------:R1:W-:Y:S04]  /*27200*/  STS.U8 [R28+UR4+0xd40], R14 ;  /* 0x000d400e1c007988 */ /* 0x0003e80008000004 */
[----:B0-----:R-:W4:Y:S04]  /*27210*/  LDL.LU R12, [R1+0x114] ;  /* 0x00011400010c7983 */ /* 0x001f280000300800 */
[----:B------:R0:W-:Y:S04]  /*27220*/  STS.U8 [R28+UR4+0xd00], R19 ;  /* 0x000d00131c007988 */ /* 0x0001e80008000004 */
[----:B-1----:R-:W4:Y:S04]  /*27230*/  LDL.LU R13, [R1+0xa0] ;  /* 0x0000a000010d7983 */ /* 0x002f280000300800 */
[----:B------:R-:W4:Y:S04]  /*27240*/  LDL.LU R14, [R1+0x3c] ;  /* 0x00003c00010e7983 */ /* 0x000f280000300800 */
[----:B------:R-:W-:Y:S04]  /*27250*/  STS.U8 [R28+UR4+0x1100], R2 ;  /* 0x001100021c007988 */ /* 0x000fe80008000004 */
[----:B0-----:R-:W4:Y:S04]  /*27260*/  LDL.LU R19, [R1] ;  /* 0x0000000001137983 */ /* 0x001f280000300800 */
[----:B------:R0:W-:Y:S04]  /*27270*/  STS.U8 [R28+UR4+0x1140], R23 ;  /* 0x001140171c007988 */ /* 0x0001e80008000004 */
[----:B--2---:R1:W-:Y:S04]  /*27280*/  STS.U8 [R28+UR4+0x1540], R25 ;  /* 0x001540191c007988 */ /* 0x0043e80008000004 */
[----:B0-----:R-:W2:Y:S04]  /*27290*/  LDL.LU R23, [R1+0x42b0] ;  /* 0x0042b00001177983 */ /* 0x001ea80000300800 */
[----:B-1----:R-:W2:Y:S04]  /*272a0*/  LDL.LU R25, [R1+0x42ac] ;  /* 0x0042ac0001197983 */ /* 0x002ea80000300800 */
[----:B------:R0:W-:Y:S04]  /*272b0*/  STS.U8 [R28+UR4+0x1500], R26 ;  /* 0x0015001a1c007988 */ /* 0x0001e80008000004 */
[----:B------:R1:W-:Y:S04]  /*272c0*/  STS.U8 [R28+UR4+0x1900], R27 ;  /* 0x0019001b1c007988 */ /* 0x0003e80008000004 */
[----:B------:R1:W-:Y:S04]  /*272d0*/  STS.U8 [R28+UR4+0x1940], R29 ;  /* 0x0019401d1c007988 */ /* 0x0003e80008000004 */
[----:B0-----:R-:W2:Y:S04]  /*272e0*/  LDL.LU R26, [R1+0x42a8] ;  /* 0x0042a800011a7983 */ /* 0x001ea80000300800 */
[----:B-1----:R-:W2:Y:S04]  /*272f0*/  LDL.LU R27, [R1+0x42a4] ;  /* 0x0042a400011b7983 */ /* 0x002ea80000300800 */
[----:B------:R-:W3:Y:S01]  /*27300*/  LDL.LU R29, [R1+0x42a0] ;  /* 0x0042a000011d7983 */ /* 0x000ee20000300800 */
[----:B------:R-:W0:Y:S03]  /*27310*/  S2R R2, SR_TID.X ;  /* 0x0000000000027919 */ /* 0x000e260000002100 */
[----:B---3--:R1:W-:Y:S04]  /*27320*/  STS.U8 [R28+UR4+0x1d40], R29 ;  /* 0x001d401d1c007988 */ /* 0x0083e80008000004 */
[----:B-1----:R-:W3:Y:S04]  /*27330*/  LDL.LU R28, [R1+0x429c] ;  /* 0x00429c00011c7983 */ /* 0x002ee80000300800 */
[----:B------:R1:W-:Y:S02]  /*27340*/  STL [R1+0x4268], R29 ;  /* 0x0042681d01007387 */ /* 0x0003e40000100800 */
[----:B-1----:R-:W1:Y:S01]  /*27350*/  S2R R29, SR_TID.X ;  /* 0x00000000001d7919 */ /* 0x002e620000002100 */
[----:B0-----:R-:W-:-:S04]  /*27360*/  LOP3.LUT R2, R2, 0x3f, RZ, 0xc0, !PT ;  /* 0x0000003f02027812 */ /* 0x001fc800078ec0ff */
[----:B------:R-:W-:Y:S02]  /*27370*/  LOP3.LUT R2, R2, 0x18, RZ, 0x3c, !PT ;  /* 0x0000001802027812 */ /* 0x000fe400078e3cff */
[----:B-1----:R-:W-:-:S04]  /*27380*/  LOP3.LUT R29, R29, 0x3f, RZ, 0xc0, !PT ;  /* 0x0000003f1d1d7812 */ /* 0x002fc800078ec0ff */
[----:B------:R-:W-:-:S05]  /*27390*/  LOP3.LUT R29, R29, 0x10, RZ, 0x3c, !PT ;  /* 0x000000101d1d7812 */ /* 0x000fca00078e3cff */
[----:B---3--:R-:W-:Y:S04]  /*273a0*/  STS.U8 [R29+UR4+0x1d00], R28 ;  /* 0x001d001c1d007988 */ /* 0x008fe80008000004 */
[----:B------:R-:W-:Y:S04]  /*273b0*/  STS.U8 [R2+UR4+0x180], R5 ;  /* 0x0001800502007988 */ /* 0x000fe80008000004 */
[----:B------:R-:W-:Y:S04]  /*273c0*/  STS.U8 [R2+UR4+0x1c0], R4 ;  /* 0x0001c00402007988 */ /* 0x000fe80008000004 */
[----:B------:R-:W-:Y:S04]  /*273d0*/  STS.U8 [R2+UR4+0x5c0], R3 ;  /* 0x0005c00302007988 */ /* 0x000fe80008000004 */
[----:B------:R0:W-:Y:S04]  /*273e0*/  STL [R1+0x426c], R28 ;  /* 0x00426c1c01007387 */ /* 0x0001e80000100800 */
[----:B------:R1:W-:Y:S04]  /*273f0*/  STS.U8 [R2+UR4+0x580], R6 ;  /* 0x0005800602007988 */ /* 0x0003e80008000004 */
[----:B------:R3:W-:Y:S04]  /*27400*/  STS.U8 [R2+UR4+0x980], R7 ;  /* 0x0009800702007988 */ /* 0x0007e80008000004 */
[----:B0-----:R-:W2:Y:S04]  /*27410*/  LDL.LU R28, [R1+0x2cc] ;  /* 0x0002cc00011c7983 */ /* 0x001ea80000300800 */
[----:B------:R0:W-:Y:S04]  /*27420*/  STS.U8 [R2+UR4+0x9c0], R8 ;  /* 0x0009c00802007988 */ /* 0x0001e80008000004 */
[----:B------:R-:W2:Y:S04]  /*27430*/  LDL.LU R3, [R1+0x290] ;  /* 0x0002900001037983 */ /* 0x000ea80000300800 */
[----:B------:R4:W-:Y:S04]  /*27440*/  STS.U8 [R2+UR4+0xdc0], R9 ;  /* 0x000dc00902007988 */ /* 0x0009e80008000004 */
[----:B-1----:R-:W2:Y:S04]  /*27450*/  LDL.LU R6, [R1+0x28c] ;  /* 0x00028c0001067983 */ /* 0x002ea80000300800 */
[----:B------:R1:W-:Y:S04]  /*27460*/  STS.U8 [R2+UR4+0xd80], R10 ;  /* 0x000d800a02007988 */ /* 0x0003e80008000004 */
[----:B---3--:R-:W3:Y:S04]  /*27470*/  LDL.LU R7, [R1+0x230] ;  /* 0x0002300001077983 */ /* 0x008ee80000300800 */
[----:B0-----:R-:W3:Y:S04]  /*27480*/  LDL.LU R8, [R1+0x20c] ;  /* 0x00020c0001087983 */ /* 0x001ee80000300800 */
[----:B----4-:R-:W-:Y:S04]  /*27490*/  STS.U8 [R2+UR4+0x1180], R11 ;  /* 0x0011800b02007988 */ /* 0x010fe80008000004 */
[----:B------:R-:W4:Y:S04]  /*274a0*/  LDL.LU R9, [R1+0x110] ;  /* 0x0001100001097983 */ /* 0x000f280000300800 */
[----:B------:R-:W-:Y:S04]  /*274b0*/  STS.U8 [R2+UR4+0x11c0], R12 ;  /* 0x0011c00c02007988 */ /* 0x000fe80008000004 */
[----:B-1----:R-:W4:Y:S04]  /*274c0*/  LDL.LU R10, [R1+0xfc] ;  /* 0x0000fc00010a7983 */ /* 0x002f280000300800 */
[----:B------:R-:W-:Y:S04]  /*274d0*/  STS.U8 [R2+UR4+0x15c0], R13 ;  /* 0x0015c00d02007988 */ /* 0x000fe80008000004 */
[----:B------:R-:W-:Y:S04]  /*274e0*/  STS.U8 [R2+UR4+0x1580], R14 ;  /* 0x0015800e02007988 */ /* 0x000fe80008000004 */
[----:B------:R-:W4:Y:S04]  /*274f0*/  LDL.LU R29, [R1+0x38] ;  /* 0x00003800011d7983 */ /* 0x000f280000300800 */
[----:B------:R-:W-:Y:S04]  /*27500*/  STS.U8 [R2+UR4+0x1980], R19 ;  /* 0x0019801302007988 */ /* 0x000fe80008000004 */
[----:B------:R-:W4:Y:S04]  /*27510*/  LDL.LU R5, [R1+0x34] ;  /* 0x0000340001057983 */ /* 0x000f280000300800 */
[----:B--2---:R-:W-:Y:S04]  /*27520*/  STS.U8 [R2+UR4+0x19c0], R27 ;  /* 0x0019c01b02007988 */ /* 0x004fe80008000004 */
[----:B------:R0:W-:Y:S04]  /*27530*/  STL [R1+0x4288], R27 ;  /* 0x0042881b01007387 */ /* 0x0001e80000100800 */
[----:B------:R-:W-:Y:S04]  /*27540*/  STS.U8 [R2+UR4+0x1dc0], R26 ;  /* 0x001dc01a02007988 */ /* 0x000fe80008000004 */
[----:B0-----:R-:W2:Y:S04]  /*27550*/  LDL.LU R27, [R1+0x2d0] ;  /* 0x0002d000011b7983 */ /* 0x001ea80000300800 */
[----:B------:R0:W-:Y:S01]  /*27560*/  STL [R1+0x428c], R26 ;  /* 0x00428c1a01007387 */ /* 0x0001e20000100800 */
[----:B------:R-:W-:-:S03]  /*27570*/  LOP3.LUT R4, R24, 0x3f, RZ, 0xc0, !PT ;  /* 0x0000003f18047812 */ /* 0x000fc600078ec0ff */
[----:B0-----:R-:W3:Y:S04]  /*27580*/  LDL.LU R26, [R1+0x30c] ;  /* 0x00030c00011a7983 */ /* 0x001ee80000300800 */
[----:B------:R-:W4:Y:S04]  /*27590*/  LDL.LU R11, [R1+0x308] ;  /* 0x00030800010b7983 */ /* 0x000f280000300800 */
[----:B------:R-:W4:Y:S04]  /*275a0*/  LDL.LU R12, [R1+0x304] ;  /* 0x00030400010c7983 */ /* 0x000f280000300800 */
[----:B------:R-:W4:Y:S04]  /*275b0*/  LDL.LU R13, [R1+0x2c8] ;  /* 0x0002c800010d7983 */ /* 0x000f280000300800 */
[----:B------:R-:W4:Y:S04]  /*275c0*/  LDL.LU R14, [R1+0x2c4] ;  /* 0x0002c400010e7983 */ /* 0x000f280000300800 */
[----:B------:R-:W4:Y:S04]  /*275d0*/  LDL.LU R19, [R1+0x288] ;  /* 0x0002880001137983 */ /* 0x000f280000300800 */
[----:B------:R-:W4:Y:S04]  /*275e0*/  LDL.LU R24, [R1+0x284] ;  /* 0x0002840001187983 */ /* 0x000f280000300800 */
[----:B------:R-:W-:Y:S04]  /*275f0*/  STS.U8 [R2+UR4+0x1d80], R25 ;  /* 0x001d801902007988 */ /* 0x000fe80008000004 */
[----:B------:R0:W-:Y:S04]  /*27600*/  STL [R1+0x4290], R25 ;  /* 0x0042901901007387 */ /* 0x0001e80000100800 */
[----:B0-----:R-:W2:Y:S01]  /*27610*/  LDL.LU R25, [R1+0x310] ;  /* 0x0003100001197983 */ /* 0x001ea20000300800 */
[----:B------:R-:W-:-:S05]  /*27620*/  LOP3.LUT R2, R4, 0x20, RZ, 0x3c, !PT ;  /* 0x0000002004027812 */ /* 0x000fca00078e3cff */
[----:B--2---:R-:W-:Y:S04]  /*27630*/  STS.U8 [R2+UR4+0x200], R25 ;  /* 0x0002001902007988 */ /* 0x004fe80008000004 */
[----:B---3--:R-:W-:Y:S04]  /*27640*/  STS.U8 [R2+UR4+0x240], R26 ;  /* 0x0002401a02007988 */ /* 0x008fe80008000004 */
[----:B------:R-:W-:Y:S04]  /*27650*/  STS.U8 [R2+UR4+0x640], R27 ;  /* 0x0006401b02007988 */ /* 0x000fe80008000004 */
[----:B------:R-:W-:Y:S04]  /*27660*/  STS.U8 [R2+UR4+0x600], R28 ;  /* 0x0006001c02007988 */ /* 0x000fe80008000004 */
[----:B------:R0:W-:Y:S04]  /*27670*/  STS.U8 [R2+UR4+0xa00], R3 ;  /* 0x000a000302007988 */ /* 0x0001e80008000004 */
[----:B------:R1:W-:Y:S04]  /*27680*/  STS.U8 [R2+UR4+0xa40], R6 ;  /* 0x000a400602007988 */ /* 0x0003e80008000004 */
[----:B------:R2:W-:Y:S04]  /*27690*/  STS.U8 [R2+UR4+0xe40], R7 ;  /* 0x000e400702007988 */ /* 0x0005e80008000004 */
[----:B0-----:R-:W3:Y:S04]  /*276a0*/  LDL.LU R3, [R1+0x208] ;  /* 0x0002080001037983 */ /* 0x001ee80000300800 */
[----:B------:R0:W-:Y:S04]  /*276b0*/  STS.U8 [R2+UR4+0xe00], R8 ;  /* 0x000e000802007988 */ /* 0x0001e80008000004 */
[----:B-1----:R-:W3:Y:S04]  /*276c0*/  LDL.LU R6, [R1+0x204] ;  /* 0x0002040001067983 */ /* 0x002ee80000300800 */
[----:B----4-:R1:W-:Y:S04]  /*276d0*/  STS.U8 [R2+UR4+0x1200], R9 ;  /* 0x0012000902007988 */ /* 0x0103e80008000004 */
[----:B--2---:R-:W2:Y:S04]  /*276e0*/  LDL.LU R7, [R1+0xf8] ;  /* 0x0000f80001077983 */ /* 0x004ea80000300800 */
[----:B------:R4:W-:Y:S04]  /*276f0*/  STS.U8 [R2+UR4+0x1240], R10 ;  /* 0x0012400a02007988 */ /* 0x0009e80008000004 */
[----:B0-----:R-:W2:Y:S04]  /*27700*/  LDL.LU R8, [R1+0xf4] ;  /* 0x0000f40001087983 */ /* 0x001ea80000300800 */
[----:B-1----:R-:W2:Y:S04]  /*27710*/  LDL.LU R9, [R1+0x30] ;  /* 0x0000300001097983 */ /* 0x002ea80000300800 */
[----:B------:R-:W-:Y:S04]  /*27720*/  STS.U8 [R2+UR4+0x1640], R29 ;  /* 0x0016401d02007988 */ /* 0x000fe80008000004 */
[----:B----4-:R-:W4:Y:S04]  /*27730*/  LDL.LU R10, [R1+0xc] ;  /* 0x00000c00010a7983 */ /* 0x010f280000300800 */
[----:B------:R-:W-:Y:S04]  /*27740*/  STS.U8 [R2+UR4+0x1600], R5 ;  /* 0x0016000502007988 */ /* 0x000fe80008000004 */
[----:B------:R-:W-:Y:S04]  /*27750*/  STS.U8 [R2+UR4+0x1a00], R23 ;  /* 0x001a001702007988 */ /* 0x000fe80008000004 */
[----:B------:R0:W-:Y:S04]  /*27760*/  STL [R1+0x4294], R23 ;  /* 0x0042941701007387 */ /* 0x0001e80000100800 */
[----:B------:R-:W-:Y:S04]  /*27770*/  STS.U8 [R2+UR4+0x1a40], R22 ;  /* 0x001a401602007988 */ /* 0x000fe80008000004 */
[----:B------:R1:W-:Y:S04]  /*27780*/  STL [R1+0x4298], R22 ;  /* 0x0042981601007387 */ /* 0x0003e80000100800 */
[----:B0-----:R-:W4:Y:S04]  /*27790*/  LDL.LU R23, [R1+0x300] ;  /* 0x0003000001177983 */ /* 0x001f280000300800 */
[----:B------:R-:W-:Y:S01]  /*277a0*/  STS.U8 [R2+UR4+0x1e40], R21 ;  /* 0x001e401502007988 */ /* 0x000fe20008000004 */
[----:B-1----:R-:W-:-:S03]  /*277b0*/  LOP3.LUT R22, R4, 0x28, RZ, 0x3c, !PT ;  /* 0x0000002804167812 */ /* 0x002fc600078e3cff */
[----:B------:R-:W4:Y:S04]  /*277c0*/  LDL.LU R25, [R1+0x2fc] ;  /* 0x0002fc0001197983 */ /* 0x000f280000300800 */
[----:B------:R-:W-:Y:S04]  /*277d0*/  STS.U8 [R2+UR4+0x1e00], R20 ;  /* 0x001e001402007988 */ /* 0x000fe80008000004 */
[----:B------:R-:W4:Y:S04]  /*277e0*/  LDL.LU R26, [R1+0x2c0] ;  /* 0x0002c000011a7983 */ /* 0x000f280000300800 */
[----:B------:R0:W-:Y:S04]  /*277f0*/  STS.U8 [R22+UR4+0x280], R11 ;  /* 0x0002800b16007988 */ /* 0x0001e80008000004 */
[----:B------:R-:W4:Y:S04]  /*27800*/  LDL.LU R27, [R1+0x2bc] ;  /* 0x0002bc00011b7983 */ /* 0x000f280000300800 */
[----:B------:R1:W-:Y:S04]  /*27810*/  STS.U8 [R22+UR4+0x2c0], R12 ;  /* 0x0002c00c16007988 */ /* 0x0003e80008000004 */
[----:B0-----:R-:W4:Y:S04]  /*27820*/  LDL.LU R11, [R1+0x280] ;  /* 0x00028000010b7983 */ /* 0x001f280000300800 */
[----:B------:R0:W-:Y:S04]  /*27830*/  STS.U8 [R22+UR4+0x6c0], R13 ;  /* 0x0006c00d16007988 */ /* 0x0001e80008000004 */
[----:B-1----:R-:W4:Y:S04]  /*27840*/  LDL.LU R12, [R1+0x27c] ;  /* 0x00027c00010c7983 */ /* 0x002f280000300800 */
[----:B------:R1:W-:Y:S04]  /*27850*/  STS.U8 [R22+UR4+0x680], R14 ;  /* 0x0006800e16007988 */ /* 0x0003e80008000004 */
[----:B0-----:R-:W4:Y:S04]  /*27860*/  LDL.LU R13, [R1+0x200] ;  /* 0x00020000010d7983 */ /* 0x001f280000300800 */
[----:B------:R0:W-:Y:S04]  /*27870*/  STS.U8 [R22+UR4+0xa80], R19 ;  /* 0x000a801316007988 */ /* 0x0001e80008000004 */
[----:B-1----:R-:W4:Y:S04]  /*27880*/  LDL.LU R14, [R1+0x1dc] ;  /* 0x0001dc00010e7983 */ /* 0x002f280000300800 */
[----:B------:R1:W-:Y:S04]  /*27890*/  STS.U8 [R22+UR4+0xac0], R24 ;  /* 0x000ac01816007988 */ /* 0x0003e80008000004 */
[----:B0-----:R-:W4:Y:S04]  /*278a0*/  LDL.LU R19, [R1+0xf0] ;  /* 0x0000f00001137983 */ /* 0x001f280000300800 */
[----:B-1----:R-:W4:Y:S04]  /*278b0*/  LDL.LU R24, [R1+0xdc] ;  /* 0x0000dc0001187983 */ /* 0x002f280000300800 */
[----:B------:R-:W4:Y:S04]  /*278c0*/  LDL.LU R29, [R1+0x2f8] ;  /* 0x0002f800011d7983 */ /* 0x000f280000300800 */
[----:B------:R-:W4:Y:S01]  /*278d0*/  LDL.LU R5, [R1+0x2f4] ;  /* 0x0002f40001057983 */ /* 0x000f220000300800 */
[----:B------:R-:W-:-:S03]  /*278e0*/  LOP3.LUT R28, R0, 0x30, RZ, 0x3c, !PT ;  /* 0x00000030001c7812 */ /* 0x000fc600078e3cff */
[----:B------:R-:W4:Y:S04]  /*278f0*/  LDL.LU R2, [R1+0x2b8] ;  /* 0x0002b80001027983 */ /* 0x000f280000300800 */
[----:B------:R-:W4:Y:S04]  /*27900*/  LDL.LU R4, [R1+0x2b4] ;  /* 0x0002b40001047983 */ /* 0x000f280000300800 */
[----:B---3--:R0:W-:Y:S04]  /*27910*/  STS.U8 [R22+UR4+0xec0], R3 ;  /* 0x000ec00316007988 */ /* 0x0081e80008000004 */
[----:B------:R1:W-:Y:S04]  /*27920*/  STS.U8 [R22+UR4+0xe80], R6 ;  /* 0x000e800616007988 */ /* 0x0003e80008000004 */
[----:B0-----:R-:W3:Y:S04]  /*27930*/  LDL.LU R3, [R1+0x278] ;  /* 0x0002780001037983 */ /* 0x001ee80000300800 */
[----:B--2---:R0:W-:Y:S04]  /*27940*/  STS.U8 [R22+UR4+0x1280], R7 ;  /* 0x0012800716007988 */ /* 0x0041e80008000004 */
[----:B-1----:R-:W2:Y:S04]  /*27950*/  LDL.LU R6, [R1+0x274] ;  /* 0x0002740001067983 */ /* 0x002ea80000300800 */
[----:B------:R1:W-:Y:S04]  /*27960*/  STS.U8 [R22+UR4+0x12c0], R8 ;  /* 0x0012c00816007988 */ /* 0x0003e80008000004 */
[----:B------:R1:W-:Y:S04]  /*27970*/  STS.U8 [R22+UR4+0x16c0], R9 ;  /* 0x0016c00916007988 */ /* 0x0003e80008000004 */
[----:B0-----:R-:W2:Y:S04]  /*27980*/  LDL.LU R7, [R1+0x1d8] ;  /* 0x0001d80001077983 */ /* 0x001ea80000300800 */
[----:B----4-:R0:W-:Y:S04]  /*27990*/  STS.U8 [R22+UR4+0x1680], R10 ;  /* 0x0016800a16007988 */ /* 0x0101e80008000004 */
[----:B------:R-:W-:Y:S04]  /*279a0*/  STS.U8 [R22+UR4+0x1a80], R18 ;  /* 0x001a801216007988 */ /* 0x000fe80008000004 */
[----:B-1----:R-:W4:Y:S04]  /*279b0*/  LDL.LU R8, [R1+0x1d4] ;  /* 0x0001d40001087983 */ /* 0x002f280000300800 */
[----:B------:R-:W-:Y:S04]  /*279c0*/  STS.U8 [R22+UR4+0x1ac0], R17 ;  /* 0x001ac01116007988 */ /* 0x000fe80008000004 */
[----:B------:R-:W4:Y:S04]  /*279d0*/  LDL.LU R9, [R1+0xd8] ;  /* 0x0000d80001097983 */ /* 0x000f280000300800 */
[----:B------:R-:W-:Y:S04]  /*279e0*/  STS.U8 [R22+UR4+0x1ec0], R16 ;  /* 0x001ec01016007988 */ /* 0x000fe80008000004 */
[----:B0-----:R-:W4:Y:S04]  /*279f0*/  LDL.LU R10, [R1+0xd4] ;  /* 0x0000d400010a7983 */ /* 0x001f280000300800 */
[----:B------:R0:W-:Y:S04]  /*27a00*/  STS.U8 [R22+UR4+0x1e80], R15 ;  /* 0x001e800f16007988 */ /* 0x0001e80008000004 */
[----:B------:R1:W-:Y:S04]  /*27a10*/  STS.U8 [R28+UR4+0x300], R23 ;  /* 0x000300171c007988 */ /* 0x0003e80008000004 */
[----:B------:R1:W-:Y:S04]  /*27a20*/  STS.U8 [R28+UR4+0x340], R25 ;  /* 0x000340191c007988 */ /* 0x0003e80008000004 */
[----:B0-----:R-:W4:Y:S04]  /*27a30*/  LDL.LU R22, [R1+0x4298] ;  /* 0x0042980001167983 */ /* 0x001f280000300800 */
[----:B-1----:R-:W4:Y:S04]  /*27a40*/  LDL.LU R23, [R1+0x4294] ;  /* 0x0042940001177983 */ /* 0x002f280000300800 */
[----:B------:R-:W4:Y:S04]  /*27a50*/  LDL.LU R25, [R1+0x4290] ;  /* 0x0042900001197983 */ /* 0x000f280000300800 */
[----:B------:R0:W-:Y:S04]  /*27a60*/  STS.U8 [R28+UR4+0x740], R26 ;  /* 0x0007401a1c007988 */ /* 0x0001e80008000004 */
[----:B------:R1:W-:Y:S04]  /*27a70*/  STS.U8 [R28+UR4+0x700], R27 ;  /* 0x0007001b1c007988 */ /* 0x0003e80008000004 */
[----:B------:R1:W-:Y:S04]  /*27a80*/  STS.U8 [R28+UR4+0xb00], R11 ;  /* 0x000b000b1c007988 */ /* 0x0003e80008000004 */
[----:B0-----:R-:W4:Y:S04]  /*27a90*/  LDL.LU R26, [R1+0x428c] ;  /* 0x00428c00011a7983 */ /* 0x001f280000300800 */
[----:B-1----:R-:W4:Y:S04]  /*27aa0*/  LDL.LU R27, [R1+0x4288] ;  /* 0x00428800011b7983 */ /* 0x002f280000300800 */
[----:B------:R-:W3:Y:S04]  /*27ab0*/  LDL.LU R11, [R1+0x4284] ;  /* 0x00428400010b7983 */ /* 0x000ee80000300800 */
[----:B------:R0:W-:Y:S04]  /*27ac0*/  STS.U8 [R28+UR4+0xb40], R12 ;  /* 0x000b400c1c007988 */ /* 0x0001e80008000004 */
[----:B------:R1:W-:Y:S04]  /*27ad0*/  STS.U8 [R28+UR4+0xf40], R13 ;  /* 0x000f400d1c007988 */ /* 0x0003e80008000004 */
[----:B------:R1:W-:Y:S04]  /*27ae0*/  STS.U8 [R28+UR4+0xf00], R14 ;  /* 0x000f000e1c007988 */ /* 0x0003e80008000004 */
[----:B0-----:R-:W2:Y:S04]  /*27af0*/  LDL.LU R12, [R1+0x4280] ;  /* 0x00428000010c7983 */ /* 0x001ea80000300800 */
[----:B-1----:R-:W4:Y:S04]  /*27b00*/  LDL.LU R13, [R1+0x427c] ;  /* 0x00427c00010d7983 */ /* 0x002f280000300800 */
[----:B------:R-:W3:Y:S04]  /*27b10*/  LDL.LU R14, [R1+0x4278] ;  /* 0x00427800010e7983 */ /* 0x000ee80000300800 */
[----:B------:R0:W-:Y:S04]  /*27b20*/  STS.U8 [R28+UR4+0x1300], R19 ;  /* 0x001300131c007988 */ /* 0x0001e80008000004 */
[----:B------:R1:W-:Y:S04]  /*27b30*/  STS.U8 [R28+UR4+0x1340], R24 ;  /* 0x001340181c007988 */ /* 0x0003e80008000004 */
[----:B0-----:R-:W2:Y:S04]  /*27b40*/  LDL.LU R19, [R1+0x4274] ;  /* 0x0042740001137983 */ /* 0x001ea80000300800 */
[----:B-1----:R-:W4:Y:S01]  /*27b50*/  LDL.LU R24, [R1+0x4270] ;  /* 0x0042700001187983 */ /* 0x002f220000300800 */
[----:B------:R-:W-:-:S03]  /*27b60*/  LOP3.LUT R0, R0, 0x38, RZ, 0x3c, !PT ;  /* 0x0000003800007812 */ /* 0x000fc600078e3cff */
[----:B----4-:R-:W-:Y:S04]  /*27b70*/  STS.U8 [R28+UR4+0x1740], R24 ;  /* 0x001740181c007988 */ /* 0x010fe80008000004 */
        /* <DEDUP_REMOVED lines=8> */
[----:B-1----:R-:W4:Y:S04]  /*27c00*/  LDL.LU R29, [R1+0x4268] ;  /* 0x00426800011d7983 */ /* 0x002f280000300800 */
[----:B--2---:R-:W2:Y:S04]  /*27c10*/  LDL.LU R5, [R1+0x4264] ;  /* 0x0042640001057983 */ /* 0x004ea80000300800 */
[----:B------:R0:W-:Y:S04]  /*27c20*/  STS.U8 [R0+UR4+0x7c0], R2 ;  /* 0x0007c00200007988 */ /* 0x0001e80008000004 */
[----:B------:R1:W-:Y:S04]  /*27c30*/  STS.U8 [R0+UR4+0x780], R4 ;  /* 0x0007800400007988 */ /* 0x0003e80008000004 */
[----:B------:R1:W-:Y:S04]  /*27c40*/  STS.U8 [R0+UR4+0xb80], R3 ;  /* 0x000b800300007988 */ /* 0x0003e80008000004 */
[----:B0-----:R-:W3:Y:S04]  /*27c50*/  LDL R2, [R1+0x1d10] ;  /* 0x001d100001027983 */ /* 0x001ee80000100800 */
[----:B-1----:R-:W4:Y:S04]  /*27c60*/  LDL.LU R4, [R1+0x4260] ;  /* 0x0042600001047983 */ /* 0x002f280000300800 */
[----:B------:R-:W2:Y:S04]  /*27c70*/  LDL.LU R3, [R1+0x425c] ;  /* 0x00425c0001037983 */ /* 0x000ea80000300800 */
[----:B------:R0:W-:Y:S04]  /*27c80*/  STS.U8 [R0+UR4+0xbc0], R6 ;  /* 0x000bc00600007988 */ /* 0x0001e80008000004 */
[----:B------:R1:W-:Y:S04]  /*27c90*/  STS.U8 [R0+UR4+0xfc0], R7 ;  /* 0x000fc00700007988 */ /* 0x0003e80008000004 */
[----:B------:R1:W-:Y:S04]  /*27ca0*/  STS.U8 [R0+UR4+0xf80], R8 ;  /* 0x000f800800007988 */ /* 0x0003e80008000004 */
[----:B0-----:R-:W3:Y:S04]  /*27cb0*/  LDL.LU R6, [R1+0x4258] ;  /* 0x0042580001067983 */ /* 0x001ee80000300800 */
[----:B-1----:R-:W4:Y:S04]  /*27cc0*/  LDL.LU R7, [R1+0x4254] ;  /* 0x0042540001077983 */ /* 0x002f280000300800 */
[----:B------:R-:W2:Y:S04]  /*27cd0*/  LDL.LU R8, [R1+0x4250] ;  /* 0x0042500001087983 */ /* 0x000ea80000300800 */
[----:B------:R0:W-:Y:S04]  /*27ce0*/  STS.U8 [R0+UR4+0x1380], R9 ;  /* 0x0013800900007988 */ /* 0x0001e80008000004 */
[----:B------:R1:W-:Y:S04]  /*27cf0*/  STS.U8 [R0+UR4+0x13c0], R10 ;  /* 0x0013c00a00007988 */ /* 0x0003e80008000004 */
[----:B0-----:R-:W3:Y:S04]  /*27d00*/  LDL.LU R9, [R1+0x424c] ;  /* 0x00424c0001097983 */ /* 0x001ee80000300800 */
[----:B-1----:R-:W4:Y:S04]  /*27d10*/  LDL.LU R10, [R1+0x4248] ;  /* 0x00424800010a7983 */ /* 0x002f280000300800 */
[----:B----4-:R-:W-:Y:S04]  /*27d20*/  STS.U8 [R0+UR4+0x17c0], R10 ;  /* 0x0017c00a00007988 */ /* 0x010fe80008000004 */
[----:B---3--:R-:W-:Y:S04]  /*27d30*/  STS.U8 [R0+UR4+0x1780], R9 ;  /* 0x0017800900007988 */ /* 0x008fe80008000004 */
[----:B--2---:R-:W-:Y:S04]  /*27d40*/  STS.U8 [R0+UR4+0x1b80], R8 ;  /* 0x001b800800007988 */ /* 0x004fe80008000004 */
[----:B------:R-:W-:Y:S04]  /*27d50*/  STS.U8 [R0+UR4+0x1bc0], R7 ;  /* 0x001bc00700007988 */ /* 0x000fe80008000004 */
[----:B------:R-:W-:Y:S04]  /*27d60*/  STS.U8 [R0+UR4+0x1fc0], R6 ;  /* 0x001fc00600007988 */ /* 0x000fe80008000004 */
[----:B------:R0:W-:Y:S04]  /*27d70*/  STS.U8 [R0+UR4+0x1f80], R3 ;  /* 0x001f800300007988 */ /* 0x0001e80008000004 */
[----:B0-----:R-:W2:Y:S04]  /*27d80*/  LDL.LU R0, [R1+0x4244] ;  /* 0x0042440001007983 */ /* 0x001ea80000300800 */
[----:B------:R-:W3:Y:S01]  /*27d90*/  LDL R3, [R1+0x1d08] ;  /* 0x001d080001037983 */ /* 0x000ee20000100800 */
[----:B------:R-:W-:Y:S01]  /*27da0*/  PRMT R5, RZ, 0x7610, R5 ;  /* 0x00007610ff057816 */ /* 0x000fe20000000005 */
[----:B------:R-:W-:Y:S06]  /*27db0*/  BAR.SYNC.DEFER_BLOCKING 0x0 ;  /* 0x0000000000007b1d */ /* 0x000fec0000010000 */
[----:B---3--:R-:W3:Y:S04]  /*27dc0*/  @!P0 LDG.E.U8 R5, desc[UR46][R2.64] ;  /* 0x0000002e02058981 */ /* 0x008ee8000c1e1100 */
[----:B---3--:R0:W-:Y:S04]  /*27dd0*/  STL [R1+0x53c], R5 ;  /* 0x00053c0501007387 */ /* 0x0081e80000100800 */
[----:B0-----:R-:W3:Y:S04]  /*27de0*/  LDL.LU R5, [R1+0x4240] ;  /* 0x0042400001057983 */ /* 0x001ee80000300800 */
[----:B------:R-:W4:Y:S04]  /*27df0*/  LDL R2, [R1+0x1548] ;  /* 0x0015480001027983 */ /* 0x000f280000100800 */
[----:B------:R-:W4:Y:S01]  /*27e00*/  LDL R3, [R1+0x1bfc] ;  /* 0x001bfc0001037983 */ /* 0x000f220000100800 */
[----:B--2---:R-:W-:-:S02]  /*27e10*/  PRMT R0, RZ, 0x7610, R0 ;  /* 0x00007610ff007816 */ /* 0x004fc40000000000 */
[----:B----4-:R-:W-:-:S04]  /*27e20*/  @!P0 LOP3.LUT R3, R3, R2, RZ, 0x3c, !PT ;  /* 0x0000000203038212 */ /* 0x010fc800078e3cff */
[----:B------:R-:W-:-:S04]  /*27e30*/  @!P0 LOP3.LUT R2, R3, R2, RZ, 0x3c, !PT ;  /* 0x0000000203028212 */ /* 0x000fc800078e3cff */
[----:B------:R-:W-:-:S05]  /*27e40*/  @!P0 LOP3.LUT R3, R3, R2, RZ, 0x3c, !PT ;  /* 0x0000000203038212 */ /* 0x000fca00078e3cff */
[----:B------:R-:W2:Y:S04]  /*27e50*/  @!P0 LDG.E.U8 R0, desc[UR46][R2.64] ;  /* 0x0000002e02008981 */ /* 0x000ea8000c1e1100 */
[----:B--2---:R0:W-:Y:S04]  /*27e60*/  STL [R1+0x544], R0 ;  /* 0x0005440001007387 */ /* 0x0041e80000100800 */
[----:B0-----:R-:W2:Y:S04]  /*27e70*/  LDL.LU R0, [R1+0x423c] ;  /* 0x00423c0001007983 */ /* 0x001ea80000300800 */
[----:B------:R-:W4:Y:S04]  /*27e80*/  LDL R2, [R1+0x113c] ;  /* 0x00113c0001027983 */ /* 0x000f280000100800 */
[----:B------:R-:W4:Y:S01]  /*27e90*/  LDL R3, [R1+0x1544] ;  /* 0x0015440001037983 */ /* 0x000f220000100800 */
[----:B------:R-:W-:-:S02]  /*27ea0*/  PRMT R4, RZ, 0x7610, R4 ;  /* 0x00007610ff047816 */ /* 0x000fc40000000004 */
[----:B----4-:R-:W-:-:S04]  /*27eb0*/  @!P0 LOP3.LUT R3, R3, R2, RZ, 0x3c, !PT ;  /* 0x0000000203038212 */ /* 0x010fc800078e3cff */
[----:B------:R-:W-:-:S04]  /*27ec0*/  @!P0 LOP3.LUT R2, R3, R2, RZ, 0x3c, !PT ;  /* 0x0000000203028212 */ /* 0x000fc800078e3cff */
[----:B------:R-:W-:-:S05]  /*27ed0*/  @!P0 LOP3.LUT R3, R3, R2, RZ, 0x3c, !PT ;  /* 0x0000000203038212 */ /* 0x000fca00078e3cff */
[----:B------:R-:W4:Y:S04]  /*27ee0*/  @!P0 LDG.E.U8 R4, desc[UR46][R2.64] ;  /* 0x0000002e02048981 */ /* 0x000f28000c1e1100 */
[----:B----4-:R0:W-:Y:S04]  /*27ef0*/  STL [R1+0x540], R4 ;  /* 0x0005400401007387 */ /* 0x0101e80000100800 */
[----:B0-----:R-:W4:Y:S04]  /*27f00*/  LDL.LU R4, [R1+0x4238] ;  /* 0x0042380001047983 */ /* 0x001f280000300800 */
[----:B------:R-:W3:Y:S04]  /*27f10*/  LDL R2, [R1+0x1540] ;  /* 0x0015400001027983 */ /* 0x000ee80000100800 */
[----:B------:R-:W3:Y:S01]  /*27f20*/  LDL R3, [R1+0x1bf8] ;  /* 0x001bf80001037983 */ /* 0x000ee20000100800 */
[----:B--2---:R-:W-:-:S02]  /*27f30*/  PRMT R0, RZ, 0x7610, R0 ;  /* 0x00007610ff007816 */ /* 0x004fc40000000000 */
[----:B---3--:R-:W-:-:S04]  /*27f40*/  @!P0 LOP3.LUT R3, R3, R2, RZ, 0x3c, !PT ;  /* 0x0000000203038212 */ /* 0x008fc800078e3cff */
[----:B------:R-:W-:-:S04]  /*27f50*/  @!P0 LOP3.LUT R2, R3, R2, RZ, 0x3c, !PT ;  /* 0x0000000203028212 */ /* 0x000fc800078e3cff */
[----:B------:R-:W-:-:S05]  /*27f60*/  @!P0 LOP3.LUT R3, R3, R2, RZ, 0x3c, !PT ;  /* 0x0000000203038212 */ /* 0x000fca00078e3cff */
[----:B------:R-:W2:Y:S04]  /*27f70*/  @!P0 LDG.E.U8 R0, desc[UR46][R2.64] ;  /* 0x0000002e02008981 */ /* 0x000ea8000c1e1100 */
[----:B--2---:R0:W-:Y:S04]  /*27f80*/  STL [R1+0x538], R0 ;  /* 0x0005380001007387 */ /* 0x0041e80000100800 */
[----:B0-----:R-:W2:Y:S04]  /*27f90*/  LDL.LU R0, [R1+0x4234] ;  /* 0x0042340001007983 */ /* 0x001ea80000300800 */
[----:B------:R-:W3:Y:S04]  /*27fa0*/  LDL R2, [R1+0x153c] ;  /* 0x00153c0001027983 */ /* 0x000ee80000100800 */
[----:B------:R-:W3:Y:S01]  /*27fb0*/  LDL R3, [R1+0x1bf4] ;  /* 0x001bf40001037983 */ /* 0x000ee20000100800 */
[----:B----4-:R-:W-:-:S02]  /*27fc0*/  PRMT R4, RZ, 0x7610, R4 ;  /* 0x00007610ff047816 */ /* 0x010fc40000000004 */
[----:B---3--:R-:W-:-:S04]  /*27fd0*/  @!P0 LOP3.LUT R3, R3, R2, RZ, 0x3c, !PT ;  /* 0x0000000203038212 */ /* 0x008fc800078e3cff */
[----:B------:R-:W-:-:S04]  /*27fe0*/  @!P0 LOP3.LUT R2, R3, R2, RZ, 0x3c, !PT ;  /* 0x0000000203028212 */ /* 0x000fc800078e3cff */
[----:B------:R-:W-:-:S05]  /*27ff0*/  @!P0 LOP3.LUT R3, R3, R2, RZ, 0x3c, !PT ;  /* 0x0000000203038212 */ /* 0x000fca00078e3cff */
[----:B------:R-:W3:Y:S04]  /*28000*/  @!P0 LDG.E.U8 R4, desc[UR46][R2.64] ;  /* 0x0000002e02048981 */ /* 0x000ee8000c1e1100 */
        /* <DEDUP_REMOVED lines=13> */
[----:B---3--:R-:W-:-:S02]  /*280e0*/  PRMT R4, RZ, 0x7610, R4 ;  /* 0x00007610ff047816 */ /* 0x008fc40000000004 */
[----:B----4-:R-:W-:-:S04]  /*280f0*/  @!P0 LOP3.LUT R3, R3, R2, RZ, 0x3c, !PT ;  /* 0x0000000203038212 */ /* 0x010fc800078e3cff */
        /* <DEDUP_REMOVED lines=2010> */
[----:B--2---:R0:W-:Y:S04]  /*2fea0*/  STL [R1], R0 ;  /* 0x0000000001007387 */ /* 0x0041e80000100800 */
[----:B0-----:R-:W2:Y:S04]  /*2feb0*/  LDL.LU R0, [R1+0x3eac] ;  /* 0x003eac0001007983 */ /* 0x001ea80000300800 */
[----:B------:R-:W3:Y:S04]  /*2fec0*/  LDL R2, [R1+0x1c38] ;  /* 0x001c380001027983 */ /* 0x000ee80000100800 */
[----:B------:R-:W3:Y:S01]  /*2fed0*/  LDL R3, [R1+0x1c74] ;  /* 0x001c740001037983 */ /* 0x000ee20000100800 */
[----:B------:R-:W-:-:S02]  /*2fee0*/  PRMT R29, RZ, 0x7610, R29 ;  /* 0x00007610ff1d7816 */ /* 0x000fc4000000001d */
[----:B---3--:R-:W-:-:S04]  /*2fef0*/  @!P0 LOP3.LUT R3, R3, R2, RZ, 0x3c, !PT ;  /* 0x0000000203038212 */ /* 0x008fc800078e3cff */
[----:B------:R-:W-:-:S04]  /*2ff00*/  @!P0 LOP3.LUT R2, R3, R2, RZ, 0x3c, !PT ;  /* 0x0000000203028212 */ /* 0x000fc800078e3cff */
[----:B------:R-:W-:-:S05]  /*2ff10*/  @!P0 LOP3.LUT R3, R3, R2, RZ, 0x3c, !PT ;  /* 0x0000000203038212 */ /* 0x000fca00078e3cff */
[----:B------:R-:W3:Y:S04]  /*2ff20*/  @!P0 LDG.E.U8 R29, desc[UR46][R2.64] ;  /* 0x0000002e021d8981 */ /* 0x000ee8000c1e1100 */
[----:B------:R-:W4:Y:S04]  /*2ff30*/  LDL R2, [R1+0x1c40] ;  /* 0x001c400001027983 */ /* 0x000f280000100800 */
[----:B------:R-:W4:Y:S01]  /*2ff40*/  LDL R3, [R1+0x1c7c] ;  /* 0x001c7c0001037983 */ /* 0x000f220000100800 */
[----:B------:R-:W-:-:S03]  /*2ff50*/  PRMT R28, RZ, 0x7610, R28 ;  /* 0x00007610ff1c7816 */ /* 0x000fc6000000001c */
[----:B---3--:R0:W-:Y:S04]  /*2ff60*/  STL [R1+0x3e30], R29 ;  /* 0x003e301d01007387 */ /* 0x0081e80000100800 */
[----:B0-----:R-:W3:Y:S01]  /*2ff70*/  LDL R29, [R1+0x1c84] ;  /* 0x001c8400011d7983 */ /* 0x001ee20000100800 */
[----:B----4-:R-:W-:-:S04]  /*2ff80*/  @!P0 LOP3.LUT R3, R3, R2, RZ, 0x3c, !PT ;  /* 0x0000000203038212 */ /* 0x010fc800078e3cff */
[----:B------:R-:W-:-:S04]  /*2ff90*/  @!P0 LOP3.LUT R2, R3, R2, RZ, 0x3c, !PT ;  /* 0x0000000203028212 */ /* 0x000fc800078e3cff */
[----:B------:R-:W-:-:S05]  /*2ffa0*/  @!P0 LOP3.LUT R3, R3, R2, RZ, 0x3c, !PT ;  /* 0x0000000203038212 */ /* 0x000fca00078e3cff */
[----:B------:R3:W4:Y:S04]  /*2ffb0*/  @!P0 LDG.E.U8 R28, desc[UR46][R2.64] ;  /* 0x0000002e021c8981 */ /* 0x000728000c1e1100 */
[----:B------:R-:W2:Y:S01]  /*2ffc0*/  LDL R3, [R1+0x1c48] ;  /* 0x001c480001037983 */ /* 0x000ea20000100800 */
[----:B------:R-:W-:Y:S01]  /*2ffd0*/  PRMT R27, RZ, 0x7610, R27 ;  /* 0x00007610ff1b7816 */ /* 0x000fe2000000001b */
[----:B---3--:R-:W-:Y:S02]  /*2ffe0*/  @!P0 IMAD.MOV.U32 R2, RZ, RZ, R29 ;  /* 0x000000ffff028224 */ /* 0x008fe400078e001d */
[----:B----4-:R0:W-:Y:S01]  /*2fff0*/  STL [R1+0x3e04], R28 ;  /* 0x003e041c01007387 */ /* 0x0101e20000100800 */
[----:B------:R-:W-:-:S03]  /*30000*/  PRMT R26, RZ, 0x7610, R26 ;  /* 0x00007610ff1a7816 */ /* 0x000fc6000000001a */
[----:B------:R-:W3:Y:S04]  /*30010*/  LDL R29, [R1+0x1c68] ;  /* 0x001c6800011d7983 */ /* 0x000ee80000100800 */
[----:B--2---:R1:W2:Y:S04]  /*30020*/  @!P0 LDG.E.U8 R27, desc[UR46][R2.64] ;  /* 0x0000002e021b8981 */ /* 0x0042a8000c1e1100 */
[----:B0-----:R-:W4:Y:S04]  /*30030*/  LDL R28, [R1+0x1ca4] ;  /* 0x001ca400011c7983 */ /* 0x001f280000100800 */
[----:B------:R-:W1:Y:S04]  /*30040*/  LDL R2, [R1+0x1c50] ;  /* 0x001c500001027983 */ /* 0x000e680000100800 */
[----:B------:R-:W1:Y:S02]  /*30050*/  LDL R3, [R1+0x1c8c] ;  /* 0x001c8c0001037983 */ /* 0x000e640000100800 */
[----:B-1----:R-:W-:-:S04]  /*30060*/  @!P0 LOP3.LUT R3, R3, R2, RZ, 0x3c, !PT ;  /* 0x0000000203038212 */ /* 0x002fc800078e3cff */
[----:B------:R-:W-:-:S04]  /*30070*/  @!P0 LOP3.LUT R2, R3, R2, RZ, 0x3c, !PT ;  /* 0x0000000203028212 */ /* 0x000fc800078e3cff */
[----:B------:R-:W-:-:S05]  /*30080*/  @!P0 LOP3.LUT R3, R3, R2, RZ, 0x3c, !PT ;  /* 0x0000000203038212 */ /* 0x000fca00078e3cff */
[----:B------:R-:W3:Y:S04]  /*30090*/  @!P0 LDG.E.U8 R26, desc[UR46][R2.64] ;  /* 0x0000002e021a8981 */ /* 0x000ee8000c1e1100 */
[----:B--2---:R0:W-:Y:S04]  /*300a0*/  STL [R1+0x3e08], R27 ;  /* 0x003e081b01007387 */ /* 0x0041e80000100800 */
[----:B------:R-:W2:Y:S04]  /*300b0*/  LDL R2, [R1+0x1c58] ;  /* 0x001c580001027983 */ /* 0x000ea80000100800 */
[----:B------:R-:W2:Y:S04]  /*300c0*/  LDL R3, [R1+0x1c94] ;  /* 0x001c940001037983 */ /* 0x000ea80000100800 */
[----:B0-----:R-:W4:Y:S04]  /*300d0*/  LDL R27, [R1+0x1c9c] ;  /* 0x001c9c00011b7983 */ /* 0x001f280000100800 */
[----:B---3--:R0:W-:Y:S04]  /*300e0*/  STL [R1+0x3e80], R26 ;  /* 0x003e801a01007387 */ /* 0x0081e80000100800 */
[----:B0-----:R-:W3:Y:S01]  /*300f0*/  LDL R26, [R1+0x1c60] ;  /* 0x001c6000011a7983 */ /* 0x001ee20000100800 */
[----:B--2---:R-:W-:-:S02]  /*30100*/  @!P0 LOP3.LUT R3, R3, R2, RZ, 0x3c, !PT ;  /* 0x0000000203038212 */ /* 0x004fc400078e3cff */
[----:B------:R-:W-:Y:S02]  /*30110*/  PRMT R25, RZ, 0x7610, R25 ;  /* 0x00007610ff197816 */ /* 0x000fe40000000019 */
[----:B------:R-:W-:-:S04]  /*30120*/  @!P0 LOP3.LUT R2, R3, R2, RZ, 0x3c, !PT ;  /* 0x0000000203028212 */ /* 0x000fc800078e3cff */
[----:B------:R-:W-:Y:S02]  /*30130*/  @!P0 LOP3.LUT R3, R3, R2, RZ, 0x3c, !PT ;  /* 0x0000000203038212 */ /* 0x000fe400078e3cff */
[----:B------:R-:W-:-:S03]  /*30140*/  PRMT R24, RZ, 0x7610, R24 ;  /* 0x00007610ff187816 */ /* 0x000fc60000000018 */
[----:B------:R4:W2:Y:S02]  /*30150*/  @!P0 LDG.E.U8 R25, desc[UR46][R2.64] ;  /* 0x0000002e02198981 */ /* 0x0008a4000c1e1100 */
[----:B----4-:R-:W-:Y:S02]  /*30160*/  @!P0 IMAD.MOV.U32 R2, RZ, RZ, R27 ;  /* 0x000000ffff028224 */ /* 0x010fe400078e001b */
[----:B---3--:R-:W-:-:S05]  /*30170*/  @!P0 IMAD.MOV.U32 R3, RZ, RZ, R26 ;  /* 0x000000ffff038224 */ /* 0x008fca00078e001a */
[----:B------:R0:W3:Y:S01]  /*30180*/  @!P0 LDG.E.U8 R24, desc[UR46][R2.64] ;  /* 0x0000002e02188981 */ /* 0x0000e2000c1e1100 */
[----:B------:R-:W-:Y:S01]  /*30190*/  PRMT R23, RZ, 0x7610, R23 ;  /* 0x00007610ff177816 */ /* 0x000fe20000000017 */
[----:B0-----:R-:W-:Y:S02]  /*301a0*/  @!P0 IMAD.MOV.U32 R2, RZ, RZ, R28 ;  /* 0x000000ffff028224 */ /* 0x001fe400078e001c */
[----:B------:R-:W-:Y:S01]  /*301b0*/  @!P0 IMAD.MOV.U32 R3, RZ, RZ, R29 ;  /* 0x000000ffff038224 */ /* 0x000fe200078e001d */
[----:B--2---:R0:W-:Y:S04]  /*301c0*/  STL [R1+0x3e84], R25 ;  /* 0x003e841901007387 */ /* 0x0041e80000100800 */
[----:B------:R-:W2:Y:S04]  /*301d0*/  @!P0 LDG.E.U8 R23, desc[UR46][R2.64] ;  /* 0x0000002e02178981 */ /* 0x000ea8000c1e1100 */
[----:B0-----:R-:W4:Y:S04]  /*301e0*/  LDL R25, [R1+0x1cac] ;  /* 0x001cac0001197983 */ /* 0x001f280000100800 */
[----:B---3--:R0:W-:Y:S01]  /*301f0*/  STL [R1+0x3e5c], R24 ;  /* 0x003e5c1801007387 */ /* 0x0081e20000100800 */
[----:B------:R-:W-:-:S03]  /*30200*/  PRMT R22, RZ, 0x7610, R22 ;  /* 0x00007610ff167816 */ /* 0x000fc60000000016 */
[----:B------:R-:W3:Y:S04]  /*30210*/  LDL R29, [R1+0x1c80] ;  /* 0x001c8000011d7983 */ /* 0x000ee80000100800 */
[----:B------:R-:W3:Y:S04]  /*30220*/  LDL R28, [R1+0x1cbc] ;  /* 0x001cbc00011c7983 */ /* 0x000ee80000100800 */
[----:B------:R-:W3:Y:S04]  /*30230*/  LDL R27, [R1+0x1c88] ;  /* 0x001c8800011b7983 */ /* 0x000ee80000100800 */
[----:B------:R-:W3:Y:S04]  /*30240*/  LDL R26, [R1+0x1cc4] ;  /* 0x001cc400011a7983 */ /* 0x000ee80000100800 */
[----:B0-----:R-:W3:Y:S04]  /*30250*/  LDL R24, [R1+0x1c70] ;  /* 0x001c700001187983 */ /* 0x001ee80000100800 */
[----:B--2---:R0:W-:Y:S01]  /*30260*/  STL [R1+0x3e60], R23 ;  /* 0x003e601701007387 */ /* 0x0041e20000100800 */
[----:B----4-:R-:W-:-:S03]  /*30270*/  @!P0 IMAD.MOV.U32 R2, RZ, RZ, R25 ;  /* 0x000000ffff028224 */ /* 0x010fc600078e0019 */
[----:B------:R-:W2:Y:S04]  /*30280*/  LDL R25, [R1+0x1c90] ;  /* 0x001c900001197983 */ /* 0x000ea80000100800 */
[----:B0-----:R-:W4:Y:S01]  /*30290*/  LDL R23, [R1+0x1cb4] ;  /* 0x001cb40001177983 */ /* 0x001f220000100800 */
[----:B---3--:R-:W-:-:S03]  /*302a0*/  @!P0 IMAD.MOV.U32 R3, RZ, RZ, R24 ;  /* 0x000000ffff038224 */ /* 0x008fc600078e0018 */
[----:B------:R-:W3:Y:S04]  /*302b0*/  LDL R24, [R1+0x1ccc] ;  /* 0x001ccc0001187983 */ /* 0x000ee80000100800 */
[----:B------:R4:W2:Y:S04]  /*302c0*/  @!P0 LDG.E.U8 R22, desc[UR46][R2.64] ;  /* 0x0000002e02168981 */ /* 0x0008a8000c1e1100 */
[----:B------:R-:W3:Y:S01]  /*302d0*/  LDL R3, [R1+0x1c78] ;  /* 0x001c780001037983 */ /* 0x000ee20000100800 */
[----:B------:R-:W-:Y:S01]  /*302e0*/  PRMT R21, RZ, 0x7610, R21 ;  /* 0x00007610ff157816 */ /* 0x000fe20000000015 */
[----:B----4-:R-:W-:Y:S01]  /*302f0*/  @!P0 IMAD.MOV.U32 R2, RZ, RZ, R23 ;  /* 0x000000ffff028224 */ /* 0x010fe200078e0017 */
[----:B------:R-:W-:-:S02]  /*30300*/  PRMT R20, RZ, 0x7610, R20 ;  /* 0x00007610ff147816 */ /* 0x000fc40000000014 */
[----:B------:R-:W-:Y:S02]  /*30310*/  PRMT R19, RZ, 0x7610, R19 ;  /* 0x00007610ff137816 */ /* 0x000fe40000000013 */
[----:B------:R-:W-:Y:S01]  /*30320*/  PRMT R18, RZ, 0x7610, R18 ;  /* 0x00007610ff127816 */ /* 0x000fe20000000012 */
[----:B---3--:R0:W3:Y:S02]  /*30330*/  @!P0 LDG.E.U8 R21, desc[UR46][R2.64] ;  /* 0x0000002e02158981 */ /* 0x0080e4000c1e1100 */
[----:B0-----:R-:W-:Y:S02]  /*30340*/  @!P0 IMAD.MOV.U32 R2, RZ, RZ, R28 ;  /* 0x000000ffff028224 */ /* 0x001fe400078e001c */
[----:B------:R-:W-:-:S05]  /*30350*/  @!P0 IMAD.MOV.U32 R3, RZ, RZ, R29 ;  /* 0x000000ffff038224 */ /* 0x000fca00078e001d */
[----:B------:R0:W4:Y:S02]  /*30360*/  @!P0 LDG.E.U8 R20, desc[UR46][R2.64] ;  /* 0x0000002e02148981 */ /* 0x000124000c1e1100 */
[----:B0-----:R-:W-:Y:S02]  /*30370*/  @!P0 IMAD.MOV.U32 R2, RZ, RZ, R26 ;  /* 0x000000ffff028224 */ /* 0x001fe400078e001a */
[----:B------:R-:W-:-:S05]  /*30380*/  @!P0 IMAD.MOV.U32 R3, RZ, RZ, R27 ;  /* 0x000000ffff038224 */ /* 0x000fca00078e001b */
[----:B------:R0:W4:Y:S04]  /*30390*/  @!P0 LDG.E.U8 R19, desc[UR46][R2.64] ;  /* 0x0000002e02138981 */ /* 0x000128000c1e1100 */
[----:B--2---:R1:W-:Y:S04]  /*303a0*/  STL [R1+0x3e34], R22 ;  /* 0x003e341601007387 */ /* 0x0043e80000100800 */
[----:B------:R-:W2:Y:S01]  /*303b0*/  LDL R23, [R1+0x1c98] ;  /* 0x001c980001177983 */ /* 0x000ea20000100800 */
[----:B0-----:R-:W-:Y:S02]  /*303c0*/  @!P0 IMAD.MOV.U32 R2, RZ, RZ, R24 ;  /* 0x000000ffff028224 */ /* 0x001fe400078e0018 */
[----:B------:R-:W-:Y:S01]  /*303d0*/  @!P0 IMAD.MOV.U32 R3, RZ, RZ, R25 ;  /* 0x000000ffff038224 */ /* 0x000fe200078e0019 */
[----:B-1----:R-:W2:Y:S04]  /*303e0*/  LDL R22, [R1+0x1cd4] ;  /* 0x001cd40001167983 */ /* 0x002ea80000100800 */
[----:B------:R2:W2:Y:S04]  /*303f0*/  @!P0 LDG.E.U8 R18, desc[UR46][R2.64] ;  /* 0x0000002e02128981 */ /* 0x0004a8000c1e1100 */
[----:B---3--:R0:W-:Y:S04]  /*30400*/  STL [R1+0x3e38], R21 ;  /* 0x003e381501007387 */ /* 0x0081e80000100800 */
[----:B----4-:R1:W-:Y:S04]  /*30410*/  STL [R1+0x3e0c], R20 ;  /* 0x003e0c1401007387 */ /* 0x0103e80000100800 */
[----:B------:R-:W3:Y:S04]  /*30420*/  LDL R27, [R1+0x1ca0] ;  /* 0x001ca000011b7983 */ /* 0x000ee80000100800 */
[----:B------:R-:W4:Y:S04]  /*30430*/  LDL R26, [R1+0x1cdc] ;  /* 0x001cdc00011a7983 */ /* 0x000f280000100800 */
[----:B------:R4:W-:Y:S04]  /*30440*/  STL [R1+0x3e10], R19 ;  /* 0x003e101301007387 */ /* 0x0009e80000100800 */
[----:B------:R-:W4:Y:S04]  /*30450*/  LDL R25, [R1+0x1ca8] ;  /* 0x001ca80001197983 */ /* 0x000f280000100800 */
[----:B------:R-:W4:Y:S01]  /*30460*/  LDL R24, [R1+0x1ce4] ;  /* 0x001ce40001187983 */ /* 0x000f220000100800 */
[----:B--2---:R-:W-:-:S02]  /*30470*/  @!P0 IMAD.MOV.U32 R3, RZ, RZ, R23 ;  /* 0x000000ffff038224 */ /* 0x004fc400078e0017 */
[----:B------:R-:W-:Y:S01]  /*30480*/  @!P0 IMAD.MOV.U32 R2, RZ, RZ, R22 ;  /* 0x000000ffff028224 */ /* 0x000fe200078e0016 */
[----:B------:R2:W-:Y:S04]  /*30490*/  STL [R1+0x3e88], R18 ;  /* 0x003e881201007387 */ /* 0x0005e80000100800 */
[----:B------:R-:W2:Y:S04]  /*304a0*/  LDL R23, [R1+0x1cb0] ;  /* 0x001cb00001177983 */ /* 0x000ea80000100800 */
[----:B------:R-:W2:Y:S01]  /*304b0*/  LDL R22, [R1+0x1cec] ;  /* 0x001cec0001167983 */ /* 0x000ea20000100800 */
[----:B------:R-:W-:-:S02]  /*304c0*/  PRMT R17, RZ, 0x7610, R17 ;  /* 0x00007610ff117816 */ /* 0x000fc40000000011 */
[----:B------:R-:W-:Y:S02]  /*304d0*/  PRMT R16, RZ, 0x7610, R16 ;  /* 0x00007610ff107816 */ /* 0x000fe40000000010 */
[----:B------:R-:W-:Y:S02]  /*304e0*/  PRMT R15, RZ, 0x7610, R15 ;  /* 0x00007610ff0f7816 */ /* 0x000fe4000000000f */
[----:B------:R-:W-:Y:S01]  /*304f0*/  PRMT R14, RZ, 0x7610, R14 ;  /* 0x00007610ff0e7816 */ /* 0x000fe2000000000e */
[----:B0-----:R-:W2:Y:S04]  /*30500*/  LDL R21, [R1+0x1cb8] ;  /* 0x001cb80001157983 */ /* 0x001ea80000100800 */
[----:B------:R3:W2:Y:S04]  /*30510*/  @!P0 LDG.E.U8 R17, desc[UR46][R2.64] ;  /* 0x0000002e02118981 */ /* 0x0006a8000c1e1100 */
[----:B-1----:R-:W2:Y:S01]  /*30520*/  LDL R20, [R1+0x1cf4] ;  /* 0x001cf40001147983 */ /* 0x002ea20000100800 */
[----:B---3--:R-:W-:-:S02]  /*30530*/  @!P0 IMAD.MOV.U32 R3, RZ, RZ, R27 ;  /* 0x000000ffff038224 */ /* 0x008fc400078e001b */
[----:B----4-:R-:W-:-:S05]  /*30540*/  @!P0 IMAD.MOV.U32 R2, RZ, RZ, R26 ;  /* 0x000000ffff028224 */ /* 0x010fca00078e001a */
[----:B------:R0:W3:Y:S02]  /*30550*/  @!P0 LDG.E.U8 R16, desc[UR46][R2.64] ;  /* 0x0000002e02108981 */ /* 0x0000e4000c1e1100 */
[----:B0-----:R-:W-:Y:S02]  /*30560*/  @!P0 IMAD.MOV.U32 R3, RZ, RZ, R25 ;  /* 0x000000ffff038224 */ /* 0x001fe400078e0019 */
[----:B------:R-:W-:-:S05]  /*30570*/  @!P0 IMAD.MOV.U32 R2, RZ, RZ, R24 ;  /* 0x000000ffff028224 */ /* 0x000fca00078e0018 */
[----:B------:R2:W4:Y:S02]  /*30580*/  @!P0 LDG.E.U8 R15, desc[UR46][R2.64] ;  /* 0x0000002e020f8981 */ /* 0x000524000c1e1100 */
[----:B--2---:R-:W-:Y:S02]  /*30590*/  @!P0 IMAD.MOV.U32 R3, RZ, RZ, R23 ;  /* 0x000000ffff038224 */ /* 0x004fe400078e0017 */
[----:B------:R-:W-:-:S05]  /*305a0*/  @!P0 IMAD.MOV.U32 R2, RZ, RZ, R22 ;  /* 0x000000ffff028224 */ /* 0x000fca00078e0016 */
[----:B------:R-:W2:Y:S04]  /*305b0*/  @!P0 LDG.E.U8 R14, desc[UR46][R2.64] ;  /* 0x0000002e020e8981 */ /* 0x000ea8000c1e1100 */
[----:B------:R0:W-:Y:S04]  /*305c0*/  STL [R1+0x3e8c], R17 ;  /* 0x003e8c1101007387 */ /* 0x0001e80000100800 */
[----:B------:R-:W2:Y:S04]  /*305d0*/  LDL R19, [R1+0x1cc0] ;  /* 0x001cc00001137983 */ /* 0x000ea80000100800 */
[----:B------:R-:W2:Y:S04]  /*305e0*/  LDL R18, [R1+0x1cfc] ;  /* 0x001cfc0001127983 */ /* 0x000ea80000100800 */
[----:B---3--:R1:W-:Y:S04]  /*305f0*/  STL [R1+0x3e64], R16 ;  /* 0x003e641001007387 */ /* 0x0083e80000100800 */
[----:B0-----:R-:W3:Y:S04]  /*30600*/  LDL R17, [R1+0x1cc8] ;  /* 0x001cc80001117983 */ /* 0x001ee80000100800 */
[----:B-1----:R-:W3:Y:S04]  /*30610*/  LDL R16, [R1+0x1d04] ;  /* 0x001d040001107983 */ /* 0x002ee80000100800 */
[----:B----4-:R0:W-:Y:S04]  /*30620*/  STL [R1+0x3e68], R15 ;  /* 0x003e680f01007387 */ /* 0x0101e80000100800 */
[----:B--2---:R1:W-:Y:S04]  /*30630*/  STL [R1+0x3e3c], R14 ;  /* 0x003e3c0e01007387 */ /* 0x0043e80000100800 */
[----:B0-----:R-:W2:Y:S04]  /*30640*/  LDL R15, [R1+0x1cd0] ;  /* 0x001cd000010f7983 */ /* 0x001ea80000100800 */
[----:B-1----:R-:W4:Y:S01]  /*30650*/  LDL R14, [R1+0x1d0c] ;  /* 0x001d0c00010e7983 */ /* 0x002f220000100800 */
[----:B------:R-:W-:Y:S01]  /*30660*/  PRMT R13, RZ, 0x7610, R13 ;  /* 0x00007610ff0d7816 */ /* 0x000fe2000000000d */
[----:B------:R-:W-:-:S02]  /*30670*/  @!P0 IMAD.MOV.U32 R2, RZ, RZ, R20 ;  /* 0x000000ffff028224 */ /* 0x000fc400078e0014 */
[----:B------:R-:W-:Y:S01]  /*30680*/  @!P0 IMAD.MOV.U32 R3, RZ, RZ, R21 ;  /* 0x000000ffff038224 */ /* 0x000fe200078e0015 */
[----:B------:R-:W-:-:S04]  /*30690*/  PRMT R12, RZ, 0x7610, R12 ;  /* 0x00007610ff0c7816 */ /* 0x000fc8000000000c */
[----:B------:R0:W4:Y:S02]  /*306a0*/  @!P0 LDG.E.U8 R13, desc[UR46][R2.64] ;  /* 0x0000002e020d8981 */ /* 0x000124000c1e1100 */
[----:B0-----:R-:W-:Y:S02]  /*306b0*/  @!P0 IMAD.MOV.U32 R2, RZ, RZ, R18 ;  /* 0x000000ffff028224 */ /* 0x001fe400078e0012 */
[----:B------:R-:W-:-:S05]  /*306c0*/  @!P0 IMAD.MOV.U32 R3, RZ, RZ, R19 ;  /* 0x000000ffff038224 */ /* 0x000fca00078e0013 */
[----:B------:R3:W4:Y:S01]  /*306d0*/  @!P0 LDG.E.U8 R12, desc[UR46][R2.64] ;  /* 0x0000002e020c8981 */ /* 0x000722000c1e1100 */
[----:B------:R-:W-:Y:S02]  /*306e0*/  PRMT R11, RZ, 0x7610, R11 ;  /* 0x00007610ff0b7816 */ /* 0x000fe4000000000b */
[----:B------:R-:W-:Y:S01]  /*306f0*/  PRMT R10, RZ, 0x7610, R10 ;  /* 0x00007610ff0a7816 */ /* 0x000fe2000000000a */
[----:B---3--:R-:W-:Y:S02]  /*30700*/  @!P0 IMAD.MOV.U32 R3, RZ, RZ, R17 ;  /* 0x000000ffff038224 */ /* 0x008fe400078e0011 */
[----:B------:R-:W-:-:S05]  /*30710*/  @!P0 IMAD.MOV.U32 R2, RZ, RZ, R16 ;  /* 0x000000ffff028224 */ /* 0x000fca00078e0010 */
[----:B------:R2:W3:Y:S02]  /*30720*/  @!P0 LDG.E.U8 R11, desc[UR46][R2.64] ;  /* 0x0000002e020b8981 */ /* 0x0004e4000c1e1100 */
[----:B--2---:R-:W-:Y:S02]  /*30730*/  @!P0 IMAD.MOV.U32 R3, RZ, RZ, R15 ;  /* 0x000000ffff038224 */ /* 0x004fe400078e000f */
[----:B----4-:R-:W-:-:S05]  /*30740*/  @!P0 IMAD.MOV.U32 R2, RZ, RZ, R14 ;  /* 0x000000ffff028224 */ /* 0x010fca00078e000e */
[----:B------:R-:W2:Y:S04]  /*30750*/  @!P0 LDG.E.U8 R10, desc[UR46][R2.64] ;  /* 0x0000002e020a8981 */ /* 0x000ea8000c1e1100 */
[----:B------:R0:W-:Y:S04]  /*30760*/  STL [R1+0x3e40], R13 ;  /* 0x003e400d01007387 */ /* 0x0001e80000100800 */
[----:B------:R-:W4:Y:S04]  /*30770*/  LDL R21, [R1+0x1cd8] ;  /* 0x001cd80001157983 */ /* 0x000f280000100800 */
[----:B------:R-:W4:Y:S04]  /*30780*/  LDL R20, [R1+0x1d28] ;  /* 0x001d280001147983 */ /* 0x000f280000100800 */
[----:B------:R1:W-:Y:S04]  /*30790*/  STL [R1+0x3e14], R12 ;  /* 0x003e140c01007387 */ /* 0x0003e80000100800 */
[----:B------:R-:W4:Y:S04]  /*307a0*/  LDL R19, [R1+0x1ce0] ;  /* 0x001ce00001137983 */ /* 0x000f280000100800 */
[----:B------:R-:W4:Y:S04]  /*307b0*/  LDL R18, [R1+0x1d24] ;  /* 0x001d240001127983 */ /* 0x000f280000100800 */
[----:B------:R-:W4:Y:S04]  /*307c0*/  LDL R17, [R1+0x1ce8] ;  /* 0x001ce80001117983 */ /* 0x000f280000100800 */
[----:B------:R-:W4:Y:S04]  /*307d0*/  LDL R16, [R1+0x1d20] ;  /* 0x001d200001107983 */ /* 0x000f280000100800 */
[----:B---3--:R3:W-:Y:S04]  /*307e0*/  STL [R1+0x3e18], R11 ;  /* 0x003e180b01007387 */ /* 0x0087e80000100800 */
[----:B------:R-:W4:Y:S04]  /*307f0*/  LDL R15, [R1+0x1cf0] ;  /* 0x001cf000010f7983 */ /* 0x000f280000100800 */
[----:B------:R-:W4:Y:S04]  /*30800*/  LDL R14, [R1+0x1d1c] ;  /* 0x001d1c00010e7983 */ /* 0x000f280000100800 */
[----:B0-----:R-:W4:Y:S04]  /*30810*/  LDL R13, [R1+0x1cf8] ;  /* 0x001cf800010d7983 */ /* 0x001f280000100800 */
[----:B-1----:R-:W4:Y:S04]  /*30820*/  LDL R12, [R1+0x1d18] ;  /* 0x001d1800010c7983 */ /* 0x002f280000100800 */
[----:B--2---:R0:W-:Y:S04]  /*30830*/  STL [R1+0x3e90], R10 ;  /* 0x003e900a01007387 */ /* 0x0041e80000100800 */
[----:B---3--:R-:W2:Y:S04]  /*30840*/  LDL R11, [R1+0x1d00] ;  /* 0x001d0000010b7983 */ /* 0x008ea80000100800 */
[----:B0-----:R-:W3:Y:S01]  /*30850*/  LDL R10, [R1+0x1d14] ;  /* 0x001d1400010a7983 */ /* 0x001ee20000100800 */
[----:B------:R-:W-:Y:S01]  /*30860*/  PRMT R9, RZ, 0x7610, R9 ;  /* 0x00007610ff097816 */ /* 0x000fe20000000009 */
[----:B----4-:R-:W-:-:S02]  /*30870*/  @!P0 IMAD.MOV.U32 R2, RZ, RZ, R20 ;  /* 0x000000ffff028224 */ /* 0x010fc400078e0014 */
[----:B------:R-:W-:Y:S01]  /*30880*/  @!P0 IMAD.MOV.U32 R3, RZ, RZ, R21 ;  /* 0x000000ffff038224 */ /* 0x000fe200078e0015 */
[----:B------:R-:W-:-:S04]  /*30890*/  PRMT R8, RZ, 0x7610, R8 ;  /* 0x00007610ff087816 */ /* 0x000fc80000000008 */
[----:B------:R0:W4:Y:S01]  /*308a0*/  @!P0 LDG.E.U8 R9, desc[UR46][R2.64] ;  /* 0x0000002e02098981 */ /* 0x000122000c1e1100 */
[----:B------:R-:W-:Y:S01]  /*308b0*/  PRMT R7, RZ, 0x7610, R7 ;  /* 0x00007610ff077816 */ /* 0x000fe20000000007 */
[----:B0-----:R-:W-:Y:S02]  /*308c0*/  @!P0 IMAD.MOV.U32 R2, RZ, RZ, R18 ;  /* 0x000000ffff028224 */ /* 0x001fe400078e0012 */
[----:B------:R-:W-:-:S05]  /*308d0*/  @!P0 IMAD.MOV.U32 R3, RZ, RZ, R19 ;  /* 0x000000ffff038224 */ /* 0x000fca00078e0013 */
[----:B------:R0:W4:Y:S01]  /*308e0*/  @!P0 LDG.E.U8 R8, desc[UR46][R2.64] ;  /* 0x0000002e02088981 */ /* 0x000122000c1e1100 */
[----:B------:R-:W-:Y:S01]  /*308f0*/  PRMT R6, RZ, 0x7610, R6 ;  /* 0x00007610ff067816 */ /* 0x000fe20000000006 */
[----:B0-----:R-:W-:Y:S02]  /*30900*/  @!P0 IMAD.MOV.U32 R2, RZ, RZ, R16 ;  /* 0x000000ffff028224 */ /* 0x001fe400078e0010 */
[----:B------:R-:W-:-:S05]  /*30910*/  @!P0 IMAD.MOV.U32 R3, RZ, RZ, R17 ;  /* 0x000000ffff038224 */ /* 0x000fca00078e0011 */
[----:B------:R0:W4:Y:S01]  /*30920*/  @!P0 LDG.E.U8 R7, desc[UR46][R2.64] ;  /* 0x0000002e02078981 */ /* 0x000122000c1e1100 */
[----:B------:R-:W-:Y:S02]  /*30930*/  PRMT R5, RZ, 0x7610, R5 ;  /* 0x00007610ff057816 */ /* 0x000fe40000000005 */
[----:B------:R-:W-:Y:S01]  /*30940*/  PRMT R4, RZ, 0x7610, R4 ;  /* 0x00007610ff047816 */ /* 0x000fe20000000004 */
[----:B0-----:R-:W-:Y:S02]  /*30950*/  @!P0 IMAD.MOV.U32 R3, RZ, RZ, R15 ;  /* 0x000000ffff038224 */ /* 0x001fe400078e000f */
[----:B------:R-:W-:-:S05]  /*30960*/  @!P0 IMAD.MOV.U32 R2, RZ, RZ, R14 ;  /* 0x000000ffff028224 */ /* 0x000fca00078e000e */
[----:B------:R0:W4:Y:S02]  /*30970*/  @!P0 LDG.E.U8 R6, desc[UR46][R2.64] ;  /* 0x0000002e02068981 */ /* 0x000124000c1e1100 */
[----:B0-----:R-:W-:Y:S02]  /*30980*/  @!P0 IMAD.MOV.U32 R2, RZ, RZ, R12 ;  /* 0x000000ffff028224 */ /* 0x001fe400078e000c */
[----:B------:R-:W-:-:S05]  /*30990*/  @!P0 IMAD.MOV.U32 R3, RZ, RZ, R13 ;  /* 0x000000ffff038224 */ /* 0x000fca00078e000d */
[----:B------:R2:W4:Y:S02]  /*309a0*/  @!P0 LDG.E.U8 R5, desc[UR46][R2.64] ;  /* 0x0000002e02058981 */ /* 0x000524000c1e1100 */
[----:B--2---:R-:W-:Y:S02]  /*309b0*/  @!P0 IMAD.MOV.U32 R3, RZ, RZ, R11 ;  /* 0x000000ffff038224 */ /* 0x004fe400078e000b */
[----:B---3--:R-:W-:-:S05]  /*309c0*/  @!P0 IMAD.MOV.U32 R2, RZ, RZ, R10 ;  /* 0x000000ffff028224 */ /* 0x008fca00078e000a */
[----:B------:R0:W2:Y:S04]  /*309d0*/  @!P0 LDG.E.U8 R4, desc[UR46][R2.64] ;  /* 0x0000002e02048981 */ /* 0x0000a8000c1e1100 */
[----:B0-----:R-:W0:Y:S04]  /*309e0*/  LDS.U8 R3, [R0+UR4] ;  /* 0x0000000400037984 */ /* 0x001e280008000000 */
[----:B------:R-:W1:Y:S04]  /*309f0*/  LDS.U8 R2, [R0+UR4+0x88] ;  /* 0x0000880400027984 */ /* 0x000e680008000000 */
[----:B----4-:R-:W-:Y:S04]  /*30a00*/  STL [R1+0x3e94], R9 ;  /* 0x003e940901007387 */ /* 0x010fe80000100800 */
[----:B------:R-:W-:Y:S04]  /*30a10*/  STL [R1+0x3e6c], R8 ;  /* 0x003e6c0801007387 */ /* 0x000fe80000100800 */
[----:B------:R-:W-:Y:S04]  /*30a20*/  STL [R1+0x3e58], R7 ;  /* 0x003e580701007387 */ /* 0x000fe80000100800 */
[----:B------:R-:W-:Y:S04]  /*30a30*/  STL [R1+0x3e2c], R6 ;  /* 0x003e2c0601007387 */ /* 0x000fe80000100800 */
[----:B------:R-:W-:Y:S04]  /*30a40*/  STL [R1+0x3e44], R5 ;  /* 0x003e440501007387 */ /* 0x000fe80000100800 */
[----:B--2---:R-:W-:Y:S04]  /*30a50*/  STL [R1+0x3e1c], R4 ;  /* 0x003e1c0401007387 */ /* 0x004fe80000100800 */
[----:B0-----:R-:W-:Y:S04]  /*30a60*/  STL [R1+0x3e20], R3 ;  /* 0x003e200301007387 */ /* 0x001fe80000100800 */
[----:B-1----:R-:W-:Y:S04]  /*30a70*/  STL [R1+0x3e24], R2 ;  /* 0x003e240201007387 */ /* 0x002fe80000100800 */
[----:B------:R-:W0:Y:S04]  /*30a80*/  LDS.U8 R3, [R0+UR4+0x110] ;  /* 0x0001100400037984 */ /* 0x000e280008000000 */
[----:B------:R-:W1:Y:S04]  /*30a90*/  LDS.U8 R2, [R0+UR4+0x198] ;  /* 0x0001980400027984 */ /* 0x000e680008000000 */
[----:B------:R-:W2:Y:S04]  /*30aa0*/  LDS.U8 R4, [R0+UR4+0x8] ;  /* 0x0000080400047984 */ /* 0x000ea80008000000 */
[----:B0-----:R-:W-:Y:S04]  /*30ab0*/  STL [R1+0x101c], R3 ;  /* 0x00101c0301007387 */ /* 0x001fe80000100800 */
[----:B------:R-:W0:Y:S04]  /*30ac0*/  LDS.U8 R3, [R0+UR4+0x80] ;  /* 0x0000800400037984 */ /* 0x000e280008000000 */
[----:B-1----:R-:W-:Y:S04]  /*30ad0*/  STL [R1+0x1018], R2 ;  /* 0x0010180201007387 */ /* 0x002fe80000100800 */
[----:B------:R-:W1:Y:S04]  /*30ae0*/  LDS.U8 R2, [R0+UR4+0x118] ;  /* 0x0001180400027984 */ /* 0x000e680008000000 */
[----:B--2---:R-:W-:Y:S04]  /*30af0*/  STL [R1+0x448], R4 ;  /* 0x0004480401007387 */ /* 0x004fe80000100800 */
        /* <DEDUP_REMOVED lines=109> */
[----:B0-----:R0:W-:Y:S04]  /*311d0*/  STL [R1+0x1e3c], R3 ;  /* 0x001e3c0301007387 */ /* 0x0011e80000100800 */
[----:B-1----:R-:W-:Y:S04]  /*311e0*/  STL [R1+0x1d48], R2 ;  /* 0x001d480201007387 */ /* 0x002fe80000100800 */
[----:B------:R-:W1:Y:S04]  /*311f0*/  LDS.U8 R2, [R0+UR4+0x1908] ;  /* 0x0019080400027984 */ /* 0x000e680008000000 */
[----:B--2---:R-:W-:Y:S04]  /*31200*/  STL [R1+0x1d44], R4 ;  /* 0x001d440401007387 */ /* 0x004fe80000100800 */
[----:B------:R-:W-:Y:S04]  /*31210*/  STL [R1+0x1f30], R0 ;  /* 0x001f300001007387 */ /* 0x000fe80000100800 */
[----:B------:R-:W2:Y:S01]  /*31220*/  LDS.U8 R4, [R0+UR4+0x1980] ;  /* 0x0019800400047984 */ /* 0x000ea20008000000 */
[----:B0-----:R-:W-:-:S05]  /*31230*/  LOP3.LUT R3, R0, 0x20, RZ, 0x3c, !PT ;  /* 0x0000002000037812 */ /* 0x001fca00078e3cff */
[----:B------:R-:W-:Y:S01]  /*31240*/  LDS.U8 R0, [R3+UR4+0x88] ;  /* 0x0000880403007984 */ /* 0x000fe20008000000 */
[----:B------:R-:W0:Y:S01]  /*31250*/  S2R R29, SR_TID.X ;  /* 0x00000000001d7919 */ /* 0x000e220000002100 */
[----:B------:R-:W3:Y:S02]  /*31260*/  S2R R28, SR_TID.X ;  /* 0x00000000001c7919 */ /* 0x000ee40000002100 */
[----:B------:R-:W-:Y:S04]  /*31270*/  LDS.U8 R5, [R3+UR4+0x1890] ;  /* 0x0018900403057984 */ /* 0x000fe80008000000 */
[----:B-1----:R-:W-:Y:S04]  /*31280*/  STL [R1+0x1e48], R2 ;  /* 0x001e480201007387 */ /* 0x002fe80000100800 */
[----:B------:R-:W1:Y:S04]  /*31290*/  LDS.U8 R2, [R3+UR4] ;  /* 0x0000000403027984 */ /* 0x000e680008000000 */
[----:B--2---:R-:W-:Y:S04]  /*312a0*/  STL [R1+0x1e44], R4 ;  /* 0x001e440401007387 */ /* 0x004fe80000100800 */
[----:B------:R-:W2:Y:S04]  /*312b0*/  LDS.U8 R4, [R3+UR4+0x110] ;  /* 0x0001100403047984 */ /* 0x000ea80008000000 */
[----:B-1----:R-:W-:Y:S04]  /*312c0*/  STL [R1+0x56c], R2 ;  /* 0x00056c0201007387 */ /* 0x002fe80000100800 */
[----:B------:R-:W1:Y:S04]  /*312d0*/  LDS.U8 R2, [R3+UR4+0x198] ;  /* 0x0001980403027984 */ /* 0x000e680008000000 */
[----:B------:R-:W-:Y:S04]  /*312e0*/  STL [R1+0x568], R0 ;  /* 0x0005680001007387 */ /* 0x000fe80000100800 */
[----:B------:R-:W4:Y:S04]  /*312f0*/  LDS.U8 R0, [R3+UR4+0x8] ;  /* 0x0000080403007984 */ /* 0x000f280008000000 */
[----:B--2---:R-:W-:Y:S04]  /*31300*/  STL [R1+0x105c], R4 ;  /* 0x00105c0401007387 */ /* 0x004fe80000100800 */
[----:B------:R-:W2:Y:S04]  /*31310*/  LDS.U8 R4, [R3+UR4+0x80] ;  /* 0x0000800403047984 */ /* 0x000ea80008000000 */
[----:B-1----:R-:W-:Y:S04]  /*31320*/  STL [R1+0x1058], R2 ;  /* 0x0010580201007387 */ /* 0x002fe80000100800 */
[----:B------:R-:W1:Y:S04]  /*31330*/  LDS.U8 R2, [R3+UR4+0x118] ;  /* 0x0001180403027984 */ /* 0x000e680008000000 */
[----:B----4-:R-:W-:Y:S04]  /*31340*/  STL [R1+0x574], R0 ;  /* 0x0005740001007387 */ /* 0x010fe80000100800 */
        /* <DEDUP_REMOVED lines=98> */
[----:B------:R-:W-:Y:S04]  /*31970*/  LDS.U8 R4, [R3+UR4+0x1988] ;  /* 0x0019880403047984 */ /* 0x000fe80008000000 */
[----:B-1----:R-:W-:Y:S04]  /*31980*/  STL [R1+0x1e78], R2 ;  /* 0x001e780201007387 */ /* 0x002fe80000100800 */
[----:B------:R-:W1:Y:S04]  /*31990*/  LDS.U8 R2, [R3+UR4+0x1810] ;  /* 0x0018100403027984 */ /* 0x000e680008000000 */
[----:B----4-:R-:W-:Y:S04]  /*319a0*/  STL [R1+0x1e74], R0 ;  /* 0x001e740001007387 */ /* 0x010fe80000100800 */
[----:B------:R-:W2:Y:S01]  /*319b0*/  LDS.U8 R0, [R3+UR4+0x1898] ;  /* 0x0018980403007984 */ /* 0x000ea20008000000 */
[----:B0-----:R-:W-:-:S02]  /*319c0*/  LOP3.LUT R29, R29, 0x3, RZ, 0xc0, !PT ;  /* 0x000000031d1d7812 */ /* 0x001fc400078ec0ff */
[----:B---3--:R-:W-:Y:S01]  /*319d0*/  SHF.R.U32.HI R28, RZ, 0x2, R28 ;  /* 0x00000002ff1c7819 */ /* 0x008fe2000001161c */
[----:B-1----:R-:W-:Y:S04]  /*319e0*/  STL [R1+0x1d80], R2 ;  /* 0x001d800201007387 */ /* 0x002fe80000100800 */
[----:B------:R-:W0:Y:S04]  /*319f0*/  LDS.U8 R2, [R3+UR4+0x1900] ;  /* 0x0019000403027984 */ /* 0x000e280008000000 */
[----:B--2---:R-:W-:Y:S04]  /*31a00*/  STL [R1+0x1d7c], R0 ;  /* 0x001d7c0001007387 */ /* 0x004fe80000100800 */
[----:B------:R-:W1:Y:S01]  /*31a10*/  LDS.U8 R0, [R3+UR4+0x1818] ;  /* 0x0018180403007984 */ /* 0x000e620008000000 */
[----:B------:R-:W-:Y:S01]  /*31a20*/  IMAD R29, R29, 0x220, RZ ;  /* 0x000002201d1d7824 */ /* 0x000fe200078e02ff */
[----:B------:R-:W-:-:S02]  /*31a30*/  SGXT.U32 R28, R28, 0x3 ;  /* 0x000000031c1c781a */ /* 0x000fc40000000000 */
[----:B0-----:R0:W-:Y:S04]  /*31a40*/  STL [R1+0x1e80], R2 ;  /* 0x001e800201007387 */ /* 0x0011e80000100800 */
[----:B------:R-:W-:Y:S04]  /*31a50*/  STL [R1+0x1e7c], R4 ;  /* 0x001e7c0401007387 */ /* 0x000fe80000100800 */
[----:B-1----:R-:W-:Y:S04]  /*31a60*/  STL [R1+0x1d88], R0 ;  /* 0x001d880001007387 */ /* 0x002fe80000100800 */
[----:B------:R-:W1:Y:S04]  /*31a70*/  LDS.U8 R0, [R3+UR4+0x1908] ;  /* 0x0019080403007984 */ /* 0x000e680008000000 */
[----:B------:R-:W2:Y:S01]  /*31a80*/  LDS.U8 R4, [R3+UR4+0x1980] ;  /* 0x0019800403047984 */ /* 0x000ea20008000000 */
[----:B0-----:R-:W-:-:S04]  /*31a90*/  LOP3.LUT R2, R29, R28, RZ, 0xfc, !PT ;  /* 0x0000001c1d027212 */ /* 0x001fc800078efcff */
[----:B------:R-:W-:-:S05]  /*31aa0*/  LOP3.LUT R2, R2, 0x40, RZ, 0x3c, !PT ;  /* 0x0000004002027812 */ /* 0x000fca00078e3cff */
[----:B------:R-:W0:Y:S04]  /*31ab0*/  LDS.U8 R3, [R2+UR4] ;  /* 0x0000000402037984 */ /* 0x000e280008000000 */
[----:B------:R-:W-:Y:S04]  /*31ac0*/  STL [R1+0x1d84], R5 ;  /* 0x001d840501007387 */ /* 0x000fe80000100800 */
[----:B------:R-:W-:Y:S04]  /*31ad0*/  LDS.U8 R5, [R2+UR4+0x1908] ;  /* 0x0019080402057984 */ /* 0x000fe80008000000 */
        /* <DEDUP_REMOVED lines=120> */
[----:B-1----:R1:W-:Y:S04]  /*32260*/  STL [R1+0x1ec0], R0 ;  /* 0x001ec00001007387 */ /* 0x0023e80000100800 */
[----:B--2---:R-:W-:Y:S04]  /*32270*/  STL [R1+0x1ebc], R4 ;  /* 0x001ebc0401007387 */ /* 0x004fe80000100800 */
[----:B------:R-:W-:Y:S04]  /*32280*/  LDS.U8 R4, [R2+UR4+0x1980] ;  /* 0x0019800402047984 */ /* 0x000fe80008000000 */
[----:B0-----:R-:W-:Y:S04]  /*32290*/  STL [R1+0x1dc8], R3 ;  /* 0x001dc80301007387 */ /* 0x001fe80000100800 */
[----:B------:R-:W0:Y:S01]  /*322a0*/  LDS.U8 R3, [R2+UR4+0x1890] ;  /* 0x0018900402037984 */ /* 0x000e220008000000 */
[----:B-1----:R-:W-:-:S04]  /*322b0*/  LOP3.LUT R0, R29, R28, RZ, 0xfc, !PT ;  /* 0x0000001c1d007212 */ /* 0x002fc800078efcff */
[----:B------:R-:W-:-:S05]  /*322c0*/  LOP3.LUT R0, R0, 0x60, RZ, 0x3c, !PT ;  /* 0x0000006000007812 */ /* 0x000fca00078e3cff */
[----:B------:R-:W-:Y:S04]  /*322d0*/  LDS.U8 R2, [R0+UR4+0x88] ;  /* 0x0000880400027984 */ /* 0x000fe80008000000 */
[----:B0-----:R-:W-:Y:S04]  /*322e0*/  STL [R1+0x1dc4], R3 ;  /* 0x001dc40301007387 */ /* 0x001fe80000100800 */
[----:B------:R-:W0:Y:S04]  /*322f0*/  LDS.U8 R3, [R0+UR4] ;  /* 0x0000000400037984 */ /* 0x000e280008000000 */
[----:B------:R-:W-:Y:S04]  /*32300*/  STL [R1+0x1ec8], R5 ;  /* 0x001ec80501007387 */ /* 0x000fe80000100800 */
[----:B------:R-:W-:Y:S04]  /*32310*/  STL [R1+0x1ec4], R4 ;  /* 0x001ec40401007387 */ /* 0x000fe80000100800 */
[----:B------:R-:W1:Y:S04]  /*32320*/  LDS.U8 R4, [R0+UR4+0x110] ;  /* 0x0001100400047984 */ /* 0x000e680008000000 */
[----:B0-----:R-:W-:Y:S04]  /*32330*/  STL [R1+0xfd8], R3 ;  /* 0x000fd80301007387 */ /* 0x001fe80000100800 */
[----:B------:R-:W0:Y:S04]  /*32340*/  LDS.U8 R3, [R0+UR4+0x198] ;  /* 0x0001980400037984 */ /* 0x000e280008000000 */
[----:B------:R-:W-:Y:S04]  /*32350*/  STL [R1+0xfd4], R2 ;  /* 0x000fd40201007387 */ /* 0x000fe80000100800 */
[----:B------:R-:W2:Y:S04]  /*32360*/  LDS.U8 R2, [R0+UR4+0x8] ;  /* 0x0000080400027984 */ /* 0x000ea80008000000 */
[----:B-1----:R-:W-:Y:S04]  /*32370*/  STL [R1+0x10e0], R4 ;  /* 0x0010e00401007387 */ /* 0x002fe80000100800 */
[----:B------:R-:W1:Y:S04]  /*32380*/  LDS.U8 R4, [R0+UR4+0x80] ;  /* 0x0000800400047984 */ /* 0x000e680008000000 */
[----:B0-----:R-:W-:Y:S04]  /*32390*/  STL [R1+0x10dc], R3 ;  /* 0x0010dc0301007387 */ /* 0x001fe80000100800 */
[----:B------:R-:W0:Y:S04]  /*323a0*/  LDS.U8 R3, [R0+UR4+0x118] ;  /* 0x0001180400037984 */ /* 0x000e280008000000 */
[----:B--2---:R-:W-:Y:S04]  /*323b0*/  STL [R1+0xfe0], R2 ;  /* 0x000fe00201007387 */ /* 0x004fe80000100800 */
        /* <DEDUP_REMOVED lines=106> */
[----:B--2---:R-:W-:Y:S04]  /*32a60*/  STL [R1+0x1f00], R2 ;  /* 0x001f000201007387 */ /* 0x004fe80000100800 */
[----:B------:R-:W0:Y:S04]  /*32a70*/  LDS.U8 R3, [R0+UR4+0x1818] ;  /* 0x0018180400037984 */ /* 0x000e280008000000 */
[----:B------:R2:W3:Y:S04]  /*32a80*/  LDS.U8 R2, [R0+UR4+0x1890] ;  /* 0x0018900400027984 */ /* 0x0004e80008000000 */
[----:B-1----:R-:W-:Y:S04]  /*32a90*/  STL [R1+0x1efc], R4 ;  /* 0x001efc0401007387 */ /* 0x002fe80000100800 */
[----:B--2---:R-:W2:Y:S01]  /*32aa0*/  LDL.LU R0, [R1+0x544] ;  /* 0x0005440001007983 */ /* 0x004ea20000300800 */
[----:B------:R-:W1:Y:S01]  /*32ab0*/  S2R R29, SR_TID.X ;  /* 0x00000000001d7919 */ /* 0x000e620000002100 */
[----:B------:R-:W4:Y:S02]  /*32ac0*/  S2R R28, SR_TID.X ;  /* 0x00000000001c7919 */ /* 0x000f240000002100 */
[----:B0-----:R-:W-:Y:S01]  /*32ad0*/  STL [R1+0x1e08], R3 ;  /* 0x001e080301007387 */ /* 0x001fe20000100800 */
[----:B-1----:R-:W-:-:S03]  /*32ae0*/  LOP3.LUT R29, R29, 0x3, RZ, 0xc0, !PT ;  /* 0x000000031d1d7812 */ /* 0x002fc600078ec0ff */
[----:B--2---:R-:W-:Y:S04]  /*32af0*/  STL [R1+0x3ea8], R0 ;  /* 0x003ea80001007387 */ /* 0x004fe80000100800 */
[----:B---3--:R0:W-:Y:S04]  /*32b00*/  STL [R1+0x1e04], R2 ;  /* 0x001e040201007387 */ /* 0x0081e80000100800 */
[----:B0-----:R-:W2:Y:S04]  /*32b10*/  LDL.LU R2, [R1+0x540] ;  /* 0x0005400001027983 */ /* 0x001ea80000300800 */
        /* <DEDUP_REMOVED lines=24> */
[----:B------:R-:W-:-:S03]  /*32ca0*/  IMAD R0, R29, 0x220, RZ ;  /* 0x000002201d007824 */ /* 0x000fc600078e02ff */
[----:B------:R-:W3:Y:S01]  /*32cb0*/  LDL.LU R27, [R1+0x388] ;  /* 0x00038800011b7983 */ /* 0x000ee20000300800 */
[----:B----4-:R-:W-:-:S03]  /*32cc0*/  LOP3.LUT R29, R28, 0x3f, RZ, 0xc0, !PT ;  /* 0x0000003f1c1d7812 */ /* 0x010fc600078ec0ff */
[----:B------:R0:W-:Y:S02]  /*32cd0*/  STL [R1+0x3e98], R28 ;  /* 0x003e981c01007387 */ /* 0x0001e40000100800 */
[----:B0-----:R-:W-:-:S04]  /*32ce0*/  SHF.R.U32.HI R28, RZ, 0x2, R28 ;  /* 0x00000002ff1c7819 */ /* 0x001fc8000001161c */
[----:B------:R-:W-:-:S04]  /*32cf0*/  SGXT.U32 R28, R28, 0x3 ;  /* 0x000000031c1c781a */ /* 0x000fc80000000000 */
[----:B------:R-:W-:-:S04]  /*32d00*/  LOP3.LUT R28, R0, R28, RZ, 0xfc, !PT ;  /* 0x0000001c001c7212 */ /* 0x000fc800078efcff */
[----:B------:R-:W-:-:S05]  /*32d10*/  LOP3.LUT R28, R28, 0x60, RZ, 0x3c, !PT ;  /* 0x000000601c1c7812 */ /* 0x000fca00078e3cff */
[----:B------:R-:W0:Y:S04]  /*32d20*/  LDS.U8 R0, [R28+UR4+0x1908] ;  /* 0x001908041c007984 */ /* 0x000e280008000000 */
[----:B------:R-:W1:Y:S01]  /*32d30*/  LDS.U8 R28, [R28+UR4+0x1980] ;  /* 0x001980041c1c7984 */ /* 0x000e620008000000 */
[----:B------:R-:W-:Y:S06]  /*32d40*/  BAR.SYNC.DEFER_BLOCKING 0x0 ;  /* 0x0000000000007b1d */ /* 0x000fec0000010000 */
[----:B0-----:R0:W-:Y:S04]  /*32d50*/  STL [R1+0x1f08], R0 ;  /* 0x001f080001007387 */ /* 0x0011e80000100800 */
[----:B0-----:R-:W4:Y:S04]  /*32d60*/  LDL.LU R0, [R1+0x3ea8] ;  /* 0x003ea80001007983 */ /* 0x001f280000300800 */
[----:B-1----:R0:W-:Y:S04]  /*32d70*/  STL [R1+0x1f04], R28 ;  /* 0x001f041c01007387 */ /* 0x0021e80000100800 */
[----:B0-----:R-:W2:Y:S04]  /*32d80*/  LDL.LU R28, [R1+0x348] ;  /* 0x00034800011c7983 */ /* 0x001ea80000300800 */
[----:B--2---:R0:W-:Y:S04]  /*32d90*/  STL [R1+0x3e9c], R28 ;  /* 0x003e9c1c01007387 */ /* 0x0041e80000100800 */
[----:B0-----:R-:W2:Y:S04]  /*32da0*/  LDL.LU R28, [R1+0x364] ;  /* 0x00036400011c7983 */ /* 0x001ea80000300800 */
[----:B--2---:R0:W-:Y:S04]  /*32db0*/  STL [R1+0x3ea0], R28 ;  /* 0x003ea01c01007387 */ /* 0x0041e80000100800 */
[----:B0-----:R-:W2:Y:S04]  /*32dc0*/  LDL.LU R28, [R1+0x368] ;  /* 0x00036800011c7983 */ /* 0x001ea80000300800 */
[----:B----4-:R-:W-:Y:S04]  /*32dd0*/  STS.U8 [R29+UR4], R0 ;  /* 0x000000001d007988 */ /* 0x010fe80008000004 */
[----:B------:R-:W-:Y:S04]  /*32de0*/  STS.U8 [R29+UR4+0x40], R2 ;  /* 0x000040021d007988 */ /* 0x000fe80008000004 */
[----:B---3--:R-:W-:Y:S04]  /*32df0*/  STS.U8 [R29+UR4+0x200], R3 ;  /* 0x000200031d007988 */ /* 0x008fe80008000004 */
[----:B------:R-:W-:Y:S04]  /*32e00*/  STS.U8 [R29+UR4+0x240], R4 ;  /* 0x000240041d007988 */ /* 0x000fe80008000004 */
        /* <DEDUP_REMOVED lines=19> */
[----:B--2---:R0:W-:Y:S04]  /*32f40*/  STL [R1+0x3ea4], R28 ;  /* 0x003ea41c01007387 */ /* 0x0041e80000100800 */
[----:B0-----:R-:W2:Y:S04]  /*32f50*/  LDL.LU R28, [R1+0x384] ;  /* 0x00038400011c7983 */ /* 0x001ea80000300800 */
[----:B------:R-:W3:Y:S04]  /*32f60*/  LDL.LU R9, [R1+0x344] ;  /* 0x0003440001097983 */ /* 0x000ee80000300800 */
[----:B------:R-:W4:Y:S04]  /*32f70*/  LDL.LU R10, [R1+0x328] ;  /* 0x00032800010a7983 */ /* 0x000f280000300800 */
[----:B------:R-:W-:Y:S04]  /*32f80*/  STS.U8 [R29+UR4+0x1640], R24 ;  /* 0x001640181d007988 */ /* 0x000fe80008000004 */
[----:B------:R-:W4:Y:S04]  /*32f90*/  LDL.LU R17, [R1+0x324] ;  /* 0x0003240001117983 */ /* 0x000f280000300800 */
[----:B------:R0:W-:Y:S04]  /*32fa0*/  STS.U8 [R29+UR4+0x1800], R25 ;  /* 0x001800191d007988 */ /* 0x0001e80008000004 */
[----:B------:R-:W4:Y:S04]  /*32fb0*/  LDL.LU R18, [R1+0x308] ;  /* 0x0003080001127983 */ /* 0x000f280000300800 */
[----:B------:R1:W-:Y:S04]  /*32fc0*/  STS.U8 [R29+UR4+0x1840], R26 ;  /* 0x0018401a1d007988 */ /* 0x0003e80008000004 */
[----:B0-----:R-:W4:Y:S04]  /*32fd0*/  LDL.LU R25, [R1+0x304] ;  /* 0x0003040001197983 */ /* 0x001f280000300800 */
[----:B-1----:R-:W4:Y:S04]  /*32fe0*/  LDL.LU R26, [R1+0x2e8] ;  /* 0x0002e800011a7983 */ /* 0x002f280000300800 */
        /* <DEDUP_REMOVED lines=19> */
[----:B------:R0:W-:Y:S04]  /*33120*/  STS.U8 [R29+UR4+0x1a00], R27 ;  /* 0x001a001b1d007988 */ /* 0x0001e80008000004 */
[----:B------:R-:W4:Y:S04]  /*33130*/  LDL.LU R24, [R1+0x10] ;  /* 0x0000100001187983 */ /* 0x000f280000300800 */
[----:B0-----:R-:W4:Y:S04]  /*33140*/  LDL.LU R27, [R1+0xc] ;  /* 0x00000c00011b7983 */ /* 0x001f280000300800 */
[----:B--2---:R0:W-:Y:S04]  /*33150*/  STS.U8 [R29+UR4+0x1a40], R28 ;  /* 0x001a401c1d007988 */ /* 0x0041e80008000004 */
[----:B0-----:R-:W2:Y:S04]  /*33160*/  LDL.LU R28, [R1+0x3ea4] ;  /* 0x003ea400011c7983 */ /* 0x001ea80000300800 */
[----:B--2---:R0:W-:Y:S04]  /*33170*/  STS.U8 [R29+UR4+0x1c00], R28 ;  /* 0x001c001c1d007988 */ /* 0x0041e80008000004 */
[----:B0-----:R-:W2:Y:S04]  /*33180*/  LDL.LU R28, [R1+0x3ea0] ;  /* 0x003ea000011c7983 */ /* 0x001ea80000300800 */
[----:B--2---:R0:W-:Y:S04]  /*33190*/  STS.U8 [R29+UR4+0x1c40], R28 ;  /* 0x001c401c1d007988 */ /* 0x0041e80008000004 */
[----:B0-----:R-:W2:Y:S04]  /*331a0*/  LDL.LU R28, [R1+0x3e9c] ;  /* 0x003e9c00011c7983 */ /* 0x001ea80000300800 */
[----:B--2---:R0:W-:Y:S04]  /*331b0*/  STS.U8 [R29+UR4+0x1e00], R28 ;  /* 0x001e001c1d007988 */ /* 0x0041e80008000004 */
[----:B---3--:R1:W-:Y:S04]  /*331c0*/  STS.U8 [R29+UR4+0x1e40], R9 ;  /* 0x001e40091d007988 */ /* 0x0083e80008000004 */
[----:B----4-:R2:W-:Y:S04]  /*331d0*/  STS.U8 [R29+UR4+0x2000], R10 ;  /* 0x0020000a1d007988 */ /* 0x0105e80008000004 */
[----:B------:R3:W-:Y:S04]  /*331e0*/  STS.U8 [R29+UR4+0x2040], R17 ;  /* 0x002040111d007988 */ /* 0x0007e80008000004 */
[----:B------:R4:W-:Y:S04]  /*331f0*/  STS.U8 [R29+UR4+0x2200], R18 ;  /* 0x002200121d007988 */ /* 0x0009e80008000004 */
[----:B------:R4:W-:Y:S04]  /*33200*/  STS.U8 [R29+UR4+0x2240], R25 ;  /* 0x002240191d007988 */ /* 0x0009e80008000004 */
[----:B0-----:R-:W4:Y:S04]  /*33210*/  LDL.LU R28, [R1+0x3e98] ;  /* 0x003e9800011c7983 */ /* 0x001f280000300800 */
[----:B-1----:R-:W4:Y:S04]  /*33220*/  LDL.LU R9, [R1+0x3e94] ;  /* 0x003e940001097983 */ /* 0x002f280000300800 */
[----:B--2---:R-:W2:Y:S04]  /*33230*/  LDL.LU R10, [R1+0x3e90] ;  /* 0x003e9000010a7983 */ /* 0x004ea80000300800 */
[----:B---3--:R-:W3:Y:S04]  /*33240*/  LDL.LU R17, [R1+0x3e8c] ;  /* 0x003e8c0001117983 */ /* 0x008ee80000300800 */
[----:B----4-:R-:W4:Y:S04]  /*33250*/  LDL.LU R18, [R1+0x3e88] ;  /* 0x003e880001127983 */ /* 0x010f280000300800 */
[----:B------:R-:W2:Y:S04]  /*33260*/  LDL.LU R25, [R1+0x3e84] ;  /* 0x003e840001197983 */ /* 0x000ea80000300800 */
[----:B------:R0:W-:Y:S04]  /*33270*/  STS.U8 [R29+UR4+0x2400], R26 ;  /* 0x0024001a1d007988 */ /* 0x0001e80008000004 */
[----:B0-----:R-:W3:Y:S04]  /*33280*/  LDL.LU R26, [R1+0x3e80] ;  /* 0x003e8000011a7983 */ /* 0x001ee80000300800 */
[----:B------:R-:W-:Y:S04]  /*33290*/  STS.U8 [R29+UR4+0x2440], R0 ;  /* 0x002440001d007988 */ /* 0x000fe80008000004 */
[----:B------:R-:W-:Y:S04]  /*332a0*/  STS.U8 [R29+UR4+0x2600], R2 ;  /* 0x002600021d007988 */ /* 0x000fe80008000004 */
[----:B------:R-:W-:Y:S04]  /*332b0*/  STS.U8 [R29+UR4+0x2640], R3 ;  /* 0x002640031d007988 */ /* 0x000fe80008000004 */
[----:B------:R-:W-:Y:S04]  /*332c0*/  STS.U8 [R29+UR4+0x2800], R4 ;  /* 0x002800041d007988 */ /* 0x000fe80008000004 */
[----:B------:R-:W-:Y:S04]  /*332d0*/  STS.U8 [R29+UR4+0x2840], R5 ;  /* 0x002840051d007988 */ /* 0x000fe80008000004 */
[----:B------:R-:W-:Y:S04]  /*332e0*/  STS.U8 [R29+UR4+0x2a00], R6 ;  /* 0x002a00061d007988 */ /* 0x000fe80008000004 */
[----:B------:R0:W-:Y:S04]  /*332f0*/  STS.U8 [R29+UR4+0x2a40], R7 ;  /* 0x002a40071d007988 */ /* 0x0001e80008000004 */
        /* <DEDUP_REMOVED lines=13> */
[----:B------:R-:W-:Y:S01]  /*333d0*/  STS.U8 [R29+UR4+0x3840], R27 ;  /* 0x0038401b1d007988 */ /* 0x000fe20008000004 */
[----:B0-----:R-:W-:-:S03]  /*333e0*/  LOP3.LUT R7, R29, 0x10, RZ, 0x3c, !PT ;  /* 0x000000101d077812 */ /* 0x001fc600078e3cff */
[----:B---3--:R0:W-:Y:S02]  /*333f0*/  STS.U8 [R29+UR4+0x3a00], R26 ;  /* 0x003a001a1d007988 */ /* 0x0081e40008000004 */
[----:B0-----:R-:W-:-:S05]  /*33400*/  LOP3.LUT R26, R28, 0x3f, RZ, 0xc0, !PT ;  /* 0x0000003f1c1a7812 */ /* 0x001fca00078ec0ff */
[----:B--2---:R-:W-:Y:S04]  /*33410*/  STS.U8 [R26+UR4+0x3a40], R25 ;  /* 0x003a40191a007988 */ /* 0x004fe80008000004 */
[----:B----4-:R0:W-:Y:S04]  /*33420*/  STS.U8 [R26+UR4+0x3c00], R18 ;  /* 0x003c00121a007988 */ /* 0x0101e80008000004 */
[----:B0-----:R-:W2:Y:S04]  /*33430*/  LDL.LU R18, [R1+0x514] ;  /* 0x0005140001127983 */ /* 0x001ea80000300800 */
        /* <DEDUP_REMOVED lines=24> */
[----:B------:R1:W-:Y:S04]  /*335c0*/  STS.U8 [R26+UR4+0x3e00], R10 ;  /* 0x003e000a1a007988 */ /* 0x0003e80008000004 */
[----:B------:R1:W-:Y:S04]  /*335d0*/  STS.U8 [R26+UR4+0x3e40], R9 ;  /* 0x003e40091a007988 */ /* 0x0003e80008000004 */
[----:B0-----:R-:W2:Y:S04]  /*335e0*/  LDL.LU R17, [R1+0x518] ;  /* 0x0005180001117983 */ /* 0x001ea80000300800 */
[----:B-1----:R-:W3:Y:S04]  /*335f0*/  LDL.LU R10, [R1+0x534] ;  /* 0x00053400010a7983 */ /* 0x002ee80000300800 */
[----:B------:R-:W4:Y:S04]  /*33600*/  LDL.LU R9, [R1+0x538] ;  /* 0x0005380001097983 */ /* 0x000f280000300800 */
[----:B------:R0:W-:Y:S04]  /*33610*/  STL [R1+0x3e70], R26 ;  /* 0x003e701a01007387 */ /* 0x0001e80000100800 */
[----:B0-----:R-:W2:Y:S04]  /*33620*/  LDL.LU R26, [R1+0x340] ;  /* 0x00034000011a7983 */ /* 0x001ea80000300800 */
[----:B--2---:R0:W-:Y:S04]  /*33630*/  STL [R1+0x3e74], R26 ;  /* 0x003e741a01007387 */ /* 0x0041e80000100800 */
[----:B0-----:R-:W2:Y:S04]  /*33640*/  LDL.LU R26, [R1+0x35c] ;  /* 0x00035c00011a7983 */ /* 0x001ea80000300800 */
[----:B--2---:R0:W-:Y:S04]  /*33650*/  STL [R1+0x3e78], R26 ;  /* 0x003e781a01007387 */ /* 0x0041e80000100800 */
[----:B0-----:R-:W2:Y:S04]  /*33660*/  LDL.LU R26, [R1+0x360] ;  /* 0x00036000011a7983 */ /* 0x001ea80000300800 */
[----:B----4-:R-:W-:Y:S04]  /*33670*/  STS.U8 [R7+UR4+0x80], R9 ;  /* 0x0000800907007988 */ /* 0x010fe80008000004 */
        /* <DEDUP_REMOVED lines=26> */
[----:B------:R-:W4:Y:S04]  /*33820*/  LDL.LU R16, [R1+0x31c] ;  /* 0x00031c0001107983 */ /* 0x000f280000300800 */
[----:B------:R0:W-:Y:S04]  /*33830*/  STS.U8 [R7+UR4+0x16c0], R24 ;  /* 0x0016c01807007988 */ /* 0x0001e80008000004 */
[----:B------:R-:W4:Y:S04]  /*33840*/  LDL.LU R23, [R1+0x300] ;  /* 0x0003000001177983 */ /* 0x000f280000300800 */
[----:B0-----:R-:W4:Y:S04]  /*33850*/  LDL.LU R24, [R1+0x2fc] ;  /* 0x0002fc0001187983 */ /* 0x001f280000300800 */
        /* <DEDUP_REMOVED lines=20> */
[----:B------:R1:W-:Y:S04]  /*339a0*/  STS.U8 [R7+UR4+0x18c0], R28 ;  /* 0x0018c01c07007988 */ /* 0x0003e80008000004 */
[----:B------:R1:W-:Y:S04]  /*339b0*/  STS.U8 [R7+UR4+0x1a80], R29 ;  /* 0x001a801d07007988 */ /* 0x0003e80008000004 */
[----:B0-----:R-:W4:Y:S04]  /*339c0*/  LDL.LU R27, [R1+0x24] ;  /* 0x00002400011b7983 */ /* 0x001f280000300800 */
[----:B-1----:R-:W4:Y:S04]  /*339d0*/  LDL.LU R28, [R1+0x8] ;  /* 0x00000800011c7983 */ /* 0x002f280000300800 */
[----:B------:R-:W4:Y:S04]  /*339e0*/  LDL.LU R29, [R1+0x4] ;  /* 0x00000400011d7983 */ /* 0x000f280000300800 */
        /* <DEDUP_REMOVED lines=19> */
[----:B------:R1:W-:Y:S04]  /*33b20*/  STS.U8 [R7+UR4+0x24c0], R10 ;  /* 0x0024c00a07007988 */ /* 0x0003e80008000004 */
[----:B------:R1:W-:Y:S04]  /*33b30*/  STS.U8 [R7+UR4+0x2680], R17 ;  /* 0x0026801107007988 */ /* 0x0003e80008000004 */
[----:B------:R1:W-:Y:S04]  /*33b40*/  STS.U8 [R7+UR4+0x26c0], R18 ;  /* 0x0026c01207007988 */ /* 0x0003e80008000004 */
[----:B------:R1:W-:Y:S04]  /*33b50*/  STS.U8 [R7+UR4+0x2880], R25 ;  /* 0x0028801907007988 */ /* 0x0003e80008000004 */
[----:B------:R1:W-:Y:S04]  /*33b60*/  STS.U8 [R7+UR4+0x28c0], R0 ;  /* 0x0028c00007007988 */ /* 0x0003e80008000004 */
[----:B------:R1:W-:Y:S04]  /*33b70*/  STS.U8 [R7+UR4+0x2a80], R2 ;  /* 0x002a800207007988 */ /* 0x0003e80008000004 */
[----:B0-----:R-:W3:Y:S04]  /*33b80*/  LDL.LU R9, [R1+0x4ec] ;  /* 0x0004ec0001097983 */ /* 0x001ee80000300800 */
[----:B-1----:R-:W3:Y:S04]  /*33b90*/  LDL.LU R10, [R1+0x4d0] ;  /* 0x0004d000010a7983 */ /* 0x002ee80000300800 */
[----:B------:R-:W3:Y:S04]  /*33ba0*/  LDL.LU R17, [R1+0x4cc] ;  /* 0x0004cc0001117983 */ /* 0x000ee80000300800 */
[----:B------:R-:W3:Y:S04]  /*33bb0*/  LDL.LU R18, [R1+0x4b0] ;  /* 0x0004b00001127983 */ /* 0x000ee80000300800 */
[----:B------:R-:W3:Y:S04]  /*33bc0*/  LDL.LU R25, [R1+0x4ac] ;  /* 0x0004ac0001197983 */ /* 0x000ee80000300800 */
[----:B------:R0:W-:Y:S04]  /*33bd0*/  STS.U8 [R7+UR4+0x2ac0], R3 ;  /* 0x002ac00307007988 */ /* 0x0001e80008000004 */
[----:B------:R-:W3:Y:S04]  /*33be0*/  LDL.LU R0, [R1+0x490] ;  /* 0x0004900001007983 */ /* 0x000ee80000300800 */
[----:B------:R1:W-:Y:S04]  /*33bf0*/  STS.U8 [R7+UR4+0x2c80], R4 ;  /* 0x002c800407007988 */ /* 0x0003e80008000004 */
[----:B------:R-:W3:Y:S04]  /*33c00*/  LDL.LU R2, [R1+0x48c] ;  /* 0x00048c0001027983 */ /* 0x000ee80000300800 */
[----:B------:R1:W-:Y:S04]  /*33c10*/  STS.U8 [R7+UR4+0x2cc0], R5 ;  /* 0x002cc00507007988 */ /* 0x0003e80008000004 */
[----:B------:R-:W-:Y:S04]  /*33c20*/  STS.U8 [R7+UR4+0x2e80], R6 ;  /* 0x002e800607007988 */ /* 0x000fe80008000004 */
[----:B------:R1:W-:Y:S04]  /*33c30*/  STS.U8 [R7+UR4+0x2ec0], R11 ;  /* 0x002ec00b07007988 */ /* 0x0003e80008000004 */
[----:B------:R1:W-:Y:S04]  /*33c40*/  STS.U8 [R7+UR4+0x3080], R12 ;  /* 0x0030800c07007988 */ /* 0x0003e80008000004 */
[----:B0-----:R-:W3:Y:S04]  /*33c50*/  LDL.LU R3, [R1+0x464] ;  /* 0x0004640001037983 */ /* 0x001ee80000300800 */
[----:B-1----:R-:W3:Y:S04]  /*33c60*/  LDL.LU R4, [R1+0x45c] ;  /* 0x00045c0001047983 */ /* 0x002ee80000300800 */
[----:B------:R0:W-:Y:S04]  /*33c70*/  STS.U8 [R7+UR4+0x30c0], R13 ;  /* 0x0030c00d07007988 */ /* 0x0001e80008000004 */
[----:B------:R-:W3:Y:S04]  /*33c80*/  LDL.LU R5, [R1+0x438] ;  /* 0x0004380001057983 */ /* 0x000ee80000300800 */
[----:B------:R-:W3:Y:S04]  /*33c90*/  LDL.LU R11, [R1+0x434] ;  /* 0x00043400010b7983 */ /* 0x000ee80000300800 */
[----:B------:R1:W-:Y:S04]  /*33ca0*/  STS.U8 [R7+UR4+0x3280], R14 ;  /* 0x0032800e07007988 */ /* 0x0003e80008000004 */
[----:B------:R-:W3:Y:S04]  /*33cb0*/  LDL.LU R12, [R1+0x418] ;  /* 0x00041800010c7983 */ /* 0x000ee80000300800 */
[----:B------:R1:W-:Y:S04]  /*33cc0*/  STS.U8 [R7+UR4+0x32c0], R19 ;  /* 0x0032c01307007988 */ /* 0x0003e80008000004 */
[----:B------:R1:W-:Y:S04]  /*33cd0*/  STS.U8 [R7+UR4+0x3480], R20 ;  /* 0x0034801407007988 */ /* 0x0003e80008000004 */
[----:B0-----:R-:W3:Y:S04]  /*33ce0*/  LDL.LU R13, [R1+0x414] ;  /* 0x00041400010d7983 */ /* 0x001ee80000300800 */
[----:B-1----:R-:W3:Y:S04]  /*33cf0*/  LDL.LU R14, [R1+0x3f8] ;  /* 0x0003f800010e7983 */ /* 0x002ee80000300800 */
[----:B------:R0:W-:Y:S04]  /*33d00*/  STS.U8 [R7+UR4+0x34c0], R21 ;  /* 0x0034c01507007988 */ /* 0x0001e80008000004 */
[----:B------:R1:W-:Y:S04]  /*33d10*/  STS.U8 [R7+UR4+0x3680], R22 ;  /* 0x0036801607007988 */ /* 0x0003e80008000004 */
[----:B------:R-:W3:Y:S04]  /*33d20*/  LDL.LU R19, [R1+0x3f4] ;  /* 0x0003f40001137983 */ /* 0x000ee80000300800 */
[----:B------:R-:W3:Y:S04]  /*33d30*/  LDL.LU R20, [R1+0x3d8] ;  /* 0x0003d80001147983 */ /* 0x000ee80000300800 */
[----:B------:R1:W-:Y:S04]  /*33d40*/  STS.U8 [R7+UR4+0x36c0], R27 ;  /* 0x0036c01b07007988 */ /* 0x0003e80008000004 */
[----:B------:R1:W-:Y:S04]  /*33d50*/  STS.U8 [R7+UR4+0x3880], R28 ;  /* 0x0038801c07007988 */ /* 0x0003e80008000004 */
[----:B0-----:R-:W3:Y:S04]  /*33d60*/  LDL.LU R21, [R1+0x3d4] ;  /* 0x0003d40001157983 */ /* 0x001ee80000300800 */
[----:B-1----:R-:W3:Y:S04]  /*33d70*/  LDL.LU R22, [R1+0x3b8] ;  /* 0x0003b80001167983 */ /* 0x002ee80000300800 */
[----:B------:R0:W-:Y:S04]  /*33d80*/  STS.U8 [R7+UR4+0x38c0], R29 ;  /* 0x0038c01d07007988 */ /* 0x0001e80008000004 */
[----:B------:R-:W3:Y:S04]  /*33d90*/  LDL.LU R27, [R1+0x3b4] ;  /* 0x0003b400011b7983 */ /* 0x000ee80000300800 */
[----:B------:R-:W3:Y:S04]  /*33da0*/  LDL.LU R28, [R1+0x398] ;  /* 0x00039800011c7983 */ /* 0x000ee80000300800 */
[----:B0-----:R-:W3:Y:S01]  /*33db0*/  LDL.LU R29, [R1+0x394] ;  /* 0x00039400011d7983 */ /* 0x001ee20000300800 */
[----:B------:R-:W-:-:S03]  /*33dc0*/  LOP3.LUT R6, R26, 0x20, RZ, 0x3c, !PT ;  /* 0x000000201a067812 */ /* 0x000fc600078e3cff */
[----:B--2---:R0:W-:Y:S04]  /*33dd0*/  STS.U8 [R7+UR4+0x3a80], R24 ;  /* 0x003a801807007988 */ /* 0x0041e80008000004 */
[----:B----4-:R1:W-:Y:S04]  /*33de0*/  STS.U8 [R7+UR4+0x3ac0], R23 ;  /* 0x003ac01707007988 */ /* 0x0103e80008000004 */
[----:B---3--:R2:W-:Y:S04]  /*33df0*/  STS.U8 [R7+UR4+0x3c80], R16 ;  /* 0x003c801007007988 */ /* 0x0085e80008000004 */
[----:B------:R-:W-:Y:S04]  /*33e00*/  STS.U8 [R7+UR4+0x3cc0], R15 ;  /* 0x003cc00f07007988 */ /* 0x000fe80008000004 */
[----:B------:R-:W-:Y:S04]  /*33e10*/  STS.U8 [R7+UR4+0x3e80], R8 ;  /* 0x003e800807007988 */ /* 0x000fe80008000004 */
[----:B0-----:R-:W3:Y:S04]  /*33e20*/  LDL.LU R24, [R1+0x4f0] ;  /* 0x0004f00001187983 */ /* 0x001ee80000300800 */
[----:B-1----:R-:W4:Y:S04]  /*33e30*/  LDL.LU R23, [R1+0x50c] ;  /* 0x00050c0001177983 */ /* 0x002f280000300800 */
[----:B--2---:R-:W2:Y:S04]  /*33e40*/  LDL.LU R16, [R1+0x510] ;  /* 0x0005100001107983 */ /* 0x004ea80000300800 */
[----:B------:R0:W-:Y:S04]  /*33e50*/  STL [R1+0x3e48], R26 ;  /* 0x003e481a01007387 */ /* 0x0001e80000100800 */
[----:B0-----:R-:W3:Y:S04]  /*33e60*/  LDL.LU R26, [R1+0x52c] ;  /* 0x00052c00011a7983 */ /* 0x001ee80000300800 */
[----:B------:R-:W4:Y:S04]  /*33e70*/  LDL.LU R15, [R1+0x530] ;  /* 0x00053000010f7983 */ /* 0x000f280000300800 */
[----:B------:R-:W2:Y:S01]  /*33e80*/  LDL.LU R7, [R1+0x3e58] ;  /* 0x003e580001077983 */ /* 0x000ea20000300800 */
[----:B------:R-:W0:Y:S02]  /*33e90*/  S2R R8, SR_TID.X ;  /* 0x0000000000087919 */ /* 0x000e240000002100 */
[----:B0-----:R-:W-:-:S04]  /*33ea0*/  LOP3.LUT R8, R8, 0x3f, RZ, 0xc0, !PT ;  /* 0x0000003f08087812 */ /* 0x001fc800078ec0ff */
[----:B------:R-:W-:-:S05]  /*33eb0*/  LOP3.LUT R8, R8, 0x10, RZ, 0x3c, !PT ;  /* 0x0000001008087812 */ /* 0x000fca00078e3cff */
[----:B--2---:R-:W-:Y:S04]  /*33ec0*/  STS.U8 [R8+UR4+0x3ec0], R7 ;  /* 0x003ec00708007988 */ /* 0x004fe80008000004 */
[----:B----4-:R-:W-:Y:S04]  /*33ed0*/  STS.U8 [R6+UR4+0x100], R15 ;  /* 0x0001000f06007988 */ /* 0x010fe80008000004 */
[----:B---3--:R0:W-:Y:S04]  /*33ee0*/  STS.U8 [R6+UR4+0x140], R26 ;  /* 0x0001401a06007988 */ /* 0x0081e80008000004 */
[----:B0-----:R-:W2:Y:S04]  /*33ef0*/  LDL.LU R26, [R1+0x354] ;  /* 0x00035400011a7983 */ /* 0x001ea80000300800 */
[----:B--2---:R0:W-:Y:S04]  /*33f00*/  STL [R1+0x3e4c], R26 ;  /* 0x003e4c1a01007387 */ /* 0x0041e80000100800 */
[----:B0-----:R-:W2:Y:S04]  /*33f10*/  LDL.LU R26, [R1+0x358] ;  /* 0x00035800011a7983 */ /* 0x001ea80000300800 */
[----:B--2---:R0:W-:Y:S04]  /*33f20*/  STL [R1+0x3e50], R26 ;  /* 0x003e501a01007387 */ /* 0x0041e80000100800 */
[----:B0-----:R-:W2:Y:S04]  /*33f30*/  LDL.LU R26, [R1+0x374] ;  /* 0x00037400011a7983 */ /* 0x001ea80000300800 */
        /* <DEDUP_REMOVED lines=27> */
[----:B------:R-:W-:Y:S04]  /*340f0*/  STS.U8 [R6+UR4+0x1900], R28 ;  /* 0x0019001c06007988 */ /* 0x000fe80008000004 */
        /* <DEDUP_REMOVED lines=24> */
[----:B------:R-:W4:Y:S04]  /*34280*/  LDL.LU R28, [R1] ;  /* 0x00000000011c7983 */ /* 0x000f280000300800 */
        /* <DEDUP_REMOVED lines=62> */
[----:B---3--:R0:W-:Y:S04]  /*34670*/  STS.U8 [R6+UR4+0x3940], R29 ;  /* 0x0039401d06007988 */ /* 0x0081e80008000004 */
[----:B--2---:R1:W-:Y:S04]  /*34680*/  STS.U8 [R6+UR4+0x3b00], R22 ;  /* 0x003b001606007988 */ /* 0x0043e80008000004 */
[----:B----4-:R2:W-:Y:S04]  /*34690*/  STS.U8 [R6+UR4+0x3b40], R21 ;  /* 0x003b401506007988 */ /* 0x0105e80008000004 */
[----:B------:R3:W-:Y:S04]  /*346a0*/  STS.U8 [R6+UR4+0x3d00], R14 ;  /* 0x003d000e06007988 */ /* 0x0007e80008000004 */
[----:B------:R4:W-:Y:S04]  /*346b0*/  STS.U8 [R6+UR4+0x3d40], R13 ;  /* 0x003d400d06007988 */ /* 0x0009e80008000004 */
[----:B0-----:R-:W4:Y:S04]  /*346c0*/  LDL.LU R29, [R1+0x504] ;  /* 0x00050400011d7983 */ /* 0x001f280000300800 */
[----:B-1----:R-:W4:Y:S04]  /*346d0*/  LDL.LU R22, [R1+0x508] ;  /* 0x0005080001167983 */ /* 0x002f280000300800 */
[----:B--2---:R-:W2:Y:S04]  /*346e0*/  LDL.LU R21, [R1+0x524] ;  /* 0x0005240001157983 */ /* 0x004ea80000300800 */
[----:B---3--:R-:W3:Y:S04]  /*346f0*/  LDL.LU R14, [R1+0x528] ;  /* 0x00052800010e7983 */ /* 0x008ee80000300800 */
[----:B----4-:R-:W4:Y:S01]  /*34700*/  LDL.LU R6, [R1+0x3e2c] ;  /* 0x003e2c0001067983 */ /* 0x010f220000300800 */
[----:B------:R-:W0:Y:S01]  /*34710*/  S2R R13, SR_TID.X ;  /* 0x00000000000d7919 */ /* 0x000e220000002100 */
[----:B------:R-:W-:-:S02]  /*34720*/  LOP3.LUT R26, R26, 0x30, RZ, 0x3c, !PT ;  /* 0x000000301a1a7812 */ /* 0x000fc400078e3cff */
[----:B0-----:R-:W-:-:S04]  /*34730*/  LOP3.LUT R13, R13, 0x3f, RZ, 0xc0, !PT ;  /* 0x0000003f0d0d7812 */ /* 0x001fc800078ec0ff */
[----:B------:R-:W-:-:S05]  /*34740*/  LOP3.LUT R13, R13, 0x20, RZ, 0x3c, !PT ;  /* 0x000000200d0d7812 */ /* 0x000fca00078e3cff */
[----:B----4-:R-:W-:Y:S04]  /*34750*/  STS.U8 [R13+UR4+0x3f00], R6 ;  /* 0x003f00060d007988 */ /* 0x010fe80008000004 */
[----:B------:R-:W-:Y:S04]  /*34760*/  STS.U8 [R13+UR4+0x3f40], R5 ;  /* 0x003f40050d007988 */ /* 0x000fe80008000004 */
[----:B---3--:R-:W-:Y:S04]  /*34770*/  STS.U8 [R26+UR4+0x180], R14 ;  /* 0x0001800e1a007988 */ /* 0x008fe80008000004 */
[----:B--2---:R-:W-:Y:S04]  /*34780*/  STS.U8 [R26+UR4+0x1c0], R21 ;  /* 0x0001c0151a007988 */ /* 0x004fe80008000004 */
        /* <DEDUP_REMOVED lines=14> */
[----:B0-----:R-:W2:Y:S04]  /*34870*/  LDL.LU R28, [R1+0x38c] ;  /* 0x00038c00011c7983 */ /* 0x001ea80000300800 */
[----:B------:R-:W-:Y:S04]  /*34880*/  STS.U8 [R26+UR4+0x1180], R0 ;  /* 0x001180001a007988 */ /* 0x000fe80008000004 */
[----:B------:R0:W-:Y:S04]  /*34890*/  STS.U8 [R26+UR4+0x11c0], R2 ;  /* 0x0011c0021a007988 */ /* 0x0001e80008000004 */
[----:B-1----:R-:W3:Y:S04]  /*348a0*/  LDL.LU R25, [R1+0x370] ;  /* 0x0003700001197983 */ /* 0x002ee80000300800 */
[----:B0-----:R-:W4:Y:S04]  /*348b0*/  LDL.LU R2, [R1+0x350] ;  /* 0x0003500001027983 */ /* 0x001f280000300800 */
[----:B------:R-:W-:Y:S04]  /*348c0*/  STS.U8 [R26+UR4+0x1380], R3 ;  /* 0x001380031a007988 */ /* 0x000fe80008000004 */
[----:B------:R-:W-:Y:S04]  /*348d0*/  STS.U8 [R26+UR4+0x13c0], R4 ;  /* 0x0013c0041a007988 */ /* 0x000fe80008000004 */
[----:B------:R-:W-:Y:S04]  /*348e0*/  STS.U8 [R26+UR4+0x1580], R11 ;  /* 0x0015800b1a007988 */ /* 0x000fe80008000004 */
[----:B------:R-:W-:Y:S04]  /*348f0*/  STS.U8 [R26+UR4+0x15c0], R12 ;  /* 0x0015c00c1a007988 */ /* 0x000fe80008000004 */
[----:B------:R-:W-:Y:S04]  /*34900*/  STS.U8 [R26+UR4+0x1780], R19 ;  /* 0x001780131a007988 */ /* 0x000fe80008000004 */
[----:B------:R-:W-:Y:S04]  /*34910*/  STS.U8 [R26+UR4+0x17c0], R20 ;  /* 0x0017c0141a007988 */ /* 0x000fe80008000004 */
[----:B------:R-:W-:Y:S04]  /*34920*/  STS.U8 [R26+UR4+0x1980], R27 ;  /* 0x0019801b1a007988 */ /* 0x000fe80008000004 */
[----:B----4-:R0:W-:Y:S04]  /*34930*/  STL [R1+0x3e28], R2 ;  /* 0x003e280201007387 */ /* 0x0101e80000100800 */
        /* <DEDUP_REMOVED lines=8> */
[----:B--2---:R0:W-:Y:S04]  /*349c0*/  STS.U8 [R26+UR4+0x19c0], R28 ;  /* 0x0019c01c1a007988 */ /* 0x0041e80008000004 */
[----:B------:R-:W2:Y:S04]  /*349d0*/  LDL.LU R27, [R1+0x2d0] ;  /* 0x0002d000011b7983 */ /* 0x000ea80000300800 */
[----:B0-----:R-:W2:Y:S04]  /*349e0*/  LDL.LU R28, [R1+0x2cc] ;  /* 0x0002cc00011c7983 */ /* 0x001ea80000300800 */
        /* <DEDUP_REMOVED lines=16> */
[----:B---3--:R0:W-:Y:S04]  /*34af0*/  STS.U8 [R26+UR4+0x1b80], R25 ;  /* 0x001b80191a007988 */ /* 0x0081e80008000004 */
[----:B------:R-:W3:Y:S04]  /*34b00*/  LDL.LU R18, [R1+0x18] ;  /* 0x0000180001127983 */ /* 0x000ee80000300800 */
[----:B0-----:R-:W3:Y:S04]  /*34b10*/  LDL.LU R25, [R1+0x14] ;  /* 0x0000140001197983 */ /* 0x001ee80000300800 */
[----:B----4-:R0:W-:Y:S04]  /*34b20*/  STS.U8 [R26+UR4+0x1bc0], R2 ;  /* 0x001bc0021a007988 */ /* 0x0101e80008000004 */
[----:B0-----:R-:W4:Y:S04]  /*34b30*/  LDL.LU R2, [R1+0x3e28] ;  /* 0x003e280001027983 */ /* 0x001f280000300800 */
[----:B----4-:R0:W-:Y:S04]  /*34b40*/  STS.U8 [R26+UR4+0x1d80], R2 ;  /* 0x001d80021a007988 */ /* 0x0101e80008000004 */
[----:B------:R1:W-:Y:S04]  /*34b50*/  STS.U8 [R26+UR4+0x1dc0], R3 ;  /* 0x001dc0031a007988 */ /* 0x0003e80008000004 */
[----:B------:R4:W-:Y:S04]  /*34b60*/  STS.U8 [R26+UR4+0x1f80], R4 ;  /* 0x001f80041a007988 */ /* 0x0009e80008000004 */
[----:B------:R2:W-:Y:S04]  /*34b70*/  STS.U8 [R26+UR4+0x1fc0], R11 ;  /* 0x001fc00b1a007988 */ /* 0x0005e80008000004 */
[----:B------:R3:W-:Y:S04]  /*34b80*/  STS.U8 [R26+UR4+0x2180], R12 ;  /* 0x0021800c1a007988 */ /* 0x0007e80008000004 */
[----:B------:R3:W-:Y:S04]  /*34b90*/  STS.U8 [R26+UR4+0x21c0], R19 ;  /* 0x0021c0131a007988 */ /* 0x0007e80008000004 */
[----:B0-----:R-:W3:Y:S04]  /*34ba0*/  LDL.LU R2, [R1+0x3e24] ;  /* 0x003e240001027983 */ /* 0x001ee80000300800 */
[----:B-1----:R-:W3:Y:S04]  /*34bb0*/  LDL.LU R3, [R1+0x3e20] ;  /* 0x003e200001037983 */ /* 0x002ee80000300800 */
[----:B----4-:R-:W4:Y:S04]  /*34bc0*/  LDL.LU R4, [R1+0x3e1c] ;  /* 0x003e1c0001047983 */ /* 0x010f280000300800 */
[----:B--2---:R-:W2:Y:S04]  /*34bd0*/  LDL.LU R11, [R1+0x3e18] ;  /* 0x003e1800010b7983 */ /* 0x004ea80000300800 */
[----:B---3--:R-:W3:Y:S04]  /*34be0*/  LDL.LU R12, [R1+0x3e14] ;  /* 0x003e1400010c7983 */ /* 0x008ee80000300800 */
[----:B------:R-:W4:Y:S04]  /*34bf0*/  LDL.LU R19, [R1+0x3e10] ;  /* 0x003e100001137983 */ /* 0x000f280000300800 */
[----:B------:R0:W-:Y:S04]  /*34c00*/  STS.U8 [R26+UR4+0x2380], R20 ;  /* 0x002380141a007988 */ /* 0x0001e80008000004 */
[----:B------:R1:W-:Y:S04]  /*34c10*/  STS.U8 [R26+UR4+0x23c0], R0 ;  /* 0x0023c0001a007988 */ /* 0x0003e80008000004 */
[----:B------:R1:W-:Y:S04]  /*34c20*/  STS.U8 [R26+UR4+0x2580], R27 ;  /* 0x0025801b1a007988 */ /* 0x0003e80008000004 */
[----:B------:R1:W-:Y:S04]  /*34c30*/  STS.U8 [R26+UR4+0x25c0], R28 ;  /* 0x0025c01c1a007988 */ /* 0x0003e80008000004 */
[----:B0-----:R-:W2:Y:S04]  /*34c40*/  LDL.LU R20, [R1+0x3e0c] ;  /* 0x003e0c0001147983 */ /* 0x001ea80000300800 */
[----:B-1----:R-:W3:Y:S04]  /*34c50*/  LDL.LU R0, [R1+0x53c] ;  /* 0x00053c0001007983 */ /* 0x002ee80000300800 */
[----:B------:R-:W4:Y:S04]  /*34c60*/  LDL.LU R27, [R1+0x3e08] ;  /* 0x003e0800011b7983 */ /* 0x000f280000300800 */
[----:B------:R-:W2:Y:S04]  /*34c70*/  LDL.LU R28, [R1+0x3e04] ;  /* 0x003e0400011c7983 */ /* 0x000ea80000300800 */
[----:B------:R-:W-:Y:S04]  /*34c80*/  STS.U8 [R26+UR4+0x2780], R5 ;  /* 0x002780051a007988 */ /* 0x000fe80008000004 */
[----:B------:R0:W-:Y:S04]  /*34c90*/  STS.U8 [R26+UR4+0x27c0], R6 ;  /* 0x0027c0061a007988 */ /* 0x0001e80008000004 */
[----:B0-----:R-:W3:Y:S04]  /*34ca0*/  LDL R6, [R1+0xc4] ;  /* 0x0000c40001067983 */ /* 0x001ee80000100800 */
        /* <DEDUP_REMOVED lines=13> */
[----:B------:R1:W-:Y:S04]  /*34d80*/  STS.U8 [R26+UR4+0x35c0], R17 ;  /* 0x0035c0111a007988 */ /* 0x0003e80008000004 */
[----:B------:R1:W-:Y:S04]  /*34d90*/  STS.U8 [R26+UR4+0x3780], R18 ;  /* 0x003780121a007988 */ /* 0x0003e80008000004 */
[----:B0-----:R-:W3:Y:S04]  /*34da0*/  LDL.LU R24, [R1+0x448] ;  /* 0x0004480001187983 */ /* 0x001ee80000300800 */
[----:B-1----:R-:W3:Y:S04]  /*34db0*/  LDL.LU R17, [R1+0x444] ;  /* 0x0004440001117983 */ /* 0x002ee80000300800 */
[----:B------:R-:W3:Y:S04]  /*34dc0*/  LDL.LU R29, [R1+0x468] ;  /* 0x00046800011d7983 */ /* 0x000ee80000300800 */
[----:B------:R-:W3:Y:S04]  /*34dd0*/  LDL.LU R18, [R1+0x460] ;  /* 0x0004600001127983 */ /* 0x000ee80000300800 */
[----:B------:R-:W3:Y:S04]  /*34de0*/  LDL.LU R23, [R1+0x474] ;  /* 0x0004740001177983 */ /* 0x000ee80000300800 */
[----:B------:R-:W-:Y:S04]  /*34df0*/  STS.U8 [R26+UR4+0x37c0], R25 ;  /* 0x0037c0191a007988 */ /* 0x000fe80008000004 */
[----:B------:R-:W3:Y:S04]  /*34e00*/  LDL.LU R10, [R1+0x470] ;  /* 0x00047000010a7983 */ /* 0x000ee80000300800 */
[----:B--2---:R-:W-:Y:S04]  /*34e10*/  STS.U8 [R26+UR4+0x3980], R28 ;  /* 0x0039801c1a007988 */ /* 0x004fe80008000004 */
[----:B----4-:R-:W-:Y:S04]  /*34e20*/  STS.U8 [R26+UR4+0x39c0], R27 ;  /* 0x0039c01b1a007988 */ /* 0x010fe80008000004 */
[----:B------:R-:W-:Y:S04]  /*34e30*/  STS.U8 [R26+UR4+0x3b80], R20 ;  /* 0x003b80141a007988 */ /* 0x000fe80008000004 */
[----:B------:R-:W-:Y:S04]  /*34e40*/  STS.U8 [R26+UR4+0x3bc0], R19 ;  /* 0x003bc0131a007988 */ /* 0x000fe80008000004 */
[----:B---3--:R-:W-:Y:S04]  /*34e50*/  STS.U8 [R26+UR4+0x3d80], R12 ;  /* 0x003d800c1a007988 */ /* 0x008fe80008000004 */
[----:B------:R-:W-:Y:S04]  /*34e60*/  STS.U8 [R26+UR4+0x3dc0], R11 ;  /* 0x003dc00b1a007988 */ /* 0x000fe80008000004 */
[----:B------:R-:W-:Y:S04]  /*34e70*/  STS.U8 [R26+UR4+0x3f80], R4 ;  /* 0x003f80041a007988 */ /* 0x000fe80008000004 */
[----:B------:R-:W-:Y:S01]  /*34e80*/  STS.U8 [R26+UR4+0x3fc0], R0 ;  /* 0x003fc0001a007988 */ /* 0x000fe20008000004 */
[----:B------:R-:W-:Y:S06]  /*34e90*/  BAR.SYNC.DEFER_BLOCKING 0x0 ;  /* 0x0000000000007b1d */ /* 0x000fec0000010000 */
[----:B------:R-:W0:Y:S02]  /*34ea0*/  LDSM.16.M88.4 R12, [R6] ;  /* 0x00000000060c783b */ /* 0x000e240000000200 */
[----:B0-----:R-:W-:-:S02]  /*34eb0*/  IMAD.MOV.U32 R21, RZ, RZ, R12 ;  /* 0x000000ffff157224 */ /* 0x001fc400078e000c */
[----:B------:R-:W-:Y:S01]  /*34ec0*/  IMAD.MOV.U32 R20, RZ, RZ, R13 ;  /* 0x000000ffff147224 */ /* 0x000fe200078e000d */
[----:B------:R-:W-:Y:S04]  /*34ed0*/  STL.64 [R1+0x920], R12 ;  /* 0x0009200c01007387 */ /* 0x000fe80000100a00 */
[----:B------:R-:W-:Y:S04]  /*34ee0*/  STL [R1+0x928], R14 ;  /* 0x0009280e01007387 */ /* 0x000fe80000100800 */
[----:B------:R-:W-:Y:S04]  /*34ef0*/  STL [R1+0x3e00], R23 ;  /* 0x003e001701007387 */ /* 0x000fe80000100800 */
[----:B------:R-:W-:Y:S04]  /*34f00*/  STL.64 [R1+0x3df8], R20 ;  /* 0x003df81401007387 */ /* 0x000fe80000100a00 */
[----:B------:R-:W0:Y:S01]  /*34f10*/  LDSM.16.M88.4 R20, [R6+0x400] ;  /* 0x000400000614783b */ /* 0x000e220000000200 */
[----:B------:R-:W-:-:S05]  /*34f20*/  IMAD.MOV.U32 R0, RZ, RZ, R15 ;  /* 0x000000ffff007224 */ /* 0x000fca00078e000f */
[----:B------:R-:W-:Y:S04]  /*34f30*/  STL [R1+0x2ff0], R0 ;  /* 0x002ff00001007387 */ /* 0x000fe80000100800 */
[----:B0-----:R-:W-:Y:S01]  /*34f40*/  STL.64 [R1+0x930], R20 ;  /* 0x0009301401007387 */ /* 0x001fe20000100a00 */
[----:B------:R-:W-:-:S03]  /*34f50*/  IMAD.MOV.U32 R15, RZ, RZ, R20 ;  /* 0x000000ffff0f7224 */ /* 0x000fc600078e0014 */
[----:B------:R-:W-:Y:S01]  /*34f60*/  STL.64 [R1+0x938], R22 ;  /* 0x0009381601007387 */ /* 0x000fe20000100a00 */
[----:B------:R-:W-:-:S03]  /*34f70*/  IMAD.MOV.U32 R14, RZ, RZ, R21 ;  /* 0x000000ffff0e7224 */ /* 0x000fc600078e0015 */
[----:B------:R-:W0:Y:S04]  /*34f80*/  LDSM.16.M88.4 R20, [R6+0x800] ;  /* 0x000800000614783b */ /* 0x000e280000000200 */
        /* <DEDUP_REMOVED lines=15> */
[----:B------:R-:W-:Y:S04]  /*35080*/  STL.64 [R1+0x3de0], R8 ;  /* 0x003de00801007387 */ /* 0x000fe80000100a00 */
[----:B0-----:R-:W-:Y:S01]  /*35090*/  STL.64 [R1+0x970], R20 ;  /* 0x0009701401007387 */ /* 0x001fe20000100a00 */
[----:B------:R-:W-:-:S03]  /*350a0*/  IMAD.MOV.U32 R25, RZ, RZ, R20 ;  /* 0x000000ffff197224 */ /* 0x000fc600078e0014 */
[----:B------:R-:W-:Y:S01]  /*350b0*/  STL.64 [R1+0x978], R22 ;  /* 0x0009781601007387 */ /* 0x000fe20000100a00 */
[----:B------:R-:W-:-:S03]  /*350c0*/  IMAD.MOV.U32 R0, RZ, RZ, R21 ;  /* 0x000000ffff007224 */ /* 0x000fc600078e0015 */
[----:B------:R-:W0:Y:S04]  /*350d0*/  LDSM.16.M88.4 R20, [R6+0x1800] ;  /* 0x001800000614783b */ /* 0x000e280000000200 */
[----:B0-----:R-:W-:Y:S04]  /*350e0*/  STL.64 [R1+0x980], R20 ;  /* 0x0009801401007387 */ /* 0x001fe80000100a00 */
[----:B------:R0:W-:Y:S04]  /*350f0*/  STL.64 [R1+0x988], R22 ;  /* 0x0009881601007387 */ /* 0x0001e80000100a00 */
[----:B0-----:R-:W2:Y:S01]  /*35100*/  LDL.LU R23, [R1+0x3e00] ;  /* 0x003e000001177983 */ /* 0x001ea20000300800 */
[----:B------:R-:W-:-:S02]  /*35110*/  IMAD R17, R17, 0x100, R24 ;  /* 0x0000010011117824 */ /* 0x000fc400078e0218 */
[----:B------:R-:W-:Y:S02]  /*35120*/  IMAD.MOV.U32 R24, RZ, RZ, R20 ;  /* 0x000000ffff187224 */ /* 0x000fe400078e0014 */
[----:B------:R-:W-:Y:S02]  /*35130*/  IMAD.MOV.U32 R7, RZ, RZ, R21 ;  /* 0x000000ffff077224 */ /* 0x000fe400078e0015 */
[----:B------:R-:W3:Y:S04]  /*35140*/  LDL.LU.64 R20, [R1+0x3df8] ;  /* 0x003df80001147983 */ /* 0x000ee80000300a00 */
[----:B------:R-:W-:Y:S04]  /*35150*/  STL.64 [R1+0x3df0], R26 ;  /* 0x003df01a01007387 */ /* 0x000fe80000100a00 */
[----:B------:R-:W-:Y:S04]  /*35160*/  STL.64 [R1+0x3de8], R24 ;  /* 0x003de81801007387 */ /* 0x000fe80000100a00 */
[----:B------:R-:W-:Y:S01]  /*35170*/  LDSM.16.M88.4 R24, [R6+0x2000] ;  /* 0x002000000618783b */ /* 0x000fe20000000200 */
[----:B--2---:R-:W-:-:S03]  /*35180*/  IMAD R19, R10, 0x100, R23 ;  /* 0x000001000a137824 */ /* 0x004fc600078e0217 */
[----:B------:R-:W0:Y:S04]  /*35190*/  LDSM.16.M88.4 R8, [R6+0x1c00] ;  /* 0x001c00000608783b */ /* 0x000e280000000200 */
[----:B0-----:R0:W-:Y:S01]  /*351a0*/  STL.64 [R1+0x990], R8 ;  /* 0x0009900801007387 */ /* 0x0011e20000100a00 */
[----:B------:R-:W-:-:S03]  /*351b0*/  IMAD.MOV.U32 R5, RZ, RZ, R8 ;  /* 0x000000ffff057224 */ /* 0x000fc600078e0008 */
[----:B------:R1:W-:Y:S01]  /*351c0*/  STL.64 [R1+0x998], R10 ;  /* 0x0009980a01007387 */ /* 0x0003e20000100a00 */
[----:B------:R-:W-:-:S03]  /*351d0*/  IMAD.MOV.U32 R4, RZ, RZ, R9 ;  /* 0x000000ffff047224 */ /* 0x000fc600078e0009 */
[----:B0-----:R-:W2:Y:S04]  /*351e0*/  LDL.LU.64 R8, [R1+0x70] ;  /* 0x0000700001087983 */ /* 0x001ea80000300a00 */
[----:B-1----:R-:W2:Y:S04]  /*351f0*/  LDL.LU.64 R10, [R1+0x78] ;  /* 0x00007800010a7983 */ /* 0x002ea80000300a00 */
[----:B------:R3:W-:Y:S04]  /*35200*/  STL.64 [R1+0x3dd8], R4 ;  /* 0x003dd80401007387 */ /* 0x0007e80000100a00 */
[----:B------:R-:W-:Y:S01]  /*35210*/  STL.64 [R1+0x9a0], R24 ;  /* 0x0009a01801007387 */ /* 0x000fe20000100a00 */
[----:B------:R-:W-:-:S03]  /*35220*/  IMAD.MOV.U32 R22, RZ, RZ, R24 ;  /* 0x000000ffff167224 */ /* 0x000fc600078e0018 */
[----:B------:R-:W-:Y:S01]  /*35230*/  STL.64 [R1+0x9a8], R26 ;  /* 0x0009a81a01007387 */ /* 0x000fe20000100a00 */
[----:B------:R-:W-:-:S03]  /*35240*/  IMAD.MOV.U32 R23, RZ, RZ, R25 ;  /* 0x000000ffff177224 */ /* 0x000fc600078e0019 */
[----:B------:R-:W0:Y:S01]  /*35250*/  LDSM.16.M88.4 R24, [R6+0x2400] ;  /* 0x002400000618783b */ /* 0x000e220000000200 */
[----:B---3--:R-:W-:Y:S02]  /*35260*/  F2FP.F16.E4M3.UNPACK_B R4, R21 ;  /* 0x00000015ff04723e */ /* 0x008fe400020006ff */
[----:B------:R-:W-:Y:S01]  /*35270*/  F2FP.F16.E4M3.UNPACK_B R5, R20 ;  /* 0x00000014ff05723e */ /* 0x000fe200020006ff */
[----:B------:R-:W-:Y:S02]  /*35280*/  IMAD R16, R2, 0x100, R3 ;  /* 0x0000010002107824 */ /* 0x000fe400078e0203 */
[----:B------:R-:W-:Y:S01]  /*35290*/  IMAD R18, R18, 0x100, R29 ;  /* 0x0000010012127824 */ /* 0x000fe200078e021d */
[----:B------:R-:W-:Y:S02]  /*352a0*/  F2FP.F16.E4M3.UNPACK_B R17, R17 ;  /* 0x00000011ff11723e */ /* 0x000fe400020006ff */
[----:B------:R-:W-:Y:S02]  /*352b0*/  F2FP.F16.E4M3.UNPACK_B R19, R19 ;  /* 0x00000013ff13723e */ /* 0x000fe400020006ff */
[----:B------:R-:W-:Y:S01]  /*352c0*/  F2FP.F16.E4M3.UNPACK_B R16, R16 ;  /* 0x00000010ff10723e */ /* 0x000fe200020006ff */
[----:B0-----:R-:W-:-:S02]  /*352d0*/  IMAD.MOV.U32 R20, RZ, RZ, R24 ;  /* 0x000000ffff147224 */ /* 0x001fc400078e0018 */
[----:B------:R-:W-:Y:S01]  /*352e0*/  IMAD.MOV.U32 R21, RZ, RZ, R25 ;  /* 0x000000ffff157224 */ /* 0x000fe200078e0019 */
[----:B------:R-:W-:Y:S04]  /*352f0*/  STL.64 [R1+0x9b0], R24 ;  /* 0x0009b01801007387 */ /* 0x000fe80000100a00 */
[----:B------:R-:W-:Y:S04]  /*35300*/  STL.64 [R1+0x9b8], R26 ;  /* 0x0009b81a01007387 */ /* 0x000fe80000100a00 */
[----:B------:R-:W-:Y:S04]  /*35310*/  STL.64 [R1+0x20], R4 ;  /* 0x0000200401007387 */ /* 0x000fe80000100a00 */
[----:B------:R-:W-:Y:S04]  /*35320*/  STL.64 [R1+0x3dd0], R22 ;  /* 0x003dd01601007387 */ /* 0x000fe80000100a00 */
[----:B------:R0:W-:Y:S04]  /*35330*/  STL.64 [R1+0x3dc8], R20 ;  /* 0x003dc81401007387 */ /* 0x0001e80000100a00 */
[----:B0-----:R-:W3:Y:S04]  /*35340*/  LDL.LU.64 R20, [R1+0x90] ;  /* 0x0000900001147983 */ /* 0x001ee80000300a00 */
[----:B------:R-:W3:Y:S01]  /*35350*/  LDL.LU.64 R22, [R1+0x98] ;  /* 0x0000980001167983 */ /* 0x000ee20000300a00 */
[----:B------:R-:W-:-:S02]  /*35360*/  F2FP.F16.E4M3.UNPACK_B R18, R18 ;  /* 0x00000012ff12723e */ /* 0x000fc400020006ff */
[----:B------:R-:W-:Y:S02]  /*35370*/  F2FP.F16.E4M3.UNPACK_B R2, R15 ;  /* 0x0000000fff02723e */ /* 0x000fe400020006ff */
[----:B------:R-:W-:-:S03]  /*35380*/  F2FP.F16.E4M3.UNPACK_B R3, R14 ;  /* 0x0000000eff03723e */ /* 0x000fc600020006ff */
[----:B--2---:R-:W-:Y:S01]  /*35390*/  HMMA.16816.F32 R24, R16, R4, R8 ;  /* 0x000000041018723c */ /* 0x004fe20000001808 */
[----:B------:R-:W2:Y:S04]  /*353a0*/  LDL.LU.64 R8, [R1+0x130] ;  /* 0x0001300001087983 */ /* 0x000ea80000300a00 */
[----:B------:R-:W-:-:S15]  /*353b0*/  STL [R1+0x18], R2 ;  /* 0x0000180201007387 */ /* 0x000fde0000100800 */
[----:B------:R-:W-:-:S03]  /*353c0*/  NOP ;  /* 0x0000000000007918 */ /* 0x000fc60000000000 */
[----:B------:R-:W-:Y:S04]  /*353d0*/  STL.64 [R1+0x70], R24 ;  /* 0x0000701801007387 */ /* 0x000fe80000100a00 */
[----:B------:R-:W-:Y:S04]  /*353e0*/  STL.64 [R1+0x78], R26 ;  /* 0x0000781a01007387 */ /* 0x000fe80000100a00 */
[----:B------:R-:W0:Y:S04]  /*353f0*/  LDSM.16.M88.4 R24, [R6+0x2800] ;  /* 0x002800000618783b */ /* 0x000e280000000200 */
[----:B------:R-:W2:Y:S04]  /*35400*/  LDL.LU.64 R10, [R1+0x138] ;  /* 0x00013800010a7983 */ /* 0x000ea80000300a00 */
[----:B------:R-:W-:Y:S04]  /*35410*/  STL [R1+0x1c], R3 ;  /* 0x00001c0301007387 */ /* 0x000fe80000100800 */
[----:B0-----:R-:W-:Y:S04]  /*35420*/  STL.64 [R1+0x9c0], R24 ;  /* 0x0009c01801007387 */ /* 0x001fe80000100a00 */
[----:B------:R0:W-:Y:S04]  /*35430*/  STL.64 [R1+0x9c8], R26 ;  /* 0x0009c81a01007387 */ /* 0x0001e80000100a00 */
[----:B0-----:R-:W4:Y:S01]  /*35440*/  LDL.LU.64 R26, [R1+0x3df0] ;  /* 0x003df000011a7983 */ /* 0x001f220000300a00 */
[----:B---3--:R-:W-:Y:S01]  /*35450*/  HMMA.16816.F32 R20, R16, R2, R20 ;  /* 0x000000021014723c */ /* 0x008fe20000001814 */
[----:B------:R-:W-:-:S02]  /*35460*/  IMAD.MOV.U32 R14, RZ, RZ, R24 ;  /* 0x000000ffff0e7224 */ /* 0x000fc400078e0018 */
[----:B------:R-:W-:Y:S02]  /*35470*/  IMAD.MOV.U32 R15, RZ, RZ, R25 ;  /* 0x000000ffff0f7224 */ /* 0x000fe400078e0019 */
[----:B------:R-:W3:-:S15]  /*35480*/  LDL.LU.64 R24, [R1+0x3de8] ;  /* 0x003de80001187983 */ /* 0x000ede0000300a00 */
[----:B------:R-:W-:-:S03]  /*35490*/  NOP ;  /* 0x0000000000007918 */ /* 0x000fc60000000000 */
[----:B------:R-:W-:Y:S04]  /*354a0*/  STL.64 [R1+0x90], R20 ;  /* 0x0000901401007387 */ /* 0x000fe80000100a00 */
[----:B------:R-:W-:Y:S04]  /*354b0*/  STL.64 [R1+0x98], R22 ;  /* 0x0000981601007387 */ /* 0x000fe80000100a00 */
[----:B------:R-:W0:Y:S01]  /*354c0*/  LDSM.16.M88.4 R20, [R6+0x2c00] ;  /* 0x002c00000614783b */ /* 0x000e220000000200 */
[----:B------:R-:W-:Y:S02]  /*354d0*/  F2FP.F16.E4M3.UNPACK_B R4, R13 ;  /* 0x0000000dff04723e */ /* 0x000fe400020006ff */
[----:B------:R-:W-:Y:S01]  /*354e0*/  F2FP.F16.E4M3.UNPACK_B R5, R12 ;  /* 0x0000000cff05723e */ /* 0x000fe200020006ff */
[----:B0-----:R0:W-:Y:S04]  /*354f0*/  STL.64 [R1+0x9d0], R20 ;  /* 0x0009d01401007387 */ /* 0x0011e80000100a00 */
[----:B------:R1:W-:Y:S01]  /*35500*/  STL.64 [R1+0x9d8], R22 ;  /* 0x0009d81601007387 */ /* 0x0003e20000100a00 */
[----:B------:R-:W-:-:S02]  /*35510*/  IMAD.MOV.U32 R12, RZ, RZ, R20 ;  /* 0x000000ffff0c7224 */ /* 0x000fc400078e0014 */
[----:B------:R-:W-:Y:S01]  /*35520*/  IMAD.MOV.U32 R13, RZ, RZ, R21 ;  /* 0x000000ffff0d7224 */ /* 0x000fe200078e0015 */
[----:B------:R-:W-:Y:S04]  /*35530*/  STL.64 [R1+0x10], R4 ;  /* 0x0000100401007387 */ /* 0x000fe80000100a00 */
[----:B0-----:R-:W3:Y:S04]  /*35540*/  LDL.LU.64 R20, [R1+0x1a0] ;  /* 0x0001a00001147983 */ /* 0x001ee80000300a00 */
[----:B-1----:R-:W3:Y:S04]  /*35550*/  LDL.LU.64 R22, [R1+0x1a8] ;  /* 0x0001a80001167983 */ /* 0x002ee80000300a00 */
[----:B------:R0:W-:Y:S04]  /*35560*/  STL [R1+0x3db4], R13 ;  /* 0x003db40d01007387 */ /* 0x0001e80000100800 */
[----:B------:R1:W-:Y:S01]  /*35570*/  STL [R1+0x3db0], R12 ;  /* 0x003db00c01007387 */ /* 0x0003e20000100800 */
[----:B0-----:R-:W-:-:S02]  /*35580*/  IMAD.MOV.U32 R13, RZ, RZ, R4 ;  /* 0x000000ffff0d7224 */ /* 0x001fc400078e0004 */
[----:B-1----:R-:W-:Y:S01]  /*35590*/  IMAD.MOV.U32 R12, RZ, RZ, R5 ;  /* 0x000000ffff0c7224 */ /* 0x002fe200078e0005 */
[----:B--2---:R-:W-:-:S15]  /*355a0*/  HMMA.16816.F32 R8, R16, R4, R8 ;  /* 0x000000041008723c */ /* 0x004fde0000001808 */
[----:B------:R-:W-:-:S08]  /*355b0*/  NOP ;  /* 0x0000000000007918 */ /* 0x000fd00000000000 */
[----:B------:R0:W-:Y:S04]  /*355c0*/  STL.64 [R1+0xa0], R8 ;  /* 0x0000a00801007387 */ /* 0x0001e80000100a00 */
[----:B------:R-:W-:Y:S04]  /*355d0*/  STL.64 [R1+0xa8], R10 ;  /* 0x0000a80a01007387 */ /* 0x000fe80000100a00 */
[----:B0-----:R-:W2:Y:S01]  /*355e0*/  LDL.LU.64 R8, [R1+0x3de0] ;  /* 0x003de00001087983 */ /* 0x001ea20000300a00 */
[----:B----4-:R-:W-:Y:S02]  /*355f0*/  F2FP.F16.E4M3.UNPACK_B R2, R27 ;  /* 0x0000001bff02723e */ /* 0x010fe400020006ff */
[----:B------:R-:W-:-:S05]  /*35600*/  F2FP.F16.E4M3.UNPACK_B R3, R26 ;  /* 0x0000001aff03723e */ /* 0x000fca00020006ff */
[----:B------:R-:W-:Y:S04]  /*35610*/  STL.64 [R1+0x8], R2 ;  /* 0x0000080201007387 */ /* 0x000fe80000100a00 */
[----:B------:R-:W-:Y:S04]  /*35620*/  STL.64 [R1+0x3dc0], R14 ;  /* 0x003dc00e01007387 */ /* 0x000fe80000100a00 */
[----:B------:R-:W-:Y:S04]  /*35630*/  STL.64 [R1+0x3db8], R12 ;  /* 0x003db80c01007387 */ /* 0x000fe80000100a00 */
[----:B------:R-:W0:Y:S04]  /*35640*/  LDSM.16.M88.4 R12, [R6+0x3000] ;  /* 0x00300000060c783b */ /* 0x000e280000000200 */
[----:B0-----:R0:W-:Y:S01]  /*35650*/  STL.64 [R1+0x9e0], R12 ;  /* 0x0009e00c01007387 */ /* 0x0011e20000100a00 */
[----:B------:R-:W-:-:S03]  /*35660*/  IMAD.MOV.U32 R10, RZ, RZ, R12 ;  /* 0x000000ffff0a7224 */ /* 0x000fc600078e000c */
[----:B------:R1:W-:Y:S01]  /*35670*/  STL.64 [R1+0x9e8], R14 ;  /* 0x0009e80e01007387 */ /* 0x0003e20000100a00 */
[----:B------:R-:W-:-:S03]  /*35680*/  IMAD.MOV.U32 R11, RZ, RZ, R13 ;  /* 0x000000ffff0b7224 */ /* 0x000fc600078e000d */
[----:B0-----:R-:W4:Y:S04]  /*35690*/  LDL.LU.64 R12, [R1+0x1f0] ;  /* 0x0001f000010c7983 */ /* 0x001f280000300a00 */
[----:B-1----:R-:W4:Y:S01]  /*356a0*/  LDL.LU.64 R14, [R1+0x1f8] ;  /* 0x0001f800010e7983 */ /* 0x002f220000300a00 */
[----:B---3--:R-:W-:-:S15]  /*356b0*/  HMMA.16816.F32 R20, R16, R2, R20 ;  /* 0x000000021014723c */ /* 0x008fde0000001814 */
[----:B------:R-:W-:-:S08]  /*356c0*/  NOP ;  /* 0x0000000000007918 */ /* 0x000fd00000000000 */
[----:B------:R-:W-:Y:S04]  /*356d0*/  STL.64 [R1+0xd0], R20 ;  /* 0x0000d01401007387 */ /* 0x000fe80000100a00 */
[----:B------:R-:W-:Y:S04]  /*356e0*/  STL.64 [R1+0xd8], R22 ;  /* 0x0000d81601007387 */ /* 0x000fe80000100a00 */
[----:B------:R-:W0:Y:S01]  /*356f0*/  LDSM.16.M88.4 R20, [R6+0x3400] ;  /* 0x003400000614783b */ /* 0x000e220000000200 */
[----:B------:R-:W-:Y:S02]  /*35700*/  F2FP.F16.E4M3.UNPACK_B R29, R0 ;  /* 0x00000000ff1d723e */ /* 0x000fe400020006ff */
[----:B------:R-:W-:Y:S01]  /*35710*/  F2FP.F16.E4M3.UNPACK_B R27, R7 ;  /* 0x00000007ff1b723e */ /* 0x000fe200020006ff */
[----:B0-----:R-:W-:Y:S04]  /*35720*/  STL.64 [R1+0x9f0], R20 ;  /* 0x0009f01401007387 */ /* 0x001fe80000100a00 */
[----:B------:R-:W-:Y:S01]  /*35730*/  STL.64 [R1+0x9f8], R22 ;  /* 0x0009f81601007387 */ /* 0x000fe20000100a00 */
[----:B--2---:R-:W-:-:S02]  /*35740*/  F2FP.F16.E4M3.UNPACK_B R4, R9 ;  /* 0x00000009ff04723e */ /* 0x004fc400020006ff */
[----:B------:R-:W-:Y:S01]  /*35750*/  F2FP.F16.E4M3.UNPACK_B R5, R8 ;  /* 0x00000008ff05723e */ /* 0x000fe200020006ff */
[----:B------:R-:W-:Y:S02]  /*35760*/  IMAD.MOV.U32 R8, RZ, RZ, R20 ;  /* 0x000000ffff087224 */ /* 0x000fe400078e0014 */
[----:B------:R-:W-:Y:S02]  /*35770*/  IMAD.MOV.U32 R9, RZ, RZ, R21 ;  /* 0x000000ffff097224 */ /* 0x000fe400078e0015 */
[----:B------:R-:W0:Y:S04]  /*35780*/  LDSM.16.M88.4 R20, [R6+0x3800] ;  /* 0x003800000614783b */ /* 0x000e280000000200 */
[----:B------:R-:W-:Y:S01]  /*35790*/  STL.64 [R1], R4 ;  /* 0x0000000401007387 */ /* 0x000fe20000100a00 */
[----:B------:R-:W-:-:S03]  /*357a0*/  IMAD.MOV.U32 R0, RZ, RZ, R5 ;  /* 0x000000ffff007224 */ /* 0x000fc600078e0005 */
[----:B------:R-:W-:Y:S04]  /*357b0*/  STL.64 [R1+0x3da8], R10 ;  /* 0x003da80a01007387 */ /* 0x000fe80000100a00 */
[----:B------:R1:W-:Y:S04]  /*357c0*/  STL.64 [R1+0x3da0], R8 ;  /* 0x003da00801007387 */ /* 0x0003e80000100a00 */
[----:B-1----:R-:W2:Y:S04]  /*357d0*/  LDL.LU.64 R8, [R1+0x220] ;  /* 0x0002200001087983 */ /* 0x002ea80000300a00 */
[----:B------:R-:W2:Y:S04]  /*357e0*/  LDL.LU.64 R10, [R1+0x228] ;  /* 0x00022800010a7983 */ /* 0x000ea80000300a00 */
[----:B0-----:R0:W-:Y:S01]  /*357f0*/  STL.64 [R1+0xa00], R20 ;  /* 0x000a001401007387 */ /* 0x0011e20000100a00 */
[----:B------:R-:W-:Y:S01]  /*35800*/  IMAD.MOV.U32 R2, RZ, RZ, R20 ;  /* 0x000000ffff027224 */ /* 0x000fe200078e0014 */
[----:B----4-:R-:W-:Y:S02]  /*35810*/  HMMA.16816.F32 R12, R16, R4, R12 ;  /* 0x00000004100c723c */ /* 0x010fe4000000180c */
[----:B------:R-:W1:Y:S04]  /*35820*/  LDSM.16.M88.4 R4, [R6+0x3c00] ;  /* 0x003c00000604783b */ /* 0x000e680000000200 */
[----:B------:R3:W-:Y:S01]  /*35830*/  STL.64 [R1+0xa08], R22 ;  /* 0x000a081601007387 */ /* 0x0007e20000100a00 */
[----:B------:R-:W-:-:S03]  /*35840*/  IMAD.MOV.U32 R3, RZ, RZ, R21 ;  /* 0x000000ffff037224 */ /* 0x000fc600078e0015 */
[----:B0-----:R-:W4:-:S13]  /*35850*/  LDL.LU.64 R20, [R1+0x150] ;  /* 0x0001500001147983 */ /* 0x001f1a0000300a00 */
[----:B------:R0:W-:Y:S04]  /*35860*/  STL.64 [R1+0xf0], R12 ;  /* 0x0000f00c01007387 */ /* 0x0001e80000100a00 */
[----:B------:R1:W-:Y:S04]  /*35870*/  STL.64 [R1+0xf8], R14 ;  /* 0x0000f80e01007387 */ /* 0x0003e80000100a00 */
[----:B---3--:R-:W4:Y:S04]  /*35880*/  LDL.LU.64 R22, [R1+0x158] ;  /* 0x0001580001167983 */ /* 0x008f280000300a00 */
[----:B------:R3:W-:Y:S04]  /*35890*/  STL [R1+0x3d78], R0 ;  /* 0x003d780001007387 */ /* 0x0007e80000100800 */
[----:B0-----:R-:W4:Y:S04]  /*358a0*/  LDL.LU.64 R12, [R1+0x170] ;  /* 0x00017000010c7983 */ /* 0x001f280000300a00 */
[----:B-1----:R-:W4:Y:S04]  /*358b0*/  LDL.LU.64 R14, [R1+0x178] ;  /* 0x00017800010e7983 */ /* 0x002f280000300a00 */
[----:B------:R0:W-:Y:S04]  /*358c0*/  STL.64 [R1+0xa10], R4 ;  /* 0x000a100401007387 */ /* 0x0001e80000100a00 */
[----:B------:R-:W-:Y:S01]  /*358d0*/  STL.64 [R1+0xa18], R6 ;  /* 0x000a180601007387 */ /* 0x000fe20000100a00 */
[----:B---3--:R-:W-:-:S03]  /*358e0*/  IMAD.MOV.U32 R0, RZ, RZ, R5 ;  /* 0x000000ffff007224 */ /* 0x008fc600078e0005 */
[----:B0-----:R-:W3:Y:S01]  /*358f0*/  LDL.LU.64 R4, [R1+0x3dd8] ;  /* 0x003dd80001047983 */ /* 0x001ee20000300a00 */
[----:B------:R-:W-:Y:S02]  /*35900*/  F2FP.F16.E4M3.UNPACK_B R28, R25 ;  /* 0x00000019ff1c723e */ /* 0x000fe400020006ff */
[----:B------:R-:W-:-:S05]  /*35910*/  F2FP.F16.E4M3.UNPACK_B R26, R24 ;  /* 0x00000018ff1a723e */ /* 0x000fca00020006ff */
[----:B--2---:R-:W-:-:S15]  /*35920*/  HMMA.16816.F32 R8, R16, R28, R8 ;  /* 0x0000001c1008723c */ /* 0x004fde0000001808 */
[----:B------:R-:W-:-:S08]  /*35930*/  NOP ;  /* 0x0000000000007918 */ /* 0x000fd00000000000 */
[----:B------:R0:W-:Y:S04]  /*35940*/  STL.64 [R1+0x110], R8 ;  /* 0x0001100801007387 */ /* 0x0001e80000100a00 */
[----:B------:R1:W-:Y:S04]  /*35950*/  STL.64 [R1+0x118], R10 ;  /* 0x0001180a01007387 */ /* 0x0003e80000100a00 */
[----:B0-----:R-:W2:Y:S04]  /*35960*/  LDL.LU.64 R8, [R1+0x190] ;  /* 0x0001900001087983 */ /* 0x001ea80000300a00 */
[----:B-1----:R-:W2:Y:S04]  /*35970*/  LDL.LU.64 R10, [R1+0x198] ;  /* 0x00019800010a7983 */ /* 0x002ea80000300a00 */
[----:B------:R0:W-:Y:S04]  /*35980*/  STL [R1+0x3d7c], R29 ;  /* 0x003d7c1d01007387 */ /* 0x0001e80000100800 */
[----:B0-----:R-:W2:Y:S01]  /*35990*/  LDL.LU R29, [R1+0x54c] ;  /* 0x00054c00011d7983 */ /* 0x001ea20000300800 */
[----:B----4-:R-:W-:Y:S01]  /*359a0*/  HMMA.16816.F32 R20, R16, R26, R20 ;  /* 0x0000001a1014723c */ /* 0x010fe20000001814 */
[----:B---3--:R-:W-:-:S02]  /*359b0*/  F2FP.F16.E4M3.UNPACK_B R24, R5 ;  /* 0x00000005ff18723e */ /* 0x008fc400020006ff */
[----:B------:R-:W-:Y:S02]  /*359c0*/  F2FP.F16.E4M3.UNPACK_B R25, R4 ;  /* 0x00000004ff19723e */ /* 0x000fe400020006ff */
[----:B------:R-:W3:Y:S04]  /*359d0*/  LDL.LU R4, [R1+0x548] ;  /* 0x0005480001047983 */ /* 0x000ee80000300800 */
[----:B------:R-:W4:Y:S04]  /*359e0*/  LDL.LU R5, [R1+0x550] ;  /* 0x0005500001057983 */ /* 0x000f280000300800 */
[----:B------:R-:W4:Y:S01]  /*359f0*/  LDL.LU R6, [R1+0x558] ;  /* 0x0005580001067983 */ /* 0x000f220000300800 */
[----:B------:R-:W-:Y:S09]  /*35a00*/  HMMA.16816.F32 R12, R16, R24, R12 ;  /* 0x00000018100c723c */ /* 0x000ff2000000180c */
[----:B------:R-:W-:Y:S04]  /*35a10*/  STL.64 [R1+0x130], R20 ;  /* 0x0001301401007387 */ /* 0x000fe80000100a00 */
[----:B------:R0:W-:Y:S04]  /*35a20*/  STL.64 [R1+0x138], R22 ;  /* 0x0001381601007387 */ /* 0x0001e80000100a00 */
[----:B0-----:R-:W2:Y:S04]  /*35a30*/  LDL.LU.64 R22, [R1+0x3dd0] ;  /* 0x003dd00001167983 */ /* 0x001ea80000300a00 */
[----:B------:R-:W3:Y:S04]  /*35a40*/  LDL.LU.64 R20, [R1+0x3dc8] ;  /* 0x003dc80001147983 */ /* 0x000ee80000300a00 */
[----:B------:R-:W4:Y:S04]  /*35a50*/  LDL.LU R7, [R1+0x560] ;  /* 0x0005600001077983 */ /* 0x000f280000300800 */
[----:B------:R-:W-:Y:S04]  /*35a60*/  STL.64 [R1+0x170], R12 ;  /* 0x0001700c01007387 */ /* 0x000fe80000100a00 */
[----:B------:R0:W-:Y:S04]  /*35a70*/  STL.64 [R1+0x178], R14 ;  /* 0x0001780e01007387 */ /* 0x0001e80000100a00 */
[----:B0-----:R-:W4:Y:S04]  /*35a80*/  LDL.LU.64 R14, [R1+0x3dc0] ;  /* 0x003dc000010e7983 */ /* 0x001f280000300a00 */
[----:B------:R-:W4:Y:S04]  /*35a90*/  LDL.LU.64 R12, [R1+0x3db8] ;  /* 0x003db800010c7983 */ /* 0x000f280000300a00 */
[----:B------:R-:W-:Y:S04]  /*35aa0*/  STL.64 [R1+0x3d20], R26 ;  /* 0x003d201a01007387 */ /* 0x000fe80000100a00 */
[----:B------:R0:W-:Y:S04]  /*35ab0*/  STL.64 [R1+0x3d18], R24 ;  /* 0x003d181801007387 */ /* 0x0001e80000100a00 */
[----:B0-----:R-:W4:Y:S04]  /*35ac0*/  LDL.LU.64 R24, [R1+0x1c0] ;  /* 0x0001c00001187983 */ /* 0x001f280000300a00 */
[----:B------:R-:W4:Y:S01]  /*35ad0*/  LDL.LU.64 R26, [R1+0x1c8] ;  /* 0x0001c800011a7983 */ /* 0x000f220000300a00 */
[----:B--2---:R-:W-:-:S02]  /*35ae0*/  F2FP.F16.E4M3.UNPACK_B R22, R22 ;  /* 0x00000016ff16723e */ /* 0x004fc400020006ff */
[----:B------:R-:W-:Y:S02]  /*35af0*/  F2FP.F16.E4M3.UNPACK_B R23, R23 ;  /* 0x00000017ff17723e */ /* 0x000fe400020006ff */
[----:B---3--:R-:W-:Y:S02]  /*35b00*/  F2FP.F16.E4M3.UNPACK_B R20, R20 ;  /* 0x00000014ff14723e */ /* 0x008fe400020006ff */
[----:B------:R-:W-:-:S03]  /*35b10*/  F2FP.F16.E4M3.UNPACK_B R21, R21 ;  /* 0x00000015ff15723e */ /* 0x000fc600020006ff */
[C---:B------:R-:W-:Y:S06]  /*35b20*/  HMMA.16816.F32 R8, R16.reuse, R22, R8 ;  /* 0x000000161008723c */ /* 0x040fec0000001808 */
[----:B----4-:R-:W-:-:S15]  /*35b30*/  HMMA.16816.F32 R24, R16, R20, R24 ;  /* 0x000000141018723c */ /* 0x010fde0000001818 */
[----:B------:R-:W-:-:S02]  /*35b40*/  NOP ;  /* 0x0000000000007918 */ /* 0x000fc40000000000 */
[----:B------:R0:W-:Y:S04]  /*35b50*/  STL.64 [R1+0x190], R8 ;  /* 0x0001900801007387 */ /* 0x0001e80000100a00 */
[----:B------:R1:W-:Y:S04]  /*35b60*/  STL.64 [R1+0x198], R10 ;  /* 0x0001980a01007387 */ /* 0x0003e80000100a00 */
[----:B0-----:R-:W2:Y:S04]  /*35b70*/  LDL.LU.64 R8, [R1+0x1e0] ;  /* 0x0001e00001087983 */ /* 0x001ea80000300a00 */
[----:B-1----:R-:W2:Y:S04]  /*35b80*/  LDL.LU.64 R10, [R1+0x1e8] ;  /* 0x0001e800010a7983 */ /* 0x002ea80000300a00 */
[----:B------:R-:W-:Y:S04]  /*35b90*/  STL.64 [R1+0x1b0], R24 ;  /* 0x0001b01801007387 */ /* 0x000fe80000100a00 */
[----:B------:R0:W-:Y:S02]  /*35ba0*/  STL.64 [R1+0x1b8], R26 ;  /* 0x0001b81a01007387 */ /* 0x0001e40000100a00 */
[----:B0-----:R-:W-:-:S02]  /*35bb0*/  IMAD.MOV.U32 R26, RZ, RZ, R13 ;  /* 0x000000ffff1a7224 */ /* 0x001fc400078e000d */
[----:B------:R-:W-:Y:S01]  /*35bc0*/  IMAD.MOV.U32 R27, RZ, RZ, R12 ;  /* 0x000000ffff1b7224 */ /* 0x000fe200078e000c */
[----:B------:R-:W3:Y:S04]  /*35bd0*/  LDL.LU R13, [R1+0x3db4] ;  /* 0x003db400010d7983 */ /* 0x000ee80000300800 */
[----:B------:R-:W4:Y:S04]  /*35be0*/  LDL.LU R12, [R1+0x3db0] ;  /* 0x003db000010c7983 */ /* 0x000f280000300800 */
[----:B------:R-:W2:Y:S04]  /*35bf0*/  LDL R24, [R1+0x18] ;  /* 0x0000180001187983 */ /* 0x000ea80000100800 */
[----:B------:R-:W2:Y:S04]  /*35c00*/  LDL R25, [R1+0x1c] ;  /* 0x00001c0001197983 */ /* 0x000ea80000100800 */
[----:B------:R0:W-:Y:S04]  /*35c10*/  STL.64 [R1+0x3d60], R26 ;  /* 0x003d601a01007387 */ /* 0x0001e80000100a00 */
[----:B0-----:R-:W3:Y:S04]  /*35c20*/  LDL.LU R26, [R1+0x55c] ;  /* 0x00055c00011a7983 */ /* 0x001ee80000300800 */
[----:B------:R-:W3:Y:S04]  /*35c30*/  LDL.LU R27, [R1+0x564] ;  /* 0x00056400011b7983 */ /* 0x000ee80000300800 */
[----:B--2---:R0:W-:Y:S04]  /*35c40*/  STL.64 [R1+0x3d58], R24 ;  /* 0x003d581801007387 */ /* 0x0041e80000100a00 */
[----:B0-----:R-:W2:Y:S04]  /*35c50*/  LDL.LU R25, [R1+0x554] ;  /* 0x0005540001197983 */ /* 0x001ea80000300800 */
[----:B------:R-:W-:Y:S04]  /*35c60*/  STL.64 [R1+0x3d10], R22 ;  /* 0x003d101601007387 */ /* 0x000fe80000100a00 */
[----:B------:R0:W-:Y:S04]  /*35c70*/  STL.64 [R1+0x3d08], R20 ;  /* 0x003d081401007387 */ /* 0x0001e80000100a00 */
[----:B0-----:R-:W2:Y:S04]  /*35c80*/  LDL.LU.64 R20, [R1+0x210] ;  /* 0x0002100001147983 */ /* 0x001ea80000300a00 */
[----:B------:R-:W2:Y:S01]  /*35c90*/  LDL.LU.64 R22, [R1+0x218] ;  /* 0x0002180001167983 */ /* 0x000ea20000300a00 */
[----:B------:R-:W-:-:S02]  /*35ca0*/  F2FP.F16.E4M3.UNPACK_B R14, R14 ;  /* 0x0000000eff0e723e */ /* 0x000fc400020006ff */
[----:B------:R-:W-:Y:S02]  /*35cb0*/  F2FP.F16.E4M3.UNPACK_B R15, R15 ;  /* 0x0000000fff0f723e */ /* 0x000fe400020006ff */
[----:B----4-:R-:W-:Y:S02]  /*35cc0*/  F2FP.F16.E4M3.UNPACK_B R12, R12 ;  /* 0x0000000cff0c723e */ /* 0x010fe400020006ff */
[----:B---3--:R-:W-:-:S03]  /*35cd0*/  F2FP.F16.E4M3.UNPACK_B R13, R13 ;  /* 0x0000000dff0d723e */ /* 0x008fc600020006ff */
[----:B------:R-:W-:Y:S01]  /*35ce0*/  HMMA.16816.F32 R8, R16, R14, R8 ;  /* 0x0000000e1008723c */ /* 0x000fe20000001808 */
[----:B------:R-:W-:Y:S02]  /*35cf0*/  IMAD R4, R4, 0x100, R29 ;  /* 0x0000010004047824 */ /* 0x000fe400078e021d */
[----:B------:R-:W-:Y:S02]  /*35d00*/  IMAD R6, R6, 0x100, R26 ;  /* 0x0000010006067824 */ /* 0x000fe400078e021a */
[----:B------:R-:W-:-:S15]  /*35d10*/  IMAD R7, R7, 0x100, R27 ;  /* 0x0000010007077824 */ /* 0x000fde00078e021b */
[----:B------:R-:W-:-:S03]  /*35d20*/  NOP ;  /* 0x0000000000007918 */ /* 0x000fc60000000000 */
[----:B------:R-:W-:Y:S04]  /*35d30*/  STL.64 [R1+0x1d0], R8 ;  /* 0x0001d00801007387 */ /* 0x000fe80000100a00 */
[----:B------:R0:W-:Y:S04]  /*35d40*/  STL.64 [R1+0x1d8], R10 ;  /* 0x0001d80a01007387 */ /* 0x0001e80000100a00 */
[----:B0-----:R-:W3:Y:S04]  /*35d50*/  LDL.LU.64 R10, [R1+0x3da8] ;  /* 0x003da800010a7983 */ /* 0x001ee80000300a00 */
[----:B------:R-:W4:Y:S04]  /*35d60*/  LDL.LU.64 R8, [R1+0x3da0] ;  /* 0x003da00001087983 */ /* 0x000f280000300a00 */
[----:B------:R-:W4:Y:S04]  /*35d70*/  LDL R29, [R1+0xa10] ;  /* 0x000a1000011d7983 */ /* 0x000f280000100800 */
[----:B------:R-:W-:Y:S04]  /*35d80*/  STL.64 [R1+0x3cf0], R14 ;  /* 0x003cf00e01007387 */ /* 0x000fe80000100a00 */
[----:B------:R-:W-:Y:S01]  /*35d90*/  STL.64 [R1+0x3ce8], R12 ;  /* 0x003ce80c01007387 */ /* 0x000fe20000100a00 */
[----:B--2---:R-:W-:Y:S01]  /*35da0*/  HMMA.16816.F32 R20, R16, R12, R20 ;  /* 0x0000000c1014723c */ /* 0x004fe20000001814 */
[----:B------:R-:W-:-:S15]  /*35db0*/  IMAD R5, R5, 0x100, R25 ;  /* 0x0000010005057824 */ /* 0x000fde00078e0219 */
[----:B------:R-:W-:-:S07]  /*35dc0*/  NOP ;  /* 0x0000000000007918 */ /* 0x000fce0000000000 */
[----:B------:R-:W-:Y:S04]  /*35dd0*/  STL.64 [R1+0x1f0], R20 ;  /* 0x0001f01401007387 */ /* 0x000fe80000100a00 */
[----:B------:R-:W-:Y:S04]  /*35de0*/  STL.64 [R1+0x1f8], R22 ;  /* 0x0001f81601007387 */ /* 0x000fe80000100a00 */
[----:B------:R-:W2:Y:S04]  /*35df0*/  LDL.LU.64 R24, [R1+0xea0] ;  /* 0x000ea00001187983 */ /* 0x000ea80000300a00 */
[----:B------:R-:W3:Y:S04]  /*35e00*/  LDL.LU.64 R26, [R1+0xea8] ;  /* 0x000ea800011a7983 */ /* 0x000ee80000300a00 */
[----:B---3--:R-:W-:Y:S04]  /*35e10*/  STL.64 [R1+0x3d70], R26 ;  /* 0x003d701a01007387 */ /* 0x008fe80000100a00 */
[----:B--2---:R0:W-:Y:S04]  /*35e20*/  STL.64 [R1+0x3d68], R24 ;  /* 0x003d681801007387 */ /* 0x0041e80000100a00 */
[----:B0-----:R-:W2:Y:S04]  /*35e30*/  LDL.LU.64 R24, [R1+0xf70] ;  /* 0x000f700001187983 */ /* 0x001ea80000300a00 */
[----:B------:R-:W3:Y:S04]  /*35e40*/  LDL.LU.64 R26, [R1+0xf78] ;  /* 0x000f7800011a7983 */ /* 0x000ee80000300a00 */
[----:B---3--:R-:W-:Y:S04]  /*35e50*/  STL.64 [R1+0x3d88], R26 ;  /* 0x003d881a01007387 */ /* 0x008fe80000100a00 */
[----:B--2---:R0:W-:Y:S04]  /*35e60*/  STL.64 [R1+0x3d80], R24 ;  /* 0x003d801801007387 */ /* 0x0041e80000100a00 */
[----:B0-----:R-:W2:Y:S04]  /*35e70*/  LDL.LU.64 R24, [R1+0xf80] ;  /* 0x000f800001187983 */ /* 0x001ea80000300a00 */
[----:B------:R-:W3:Y:S01]  /*35e80*/  LDL.LU.64 R26, [R1+0xf88] ;  /* 0x000f8800011a7983 */ /* 0x000ee20000300a00 */
[----:B------:R-:W-:-:S02]  /*35e90*/  F2FP.F16.E4M3.UNPACK_B R10, R10 ;  /* 0x0000000aff0a723e */ /* 0x000fc400020006ff */
[----:B------:R-:W-:Y:S01]  /*35ea0*/  F2FP.F16.E4M3.UNPACK_B R11, R11 ;  /* 0x0000000bff0b723e */ /* 0x000fe200020006ff */
[----:B---3--:R-:W-:Y:S04]  /*35eb0*/  STL.64 [R1+0x3d98], R26 ;  /* 0x003d981a01007387 */ /* 0x008fe80000100a00 */
[----:B--2---:R0:W-:Y:S04]  /*35ec0*/  STL.64 [R1+0x3d90], R24 ;  /* 0x003d901801007387 */ /* 0x0041e80000100a00 */
[----:B0-----:R-:W2:Y:S04]  /*35ed0*/  LDL.LU.64 R24, [R1+0x250] ;  /* 0x0002500001187983 */ /* 0x001ea80000300a00 */
[----:B------:R-:W2:Y:S04]  /*35ee0*/  LDL.LU.64 R26, [R1+0x258] ;  /* 0x00025800011a7983 */ /* 0x000ea80000300a00 */
[----:B------:R-:W3:Y:S04]  /*35ef0*/  LDL.LU.64 R20, [R1+0xe80] ;  /* 0x000e800001147983 */ /* 0x000ee80000300a00 */
[----:B------:R-:W3:Y:S04]  /*35f00*/  LDL.LU.64 R22, [R1+0xe88] ;  /* 0x000e880001167983 */ /* 0x000ee80000300a00 */
[----:B------:R-:W3:Y:S04]  /*35f10*/  LDL.LU.64 R12, [R1+0xe70] ;  /* 0x000e7000010c7983 */ /* 0x000ee80000300a00 */
[----:B------:R-:W3:Y:S01]  /*35f20*/  LDL.LU.64 R14, [R1+0xe78] ;  /* 0x000e7800010e7983 */ /* 0x000ee20000300a00 */
[----:B--2---:R-:W-:-:S15]  /*35f30*/  HMMA.16816.F32 R24, R16, R10, R24 ;  /* 0x0000000a1018723c */ /* 0x004fde0000001818 */
[----:B------:R-:W-:-:S08]  /*35f40*/  NOP ;  /* 0x0000000000007918 */ /* 0x000fd00000000000 */
[----:B------:R-:W-:Y:S04]  /*35f50*/  STL.64 [R1+0x220], R24 ;  /* 0x0002201801007387 */ /* 0x000fe80000100a00 */
[----:B------:R0:W-:Y:S04]  /*35f60*/  STL.64 [R1+0x228], R26 ;  /* 0x0002281a01007387 */ /* 0x0001e80000100a00 */
[----:B0-----:R-:W2:Y:S04]  /*35f70*/  LDL.LU.64 R26, [R1+0x3d98] ;  /* 0x003d9800011a7983 */ /* 0x001ea80000300a00 */
[----:B------:R-:W2:Y:S01]  /*35f80*/  LDL.LU.64 R24, [R1+0x3d90] ;  /* 0x003d900001187983 */ /* 0x000ea20000300a00 */
[----:B----4-:R-:W-:-:S02]  /*35f90*/  F2FP.F16.E4M3.UNPACK_B R8, R8 ;  /* 0x00000008ff08723e */ /* 0x010fc400020006ff */
[----:B------:R-:W-:-:S07]  /*35fa0*/  F2FP.F16.E4M3.UNPACK_B R9, R9 ;  /* 0x00000009ff09723e */ /* 0x000fce00020006ff */
[----:B--2---:R-:W-:-:S15]  /*35fb0*/  HMMA.16816.F32 R24, R16, R8, R24 ;  /* 0x000000081018723c */ /* 0x004fde0000001818 */
[----:B------:R-:W-:-:S08]  /*35fc0*/  NOP ;  /* 0x0000000000007918 */ /* 0x000fd00000000000 */
[----:B------:R-:W-:Y:S04]  /*35fd0*/  STL.64 [R1+0x850], R24 ;  /* 0x0008501801007387 */ /* 0x000fe80000100a00 */
[----:B------:R0:W-:Y:S04]  /*35fe0*/  STL.64 [R1+0x858], R26 ;  /* 0x0008581a01007387 */ /* 0x0001e80000100a00 */
[----:B0-----:R-:W2:Y:S04]  /*35ff0*/  LDL.LU.64 R26, [R1+0x3d88] ;  /* 0x003d8800011a7983 */ /* 0x001ea80000300a00 */
[----:B------:R-:W2:Y:S01]  /*36000*/  LDL.LU.64 R24, [R1+0x3d80] ;  /* 0x003d800001187983 */ /* 0x000ea20000300a00 */
[----:B------:R-:W-:-:S02]  /*36010*/  F2FP.F16.E4M3.UNPACK_B R2, R2 ;  /* 0x00000002ff02723e */ /* 0x000fc400020006ff */
[----:B------:R-:W-:Y:S02]  /*36020*/  F2FP.F16.E4M3.UNPACK_B R3, R3 ;  /* 0x00000003ff03723e */ /* 0x000fe400020006ff */
[----:B------:R-:W-:Y:S02]  /*36030*/  F2FP.F16.E4M3.UNPACK_B R29, R29 ;  /* 0x0000001dff1d723e */ /* 0x000fe400020006ff */
[----:B------:R-:W-:Y:S01]  /*36040*/  F2FP.F16.E4M3.UNPACK_B R0, R0 ;  /* 0x00000000ff00723e */ /* 0x000fe200020006ff */
[----:B------:R0:W-:Y:S04]  /*36050*/  STL.64 [R1+0x3cd0], R10 ;  /* 0x003cd00a01007387 */ /* 0x0001e80000100a00 */
[----:B------:R-:W-:Y:S04]  /*36060*/  STL [R1+0x28], R29 ;  /* 0x0000281d01007387 */ /* 0x000fe80000100800 */
[----:B0-----:R-:W4:Y:S04]  /*36070*/  LDL R10, [R1+0x20] ;  /* 0x00002000010a7983 */ /* 0x001f280000100800 */
[----:B------:R-:W-:Y:S04]  /*36080*/  STL [R1+0x2c], R0 ;  /* 0x00002c0001007387 */ /* 0x000fe80000100800 */
[----:B------:R-:W4:Y:S04]  /*36090*/  LDL R11, [R1+0x24] ;  /* 0x00002400010b7983 */ /* 0x000f280000100800 */
[----:B------:R0:W-:Y:S02]  /*360a0*/  STL.64 [R1+0x3cc8], R8 ;  /* 0x003cc80801007387 */ /* 0x0001e40000100a00 */
[----:B0-----:R-:W-:-:S02]  /*360b0*/  IMAD.MOV.U32 R8, RZ, RZ, R29 ;  /* 0x000000ffff087224 */ /* 0x001fc400078e001d */
[----:B------:R-:W-:Y:S01]  /*360c0*/  IMAD.MOV.U32 R9, RZ, RZ, R0 ;  /* 0x000000ffff097224 */ /* 0x000fe200078e0000 */
[----:B------:R-:W3:Y:S04]  /*360d0*/  LDL.LU R29, [R1+0x3d7c] ;  /* 0x003d7c00011d7983 */ /* 0x000ee80000300800 */
[----:B------:R-:W3:Y:S01]  /*360e0*/  LDL.LU R0, [R1+0x3d78] ;  /* 0x003d780001007983 */ /* 0x000ee20000300800 */
[----:B--2---:R-:W-:-:S15]  /*360f0*/  HMMA.16816.F32 R24, R16, R2, R24 ;  /* 0x000000021018723c */ /* 0x004fde0000001818 */
[----:B------:R-:W-:-:S08]  /*36100*/  NOP ;  /* 0x0000000000007918 */ /* 0x000fd00000000000 */
[----:B------:R-:W-:Y:S04]  /*36110*/  STL.64 [R1+0x840], R24 ;  /* 0x0008401801007387 */ /* 0x000fe80000100a00 */
[----:B------:R0:W-:Y:S04]  /*36120*/  STL.64 [R1+0x848], R26 ;  /* 0x0008481a01007387 */ /* 0x0001e80000100a00 */
[----:B0-----:R-:W2:Y:S04]  /*36130*/  LDL.LU.64 R26, [R1+0x3d70] ;  /* 0x003d7000011a7983 */ /* 0x001ea80000300a00 */
[----:B------:R-:W2:Y:S02]  /*36140*/  LDL.LU.64 R24, [R1+0x3d68] ;  /* 0x003d680001187983 */ /* 0x000ea40000300a00 */
[----:B--2---:R-:W-:Y:S02]  /*36150*/  HMMA.16816.F32 R16, R16, R8, R24 ;  /* 0x000000081010723c */ /* 0x004fe40000001818 */
[----:B------:R-:W2:Y:S04]  /*36160*/  LDL.LU.64 R26, [R1+0x3d60] ;  /* 0x003d6000011a7983 */ /* 0x000ea80000300a00 */
[----:B------:R-:W3:-:S15]  /*36170*/  LDL.LU.64 R24, [R1+0x3d58] ;  /* 0x003d580001187983 */ /* 0x000ede0000300a00 */
[----:B------:R-:W-:-:S02]  /*36180*/  NOP ;  /* 0x0000000000007918 */ /* 0x000fc40000000000 */
[----:B------:R0:W-:Y:S04]  /*36190*/  STL.64 [R1+0x770], R16 ;  /* 0x0007701001007387 */ /* 0x0001e80000100a00 */
[----:B------:R1:W-:Y:S04]  /*361a0*/  STL.64 [R1+0x778], R18 ;  /* 0x0007781201007387 */ /* 0x0003e80000100a00 */
[----:B0-----:R-:W4:Y:S04]  /*361b0*/  LDL.LU.64 R16, [R1+0xe90] ;  /* 0x000e900001107983 */ /* 0x001f280000300a00 */
[----:B-1----:R-:W4:Y:S01]  /*361c0*/  LDL.LU.64 R18, [R1+0xe98] ;  /* 0x000e980001127983 */ /* 0x002f220000300a00 */
[----:B------:R-:W-:-:S02]  /*361d0*/  F2FP.F16.E4M3.UNPACK_B R4, R4 ;  /* 0x00000004ff04723e */ /* 0x000fc400020006ff */
[----:B------:R-:W-:Y:S02]  /*361e0*/  F2FP.F16.E4M3.UNPACK_B R5, R5 ;  /* 0x00000005ff05723e */ /* 0x000fe400020006ff */
[----:B------:R-:W-:Y:S02]  /*361f0*/  F2FP.F16.E4M3.UNPACK_B R6, R6 ;  /* 0x00000006ff06723e */ /* 0x000fe400020006ff */
[----:B------:R-:W-:-:S07]  /*36200*/  F2FP.F16.E4M3.UNPACK_B R7, R7 ;  /* 0x00000007ff07723e */ /* 0x000fce00020006ff */
[C---:B----4-:R-:W-:Y:S06]  /*36210*/  HMMA.16816.F32 R8, R4.reuse, R10, R16 ;  /* 0x0000000a0408723c */ /* 0x050fec0000001810 */
[----:B---3--:R-:W-:-:S15]  /*36220*/  HMMA.16816.F32 R16, R4, R24, R20 ;  /* 0x000000180410723c */ /* 0x008fde0000001814 */
[----:B------:R-:W-:-:S02]  /*36230*/  NOP ;  /* 0x0000000000007918 */ /* 0x000fc40000000000 */
[----:B------:R-:W-:Y:S04]  /*36240*/  STL.64 [R1+0x760], R8 ;  /* 0x0007600801007387 */ /* 0x000fe80000100a00 */
[----:B------:R2:W-:Y:S04]  /*36250*/  STL.64 [R1+0x768], R10 ;  /* 0x0007680a01007387 */ /* 0x0005e80000100a00 */
[----:B------:R-:W3:Y:S04]  /*36260*/  LDL.LU.64 R24, [R1+0xe40] ;  /* 0x000e400001187983 */ /* 0x000ee80000300a00 */
[----:B------:R-:W-:Y:S04]  /*36270*/  STL.64 [R1+0x750], R16 ;  /* 0x0007501001007387 */ /* 0x000fe80000100a00 */
[----:B------:R-:W-:Y:S01]  /*36280*/  STL.64 [R1+0x758], R18 ;  /* 0x0007581201007387 */ /* 0x000fe20000100a00 */
[----:B--2---:R-:W-:Y:S03]  /*36290*/  HMMA.16816.F32 R8, R4, R26, R12 ;  /* 0x0000001a0408723c */ /* 0x004fe6000000180c */
[----:B------:R-:W2:-:S15]  /*362a0*/  LDL.LU.64 R26, [R1+0xe48] ;  /* 0x000e4800011a7983 */ /* 0x000e9e0000300a00 */
[----:B------:R-:W-:-:S05]  /*362b0*/  NOP ;  /* 0x0000000000007918 */ /* 0x000fca0000000000 */
[----:B------:R-:W-:Y:S04]  /*362c0*/  STL.64 [R1+0x740], R8 ;  /* 0x0007400801007387 */ /* 0x000fe80000100a00 */
[----:B------:R-:W-:Y:S04]  /*362d0*/  STL.64 [R1+0x748], R10 ;  /* 0x0007480a01007387 */ /* 0x000fe80000100a00 */
[----:B--2---:R-:W-:Y:S04]  /*362e0*/  STL.64 [R1+0x3d30], R26 ;  /* 0x003d301a01007387 */ /* 0x004fe80000100a00 */
[----:B---3--:R0:W-:Y:S04]  /*362f0*/  STL.64 [R1+0x3d28], R24 ;  /* 0x003d281801007387 */ /* 0x0081e80000100a00 */
[----:B0-----:R-:W2:Y:S04]  /*36300*/  LDL.LU.64 R24, [R1+0xe50] ;  /* 0x000e500001187983 */ /* 0x001ea80000300a00 */
[----:B------:R-:W3:Y:S04]  /*36310*/  LDL.LU.64 R26, [R1+0xe58] ;  /* 0x000e5800011a7983 */ /* 0x000ee80000300a00 */
[----:B---3--:R0:W-:Y:S04]  /*36320*/  STL.64 [R1+0x3d40], R26 ;  /* 0x003d401a01007387 */ /* 0x0081e80000100a00 */
[----:B0-----:R-:W3:Y:S04]  /*36330*/  LDL R26, [R1+0x8] ;  /* 0x00000800011a7983 */ /* 0x001ee80000100800 */
[----:B------:R-:W3:Y:S04]  /*36340*/  LDL R27, [R1+0xc] ;  /* 0x00000c00011b7983 */ /* 0x000ee80000100800 */
[----:B--2---:R-:W-:Y:S04]  /*36350*/  STL.64 [R1+0x3d38], R24 ;  /* 0x003d381801007387 */ /* 0x004fe80000100a00 */
[----:B------:R-:W2:Y:S04]  /*36360*/  LDL.LU.64 R20, [R1+0xe30] ;  /* 0x000e300001147983 */ /* 0x000ea80000300a00 */
[----:B------:R-:W4:Y:S04]  /*36370*/  LDL.LU.64 R22, [R1+0xe38] ;  /* 0x000e380001167983 */ /* 0x000f280000300a00 */
[----:B----4-:R-:W-:Y:S04]  /*36380*/  STL.64 [R1+0x3d50], R22 ;  /* 0x003d501601007387 */ /* 0x010fe80000100a00 */
[----:B--2---:R0:W-:Y:S04]  /*36390*/  STL.64 [R1+0x3d48], R20 ;  /* 0x003d481401007387 */ /* 0x0041e80000100a00 */
[----:B0-----:R-:W3:Y:S04]  /*363a0*/  LDL.LU.64 R20, [R1+0xe60] ;  /* 0x000e600001147983 */ /* 0x001ee80000300a00 */
[----:B------:R-:W3:Y:S04]  /*363b0*/  LDL.LU.64 R22, [R1+0xe68] ;  /* 0x000e680001167983 */ /* 0x000ee80000300a00 */
[----:B------:R-:W2:Y:S04]  /*363c0*/  LDL.LU.64 R8, [R1+0xe20] ;  /* 0x000e200001087983 */ /* 0x000ea80000300a00 */
[----:B------:R-:W2:Y:S04]  /*363d0*/  LDL.LU.64 R10, [R1+0xe28] ;  /* 0x000e2800010a7983 */ /* 0x000ea80000300a00 */
[----:B------:R-:W4:Y:S04]  /*363e0*/  LDL.LU.64 R12, [R1+0xe00] ;  /* 0x000e0000010c7983 */ /* 0x000f280000300a00 */
[----:B------:R-:W3:Y:S04]  /*363f0*/  LDL.LU.64 R14, [R1+0xe08] ;  /* 0x000e0800010e7983 */ /* 0x000ee80000300a00 */
[----:B---3--:R-:W-:Y:S04]  /*36400*/  STL.64 [R1+0x3d00], R14 ;  /* 0x003d000e01007387 */ /* 0x008fe80000100a00 */
[----:B----4-:R0:W-:Y:S04]  /*36410*/  STL.64 [R1+0x3cf8], R12 ;  /* 0x003cf80c01007387 */ /* 0x0101e80000100a00 */
[----:B0-----:R-:W3:Y:S04]  /*36420*/  LDL.LU.64 R12, [R1+0xe10] ;  /* 0x000e1000010c7983 */ /* 0x001ee80000300a00 */
[----:B------:R-:W3:Y:S04]  /*36430*/  LDL.LU.64 R14, [R1+0xe18] ;  /* 0x000e1800010e7983 */ /* 0x000ee80000300a00 */
[----:B------:R-:W4:Y:S04]  /*36440*/  LDL.LU R16, [R1+0x568] ;  /* 0x0005680001107983 */ /* 0x000f280000300800 */
[----:B------:R-:W4:Y:S04]  /*36450*/  LDL.LU R17, [R1+0x570] ;  /* 0x0005700001117983 */ /* 0x000f280000300800 */
[----:B------:R-:W2:Y:S04]  /*36460*/  LDL.LU R18, [R1+0x578] ;  /* 0x0005780001127983 */ /* 0x000ea80000300800 */
[----:B------:R-:W2:Y:S01]  /*36470*/  LDL.LU R19, [R1+0x584] ;  /* 0x0005840001137983 */ /* 0x000ea20000300800 */
[----:B------:R-:W-:Y:S03]  /*36480*/  HMMA.16816.F32 R24, R4, R26, R20 ;  /* 0x0000001a0418723c */ /* 0x000fe60000001814 */
[----:B--2---:R0:W-:Y:S04]  /*36490*/  STL.64 [R1+0x3ce0], R18 ;  /* 0x003ce01201007387 */ /* 0x0041e80000100a00 */
[----:B0-----:R-:W2:Y:S01]  /*364a0*/  LDL R18, [R1] ;  /* 0x0000000001127983 */ /* 0x001ea20000100800 */
[----:B------:R-:W-:-:S03]  /*364b0*/  IMAD.MOV.U32 R19, RZ, RZ, R0 ;  /* 0x000000ffff137224 */ /* 0x000fc600078e0000 */
[----:B----4-:R-:W-:Y:S04]  /*364c0*/  STL.64 [R1+0x3cd8], R16 ;  /* 0x003cd81001007387 */ /* 0x010fe80000100a00 */
[----:B------:R-:W4:Y:S04]  /*364d0*/  LDL.LU R0, [R1+0x580] ;  /* 0x0005800001007983 */ /* 0x000f280000300800 */
[----:B------:R-:W3:Y:S04]  /*364e0*/  LDL.LU.64 R22, [R1+0x3d50] ;  /* 0x003d500001167983 */ /* 0x000ee80000300a00 */
[----:B------:R-:W3:Y:S04]  /*364f0*/  LDL.LU.64 R20, [R1+0x3d48] ;  /* 0x003d480001147983 */ /* 0x000ee80000300a00 */
[----:B------:R-:W-:Y:S04]  /*36500*/  STL.64 [R1+0x730], R24 ;  /* 0x0007301801007387 */ /* 0x000fe80000100a00 */
[----:B------:R0:W-:Y:S04]  /*36510*/  STL.64 [R1+0x738], R26 ;  /* 0x0007381a01007387 */ /* 0x0001e80000100a00 */
[----:B0-----:R-:W2:Y:S04]  /*36520*/  LDL.LU.64 R26, [R1+0x3d40] ;  /* 0x003d4000011a7983 */ /* 0x001ea80000300a00 */
[----:B------:R-:W2:Y:S02]  /*36530*/  LDL.LU.64 R24, [R1+0x3d38] ;  /* 0x003d380001187983 */ /* 0x000ea40000300a00 */
[----:B--2---:R-:W-:Y:S02]  /*36540*/  HMMA.16816.F32 R16, R4, R18, R24 ;  /* 0x000000120410723c */ /* 0x004fe40000001818 */
[----:B------:R-:W2:Y:S04]  /*36550*/  LDL.LU.64 R26, [R1+0x3d30] ;  /* 0x003d3000011a7983 */ /* 0x000ea80000300a00 */
[----:B------:R-:W2:-:S15]  /*36560*/  LDL.LU.64 R24, [R1+0x3d28] ;  /* 0x003d280001187983 */ /* 0x000e9e0000300a00 */
[----:B------:R-:W-:-:S02]  /*36570*/  NOP ;  /* 0x0000000000007918 */ /* 0x000fc40000000000 */
[----:B------:R0:W-:Y:S04]  /*36580*/  STL.64 [R1+0x720], R16 ;  /* 0x0007201001007387 */ /* 0x0001e80000100a00 */
[----:B------:R1:W-:Y:S04]  /*36590*/  STL.64 [R1+0x728], R18 ;  /* 0x0007281201007387 */ /* 0x0003e80000100a00 */
[----:B0-----:R-:W4:Y:S04]  /*365a0*/  LDL.LU.64 R16, [R1+0xdf0] ;  /* 0x000df00001107983 */ /* 0x001f280000300a00 */
[----:B-1----:R-:W4:Y:S01]  /*365b0*/  LDL.LU.64 R18, [R1+0xdf8] ;  /* 0x000df80001127983 */ /* 0x002f220000300a00 */
[----:B--2---:R-:W-:-:S15]  /*365c0*/  HMMA.16816.F32 R24, R4, R28, R24 ;  /* 0x0000001c0418723c */ /* 0x004fde0000001818 */
[----:B------:R-:W-:-:S08]  /*365d0*/  NOP ;  /* 0x0000000000007918 */ /* 0x000fd00000000000 */
[----:B------:R-:W-:Y:S04]  /*365e0*/  STL.64 [R1+0x710], R24 ;  /* 0x0007101801007387 */ /* 0x000fe80000100a00 */
[----:B------:R0:W-:Y:S04]  /*365f0*/  STL.64 [R1+0x718], R26 ;  /* 0x0007181a01007387 */ /* 0x0001e80000100a00 */
[----:B0-----:R-:W3:Y:S04]  /*36600*/  LDL.LU.64 R26, [R1+0x3d20] ;  /* 0x003d2000011a7983 */ /* 0x001ee80000300a00 */
[----:B------:R-:W2:Y:S01]  /*36610*/  LDL.LU.64 R24, [R1+0x3d18] ;  /* 0x003d180001187983 */ /* 0x000ea20000300a00 */
[----:B---3--:R-:W-:-:S15]  /*36620*/  HMMA.16816.F32 R20, R4, R26, R20 ;  /* 0x0000001a0414723c */ /* 0x008fde0000001814 */
[----:B------:R-:W-:-:S08]  /*36630*/  NOP ;  /* 0x0000000000007918 */ /* 0x000fd00000000000 */
[----:B------:R-:W-:Y:S04]  /*36640*/  STL.64 [R1+0x700], R20 ;  /* 0x0007001401007387 */ /* 0x000fe80000100a00 */
[----:B------:R0:W-:Y:S04]  /*36650*/  STL.64 [R1+0x708], R22 ;  /* 0x0007081601007387 */ /* 0x0001e80000100a00 */
[----:B0-----:R-:W3:Y:S01]  /*36660*/  LDL.LU.64 R22, [R1+0x3d10] ;  /* 0x003d100001167983 */ /* 0x001ee20000300a00 */
[----:B--2---:R-:W-:Y:S03]  /*36670*/  HMMA.16816.F32 R8, R4, R24, R8 ;  /* 0x000000180408723c */ /* 0x004fe60000001808 */
[----:B------:R-:W2:-:S15]  /*36680*/  LDL.LU.64 R20, [R1+0x3d08] ;  /* 0x003d080001147983 */ /* 0x000e9e0000300a00 */
[----:B------:R-:W-:-:S05]  /*36690*/  NOP ;  /* 0x0000000000007918 */ /* 0x000fca0000000000 */
[----:B------:R0:W-:Y:S04]  /*366a0*/  STL.64 [R1+0x6f0], R8 ;  /* 0x0006f00801007387 */ /* 0x0001e80000100a00 */
[----:B------:R1:W-:Y:S04]  /*366b0*/  STL.64 [R1+0x6f8], R10 ;  /* 0x0006f80a01007387 */ /* 0x0003e80000100a00 */
[----:B0-----:R-:W4:Y:S04]  /*366c0*/  LDL.LU.64 R8, [R1+0xde0] ;  /* 0x000de00001087983 */ /* 0x001f280000300a00 */
[----:B-1----:R-:W4:Y:S04]  /*366d0*/  LDL.LU.64 R10, [R1+0xde8] ;  /* 0x000de800010a7983 */ /* 0x002f280000300a00 */
[----:B------:R-:W-:Y:S04]  /*366e0*/  STL.64 [R1+0x3c58], R26 ;  /* 0x003c581a01007387 */ /* 0x000fe80000100a00 */
[----:B------:R0:W-:Y:S04]  /*366f0*/  STL.64 [R1+0x3c50], R24 ;  /* 0x003c501801007387 */ /* 0x0001e80000100a00 */
[----:B0-----:R-:W4:Y:S01]  /*36700*/  LDL.64 R24, [R1+0x28] ;  /* 0x0000280001187983 */ /* 0x001f220000100a00 */
[----:B---3--:R-:W-:-:S15]  /*36710*/  HMMA.16816.F32 R12, R4, R22, R12 ;  /* 0x00000016040c723c */ /* 0x008fde000000180c */
[----:B------:R-:W-:-:S08]  /*36720*/  NOP ;  /* 0x0000000000007918 */ /* 0x000fd00000000000 */
[----:B------:R-:W-:Y:S04]  /*36730*/  STL.64 [R1+0x6e0], R12 ;  /* 0x0006e00c01007387 */ /* 0x000fe80000100a00 */
[----:B------:R0:W-:Y:S04]  /*36740*/  STL.64 [R1+0x6e8], R14 ;  /* 0x0006e80e01007387 */ /* 0x0001e80000100a00 */
[----:B0-----:R-:W2:Y:S04]  /*36750*/  LDL.LU.64 R14, [R1+0x3d00] ;  /* 0x003d0000010e7983 */ /* 0x001ea80000300a00 */
[----:B------:R-:W2:Y:S02]  /*36760*/  LDL.LU.64 R12, [R1+0x3cf8] ;  /* 0x003cf800010c7983 */ /* 0x000ea40000300a00 */
[----:B--2---:R-:W-:-:S15]  /*36770*/  HMMA.16816.F32 R12, R4, R20, R12 ;  /* 0x00000014040c723c */ /* 0x004fde000000180c */
[----:B------:R-:W-:-:S08]  /*36780*/  NOP ;  /* 0x0000000000007918 */ /* 0x000fd00000000000 */
[----:B------:R-:W-:Y:S04]  /*36790*/  STL.64 [R1+0x6d0], R12 ;  /* 0x0006d00c01007387 */ /* 0x000fe80000100a00 */
[----:B------:R0:W-:Y:S04]  /*367a0*/  STL.64 [R1+0x6d8], R14 ;  /* 0x0006d80e01007387 */ /* 0x0001e80000100a00 */
[----:B0-----:R-:W4:Y:S04]  /*367b0*/  LDL.LU.64 R14, [R1+0x3cf0] ;  /* 0x003cf000010e7983 */ /* 0x001f280000300a00 */
[----:B------:R-:W2:Y:S04]  /*367c0*/  LDL.LU.64 R12, [R1+0x3ce8] ;  /* 0x003ce800010c7983 */ /* 0x000ea80000300a00 */
[----:B------:R0:W-:Y:S04]  /*367d0*/  STL.64 [R1+0x3c40], R22 ;  /* 0x003c401601007387 */ /* 0x0001e80000100a00 */
[----:B0-----:R-:W3:Y:S04]  /*367e0*/  LDL.LU R23, [R1+0x57c] ;  /* 0x00057c0001177983 */ /* 0x001ee80000300800 */
[----:B------:R0:W-:Y:S01]  /*367f0*/  STL.64 [R1+0x3c38], R20 ;  /* 0x003c381401007387 */ /* 0x0001e20000100a00 */
[----:B----4-:R-:W-:Y:S03]  /*36800*/  HMMA.16816.F32 R16, R4, R14, R16 ;  /* 0x0000000e0410723c */ /* 0x010fe60000001810 */
[----:B---3--:R1:W-:Y:S04]  /*36810*/  STL [R1+0x3cc0], R23 ;  /* 0x003cc01701007387 */ /* 0x0083e80000100800 */
[----:B0-----:R-:W3:Y:S04]  /*36820*/  LDL.LU.64 R20, [R1+0xdd0] ;  /* 0x000dd00001147983 */ /* 0x001ee80000300a00 */
[----:B-1----:R-:W3:-:S12]  /*36830*/  LDL.LU.64 R22, [R1+0xdd8] ;  /* 0x000dd80001167983 */ /* 0x002ed80000300a00 */
[----:B------:R-:W-:Y:S04]  /*36840*/  STL.64 [R1+0x6c0], R16 ;  /* 0x0006c01001007387 */ /* 0x000fe80000100a00 */
[----:B------:R0:W-:Y:S04]  /*36850*/  STL.64 [R1+0x6c8], R18 ;  /* 0x0006c81201007387 */ /* 0x0001e80000100a00 */
[----:B0-----:R-:W4:Y:S04]  /*36860*/  LDL.LU.64 R18, [R1+0x3ce0] ;  /* 0x003ce00001127983 */ /* 0x001f280000300a00 */
[----:B------:R-:W3:Y:S04]  /*36870*/  LDL.LU.64 R16, [R1+0x3cd8] ;  /* 0x003cd80001107983 */ /* 0x000ee80000300a00 */
[----:B------:R-:W4:Y:S01]  /*36880*/  LDL.64 R26, [R1+0x20] ;  /* 0x00002000011a7983 */ /* 0x000f220000100a00 */
[----:B--2---:R-:W-:Y:S03]  /*36890*/  HMMA.16816.F32 R8, R4, R12, R8 ;  /* 0x0000000c0408723c */ /* 0x004fe60000001808 */
[----:B----4-:R0:W-:Y:S04]  /*368a0*/  STL.64 [R1+0x3cb8], R26 ;  /* 0x003cb81a01007387 */ /* 0x0101e80000100a00 */
[----:B0-----:R-:W3:Y:S04]  /*368b0*/  LDL.LU R27, [R1+0x56c] ;  /* 0x00056c00011b7983 */ /* 0x001ee80000300800 */
[----:B------:R-:W-:Y:S04]  /*368c0*/  STL.64 [R1+0x3cb0], R24 ;  /* 0x003cb01801007387 */ /* 0x000fe80000100a00 */
[----:B------:R0:W-:Y:S04]  /*368d0*/  STL [R1+0x3c28], R14 ;  /* 0x003c280e01007387 */ /* 0x0001e80000100800 */
[----:B0-----:R-:W2:Y:S04]  /*368e0*/  LDL.LU R14, [R1+0x574] ;  /* 0x00057400010e7983 */ /* 0x001ea80000300800 */
[----:B------:R-:W-:Y:S04]  /*368f0*/  STL [R1+0x3c24], R15 ;  /* 0x003c240f01007387 */ /* 0x000fe80000100800 */
[----:B------:R-:W-:Y:S04]  /*36900*/  STL.64 [R1+0x6b0], R8 ;  /* 0x0006b00801007387 */ /* 0x000fe80000100a00 */
[----:B------:R0:W-:Y:S04]  /*36910*/  STL.64 [R1+0x6b8], R10 ;  /* 0x0006b80a01007387 */ /* 0x0001e80000100a00 */
[----:B0-----:R-:W4:Y:S04]  /*36920*/  LDL.LU.64 R10, [R1+0x3cd0] ;  /* 0x003cd000010a7983 */ /* 0x001f280000300a00 */
[----:B------:R-:W2:Y:S04]  /*36930*/  LDL.LU.64 R8, [R1+0x3cc8] ;  /* 0x003cc80001087983 */ /* 0x000ea80000300a00 */
[----:B------:R-:W-:Y:S04]  /*36940*/  STL [R1+0x3c1c], R12 ;  /* 0x003c1c0c01007387 */ /* 0x000fe80000100800 */
[----:B------:R0:W-:Y:S04]  /*36950*/  STL [R1+0x3c18], R13 ;  /* 0x003c180d01007387 */ /* 0x0001e80000100800 */
[----:B------:R-:W2:Y:S01]  /*36960*/  LDL.LU.64 R24, [R1+0xf60] ;  /* 0x000f600001187983 */ /* 0x000ea20000300a00 */
[----:B---3--:R-:W-:-:S03]  /*36970*/  IMAD R16, R16, 0x100, R27 ;  /* 0x0000010010107824 */ /* 0x008fc600078e021b */
[----:B------:R-:W3:Y:S04]  /*36980*/  LDL.LU.64 R26, [R1+0xf68] ;  /* 0x000f6800011a7983 */ /* 0x000ee80000300a00 */
[----:B0-----:R-:W3:Y:S01]  /*36990*/  LDL.LU.64 R12, [R1+0xf50] ;  /* 0x000f5000010c7983 */ /* 0x001ee20000300a00 */
[----:B----4-:R-:W-:Y:S01]  /*369a0*/  HMMA.16816.F32 R20, R4, R10, R20 ;  /* 0x0000000a0414723c */ /* 0x010fe20000001814 */
[----:B--2---:R-:W-:Y:S02]  /*369b0*/  IMAD R17, R17, 0x100, R14 ;  /* 0x0000010011117824 */ /* 0x004fe400078e020e */
[----:B------:R-:W2:-:S15]  /*369c0*/  LDL.LU.64 R14, [R1+0xf58] ;  /* 0x000f5800010e7983 */ /* 0x000e9e0000300a00 */
[----:B------:R-:W-:-:S05]  /*369d0*/  NOP ;  /* 0x0000000000007918 */ /* 0x000fca0000000000 */
[----:B------:R-:W-:Y:S04]  /*369e0*/  STL.64 [R1+0x6a0], R20 ;  /* 0x0006a01401007387 */ /* 0x000fe80000100a00 */
[----:B------:R0:W-:Y:S04]  /*369f0*/  STL.64 [R1+0x6a8], R22 ;  /* 0x0006a81601007387 */ /* 0x0001e80000100a00 */
[----:B0-----:R-:W4:Y:S04]  /*36a00*/  LDL.LU R23, [R1+0x3cc0] ;  /* 0x003cc00001177983 */ /* 0x001f280000300800 */
[----:B------:R-:W-:Y:S04]  /*36a10*/  STL [R1+0x3c00], R11 ;  /* 0x003c000b01007387 */ /* 0x000fe80000100800 */
[----:B------:R-:W2:Y:S01]  /*36a20*/  LDL.LU.64 R20, [R1+0xdb0] ;  /* 0x000db00001147983 */ /* 0x000ea20000300a00 */
[----:B----4-:R-:W-:-:S03]  /*36a30*/  IMAD R18, R18, 0x100, R23 ;  /* 0x0000010012127824 */ /* 0x010fc600078e0217 */
[----:B------:R-:W4:Y:S01]  /*36a40*/  LDL.LU.64 R22, [R1+0xdb8] ;  /* 0x000db80001167983 */ /* 0x000f220000300a00 */
[C---:B---3--:R-:W-:Y:S03]  /*36a50*/  HMMA.16816.F32 R24, R4.reuse, R8, R24 ;  /* 0x000000080418723c */ /* 0x048fe60000001818 */
[----:B----4-:R-:W-:Y:S04]  /*36a60*/  STL.64 [R1+0x3ca8], R22 ;  /* 0x003ca81601007387 */ /* 0x010fe80000100a00 */
[----:B--2---:R0:W-:Y:S04]  /*36a70*/  STL.64 [R1+0x3ca0], R20 ;  /* 0x003ca01401007387 */ /* 0x0041e80000100a00 */
[----:B0-----:R-:W2:Y:S04]  /*36a80*/  LDL.LU.64 R20, [R1+0xdc0] ;  /* 0x000dc00001147983 */ /* 0x001ea80000300a00 */
[----:B------:R-:W2:Y:S08]  /*36a90*/  LDL.LU.64 R22, [R1+0xdc8] ;  /* 0x000dc80001167983 */ /* 0x000eb00000300a00 */
[----:B------:R-:W-:Y:S04]  /*36aa0*/  STL.64 [R1+0x830], R24 ;  /* 0x0008301801007387 */ /* 0x000fe80000100a00 */
[----:B------:R0:W-:Y:S04]  /*36ab0*/  STL.64 [R1+0x838], R26 ;  /* 0x0008381a01007387 */ /* 0x0001e80000100a00 */
[----:B0-----:R-:W3:Y:S04]  /*36ac0*/  LDL.LU.64 R26, [R1+0x3cb8] ;  /* 0x003cb800011a7983 */ /* 0x001ee80000300a00 */
[----:B------:R-:W2:Y:S01]  /*36ad0*/  LDL.LU.64 R24, [R1+0x3cb0] ;  /* 0x003cb00001187983 */ /* 0x000ea20000300a00 */
[----:B------:R-:W-:Y:S03]  /*36ae0*/  HMMA.16816.F32 R12, R4, R2, R12 ;  /* 0x00000002040c723c */ /* 0x000fe6000000180c */
[----:B------:R-:W-:-:S15]  /*36af0*/  STL [R1+0x3bf0], R9 ;  /* 0x003bf00901007387 */ /* 0x000fde0000100800 */
[----:B------:R-:W-:-:S05]  /*36b00*/  NOP ;  /* 0x0000000000007918 */ /* 0x000fca0000000000 */
[----:B------:R-:W-:Y:S04]  /*36b10*/  STL.64 [R1+0x820], R12 ;  /* 0x0008200c01007387 */ /* 0x000fe80000100a00 */
[----:B------:R0:W-:Y:S04]  /*36b20*/  STL.64 [R1+0x828], R14 ;  /* 0x0008280e01007387 */ /* 0x0001e80000100a00 */
[----:B0-----:R-:W4:Y:S04]  /*36b30*/  LDL.64 R14, [R1+0x10] ;  /* 0x00001000010e7983 */ /* 0x001f280000100a00 */
[----:B------:R-:W-:Y:S04]  /*36b40*/  STL [R1+0x3c2c], R2 ;  /* 0x003c2c0201007387 */ /* 0x000fe80000100800 */
[----:B------:R-:W-:Y:S01]  /*36b50*/  STL [R1+0x3c20], R3 ;  /* 0x003c200301007387 */ /* 0x000fe20000100800 */
[----:B--2---:R-:W-:Y:S06]  /*36b60*/  HMMA.16816.F32 R4, R4, R24, R20 ;  /* 0x000000180404723c */ /* 0x004fec0000001814 */
[----:B------:R-:W-:Y:S01]  /*36b70*/  IMAD.MOV.U32 R11, RZ, RZ, R24 ;  /* 0x000000ffff0b7224 */ /* 0x000fe200078e0018 */
[----:B------:R-:W3:Y:S04]  /*36b80*/  LDL.LU.64 R22, [R1+0x3ca8] ;  /* 0x003ca80001167983 */ /* 0x000ee80000300a00 */
[----:B------:R-:W3:Y:S01]  /*36b90*/  LDL.LU.64 R20, [R1+0x3ca0] ;  /* 0x003ca00001147983 */ /* 0x000ee20000300a00 */
[----:B------:R-:W-:-:S11]  /*36ba0*/  IMAD.MOV.U32 R9, RZ, RZ, R25 ;  /* 0x000000ffff097224 */ /* 0x000fd600078e0019 */
[----:B------:R-:W-:Y:S04]  /*36bb0*/  STL.64 [R1+0x690], R4 ;  /* 0x0006900401007387 */ /* 0x000fe80000100a00 */
[----:B------:R-:W-:Y:S04]  /*36bc0*/  STL.64 [R1+0x698], R6 ;  /* 0x0006980601007387 */ /* 0x000fe80000100a00 */
[----:B------:R0:W-:Y:S04]  /*36bd0*/  STL.64 [R1+0x3c10], R10 ;  /* 0x003c100a01007387 */ /* 0x0001e80000100a00 */
[----:B0-----:R-:W2:Y:S04]  /*36be0*/  LDL.64 R10, [R1] ;  /* 0x00000000010a7983 */ /* 0x001ea80000100a00 */
[----:B------:R0:W-:Y:S04]  /*36bf0*/  STL.64 [R1+0x3c08], R8 ;  /* 0x003c080801007387 */ /* 0x0001e80000100a00 */
[----:B0-----:R-:W4:Y:S01]  /*36c00*/  LDL.64 R8, [R1+0x8] ;  /* 0x0000080001087983 */ /* 0x001f220000100a00 */
[----:B------:R-:W-:Y:S01]  /*36c10*/  IMAD R19, R0, 0x100, R19 ;  /* 0x0000010000137824 */ /* 0x000fe200078e0213 */
[----:B------:R-:W-:-:S02]  /*36c20*/  F2FP.F16.E4M3.UNPACK_B R16, R16 ;  /* 0x00000010ff10723e */ /* 0x000fc400020006ff */
[----:B------:R-:W-:Y:S02]  /*36c30*/  F2FP.F16.E4M3.UNPACK_B R17, R17 ;  /* 0x00000011ff11723e */ /* 0x000fe400020006ff */
[----:B------:R-:W-:Y:S02]  /*36c40*/  F2FP.F16.E4M3.UNPACK_B R18, R18 ;  /* 0x00000012ff12723e */ /* 0x000fe400020006ff */
[----:B------:R-:W-:Y:S01]  /*36c50*/  F2FP.F16.E4M3.UNPACK_B R19, R19 ;  /* 0x00000013ff13723e */ /* 0x000fe200020006ff */
[----:B--2---:R-:W-:Y:S04]  /*36c60*/  STL.64 [R1+0x3c88], R10 ;  /* 0x003c880a01007387 */ /* 0x004fe80000100a00 */
[----:B----4-:R3:W-:Y:S02]  /*36c70*/  STL.64 [R1+0x3c80], R8 ;  /* 0x003c800801007387 */ /* 0x0107e40000100a00 */
[----:B---3--:R-:W-:-:S15]  /*36c80*/  HMMA.16816.F32 R8, R16, R26, R20 ;  /* 0x0000001a1008723c */ /* 0x008fde0000001814 */
[----:B------:R-:W-:-:S08]  /*36c90*/  NOP ;  /* 0x0000000000007918 */ /* 0x000fd00000000000 */
[----:B------:R0:W-:Y:S04]  /*36ca0*/  STL.64 [R1+0x680], R8 ;  /* 0x0006800801007387 */ /* 0x0001e80000100a00 */
[----:B------:R1:W-:Y:S04]  /*36cb0*/  STL.64 [R1+0x688], R10 ;  /* 0x0006880a01007387 */ /* 0x0003e80000100a00 */
[----:B0-----:R-:W2:Y:S04]  /*36cc0*/  LDL.LU.64 R8, [R1+0xd90] ;  /* 0x000d900001087983 */ /* 0x001ea80000300a00 */
[----:B-1----:R-:W3:Y:S01]  /*36cd0*/  LDL.LU.64 R10, [R1+0xd98] ;  /* 0x000d9800010a7983 */ /* 0x002ee20000300a00 */
[----:B------:R-:W-:-:S02]  /*36ce0*/  IMAD.MOV.U32 R13, RZ, RZ, R26 ;  /* 0x000000ffff0d7224 */ /* 0x000fc400078e001a */
[----:B------:R-:W-:Y:S01]  /*36cf0*/  IMAD.MOV.U32 R7, RZ, RZ, R27 ;  /* 0x000000ffff077224 */ /* 0x000fe200078e001b */
[----:B---3--:R-:W-:Y:S04]  /*36d00*/  STL.64 [R1+0x3c98], R10 ;  /* 0x003c980a01007387 */ /* 0x008fe80000100a00 */
[----:B--2---:R0:W-:Y:S04]  /*36d10*/  STL.64 [R1+0x3c90], R8 ;  /* 0x003c900801007387 */ /* 0x0041e80000100a00 */
[----:B0-----:R-:W2:Y:S04]  /*36d20*/  LDL.LU.64 R8, [R1+0xda0] ;  /* 0x000da00001087983 */ /* 0x001ea80000300a00 */
[----:B------:R-:W2:Y:S04]  /*36d30*/  LDL.LU.64 R10, [R1+0xda8] ;  /* 0x000da800010a7983 */ /* 0x000ea80000300a00 */
[----:B------:R-:W3:Y:S04]  /*36d40*/  LDL.LU.64 R24, [R1+0xd60] ;  /* 0x000d600001187983 */ /* 0x000ee80000300a00 */
[----:B------:R-:W4:Y:S04]  /*36d50*/  LDL.LU.64 R26, [R1+0xd68] ;  /* 0x000d6800011a7983 */ /* 0x000f280000300a00 */
[----:B----4-:R-:W-:Y:S04]  /*36d60*/  STL.64 [R1+0x3c68], R26 ;  /* 0x003c681a01007387 */ /* 0x010fe80000100a00 */
[----:B---3--:R0:W-:Y:S04]  /*36d70*/  STL.64 [R1+0x3c60], R24 ;  /* 0x003c601801007387 */ /* 0x0081e80000100a00 */
[----:B0-----:R-:W3:Y:S04]  /*36d80*/  LDL.LU.64 R24, [R1+0xd70] ;  /* 0x000d700001187983 */ /* 0x001ee80000300a00 */
[----:B------:R-:W4:Y:S04]  /*36d90*/  LDL.LU.64 R26, [R1+0xd78] ;  /* 0x000d7800011a7983 */ /* 0x000f280000300a00 */
[----:B----4-:R-:W-:Y:S04]  /*36da0*/  STL.64 [R1+0x3c78], R26 ;  /* 0x003c781a01007387 */ /* 0x010fe80000100a00 */
[----:B---3--:R0:W-:Y:S04]  /*36db0*/  STL.64 [R1+0x3c70], R24 ;  /* 0x003c701801007387 */ /* 0x0081e80000100a00 */
[----:B0-----:R-:W3:Y:S04]  /*36dc0*/  LDL.LU.64 R24, [R1+0xd80] ;  /* 0x000d800001187983 */ /* 0x001ee80000300a00 */
[----:B------:R-:W3:Y:S04]  /*36dd0*/  LDL.LU.64 R26, [R1+0xd88] ;  /* 0x000d8800011a7983 */ /* 0x000ee80000300a00 */
[----:B------:R0:W-:Y:S04]  /*36de0*/  STL [R1+0x3c48], R7 ;  /* 0x003c480701007387 */ /* 0x0001e80000100800 */
[----:B------:R-:W4:Y:S04]  /*36df0*/  LDL.LU.64 R4, [R1+0xd50] ;  /* 0x000d500001047983 */ /* 0x000f280000300a00 */
[----:B0-----:R-:W4:Y:S04]  /*36e00*/  LDL.LU.64 R6, [R1+0xd58] ;  /* 0x000d580001067983 */ /* 0x001f280000300a00 */
[----:B------:R-:W4:Y:S04]  /*36e10*/  LDL.LU.64 R20, [R1+0xd40] ;  /* 0x000d400001147983 */ /* 0x000f280000300a00 */
[----:B------:R-:W4:Y:S04]  /*36e20*/  LDL.LU.64 R22, [R1+0xd48] ;  /* 0x000d480001167983 */ /* 0x000f280000300a00 */
[----:B------:R0:W-:Y:S04]  /*36e30*/  STL [R1+0x3c30], R13 ;  /* 0x003c300d01007387 */ /* 0x0001e80000100800 */
[----:B0-----:R-:W2:Y:S02]  /*36e40*/  LDL.64 R12, [R1+0x18] ;  /* 0x00001800010c7983 */ /* 0x001ea40000100a00 */
[----:B--2---:R-:W-:-:S15]  /*36e50*/  HMMA.16816.F32 R8, R16, R12, R8 ;  /* 0x0000000c1008723c */ /* 0x004fde0000001808 */
        /* <DEDUP_REMOVED lines=9> */
[----:B0-----:R-:W2:Y:S04]  /*36ef0*/  LDL.LU.64 R10, [R1+0x3c88] ;  /* 0x003c8800010a7983 */ /* 0x001ea80000300a00 */
[----:B------:R-:W3:Y:S02]  /*36f00*/  LDL.LU.64 R8, [R1+0x3c80] ;  /* 0x003c800001087983 */ /* 0x000ee40000300a00 */
        /* <DEDUP_REMOVED lines=11> */
[----:B------:R-:W2:Y:S01]  /*36fc0*/  LDL.LU.64 R24, [R1+0x3c60] ;  /* 0x003c600001187983 */ /* 0x000ea20000300a00 */
[----:B------:R-:W-:-:S02]  /*36fd0*/  IMAD.MOV.U32 R3, RZ, RZ, R12 ;  /* 0x000000ffff037224 */ /* 0x000fc400078e000c */
[----:B------:R-:W-:Y:S02]  /*36fe0*/  IMAD.MOV.U32 R0, RZ, RZ, R15 ;  /* 0x000000ffff007224 */ /* 0x000fe400078e000f */
[----:B------:R-:W-:Y:S02]  /*36ff0*/  IMAD.MOV.U32 R12, RZ, RZ, R13 ;  /* 0x000000ffff0c7224 */ /* 0x000fe400078e000d */
[----:B------:R-:W-:Y:S02]  /*37000*/  IMAD.MOV.U32 R14, RZ, RZ, R8 ;  /* 0x000000ffff0e7224 */ /* 0x000fe400078e0008 */
[----:B------:R-:W-:Y:S02]  /*37010*/  IMAD.MOV.U32 R15, RZ, RZ, R9 ;  /* 0x000000ffff0f7224 */ /* 0x000fe400078e0009 */
[----:B------:R-:W-:Y:S02]  /*37020*/  IMAD.MOV.U32 R13, RZ, RZ, R10 ;  /* 0x000000ffff0d7224 */ /* 0x000fe400078e000a */
[----:B------:R-:W-:Y:S01]  /*37030*/  IMAD.MOV.U32 R2, RZ, RZ, R11 ;  /* 0x000000ffff027224 */ /* 0x000fe200078e000b */
[----:B------:R-:W3:Y:S04]  /*37040*/  LDL.LU.64 R8, [R1+0xd30] ;  /* 0x000d300001087983 */ /* 0x000ee80000300a00 */
[----:B------:R-:W3:Y:S01]  /*37050*/  LDL.LU.64 R10, [R1+0xd38] ;  /* 0x000d3800010a7983 */ /* 0x000ee20000300a00 */
[----:B--2---:R-:W-:-:S15]  /*37060*/  HMMA.16816.F32 R24, R16, R28, R24 ;  /* 0x0000001c1018723c */ /* 0x004fde0000001818 */
[----:B------:R-:W-:-:S08]  /*37070*/  NOP ;  /* 0x0000000000007918 */ /* 0x000fd00000000000 */
[----:B------:R-:W-:Y:S04]  /*37080*/  STL.64 [R1+0x630], R24 ;  /* 0x0006301801007387 */ /* 0x000fe80000100a00 */
[----:B------:R0:W-:Y:S04]  /*37090*/  STL.64 [R1+0x638], R26 ;  /* 0x0006381a01007387 */ /* 0x0001e80000100a00 */
[----:B0-----:R-:W4:Y:S04]  /*370a0*/  LDL.LU.64 R26, [R1+0x3c58] ;  /* 0x003c5800011a7983 */ /* 0x001f280000300a00 */
[----:B------:R-:W2:Y:S01]  /*370b0*/  LDL.LU.64 R24, [R1+0x3c50] ;  /* 0x003c500001187983 */ /* 0x000ea20000300a00 */
[C---:B----4-:R-:W-:Y:S06]  /*370c0*/  HMMA.16816.F32 R4, R16.reuse, R26, R4 ;  /* 0x0000001a1004723c */ /* 0x050fec0000001804 */
[----:B--2---:R-:W-:-:S15]  /*370d0*/  HMMA.16816.F32 R20, R16, R24, R20 ;  /* 0x000000181014723c */ /* 0x004fde0000001814 */
[----:B------:R-:W-:-:S02]  /*370e0*/  NOP ;  /* 0x0000000000007918 */ /* 0x000fc40000000000 */
[----:B------:R-:W-:Y:S04]  /*370f0*/  STL.64 [R1+0x620], R4 ;  /* 0x0006200401007387 */ /* 0x000fe80000100a00 */
[----:B------:R0:W-:Y:S04]  /*37100*/  STL.64 [R1+0x628], R6 ;  /* 0x0006280601007387 */ /* 0x0001e80000100a00 */
[----:B0-----:R-:W2:Y:S04]  /*37110*/  LDL.LU R7, [R1+0x3c48] ;  /* 0x003c480001077983 */ /* 0x001ea80000300800 */
[----:B------:R-:W-:Y:S04]  /*37120*/  STL.64 [R1+0x610], R20 ;  /* 0x0006101401007387 */ /* 0x000fe80000100a00 */
[----:B------:R0:W-:Y:S04]  /*37130*/  STL.64 [R1+0x618], R22 ;  /* 0x0006181601007387 */ /* 0x0001e80000100a00 */
[----:B0-----:R-:W3:Y:S04]  /*37140*/  LDL.LU.64 R22, [R1+0x3c40] ;  /* 0x003c400001167983 */ /* 0x001ee80000300a00 */
[----:B------:R-:W4:Y:S04]  /*37150*/  LDL.LU.64 R20, [R1+0x3c38] ;  /* 0x003c380001147983 */ /* 0x000f280000300a00 */
[----:B------:R-:W2:Y:S04]  /*37160*/  LDL.LU R4, [R1+0x588] ;  /* 0x0005880001047983 */ /* 0x000ea80000300800 */
[----:B------:R-:W2:Y:S04]  /*37170*/  LDL.LU R5, [R1+0x590] ;  /* 0x0005900001057983 */ /* 0x000ea80000300800 */
[----:B------:R-:W2:Y:S04]  /*37180*/  LDL.LU R6, [R1+0x598] ;  /* 0x0005980001067983 */ /* 0x000ea80000300800 */
[----:B------:R0:W-:Y:S04]  /*37190*/  STL.64 [R1+0x3b80], R26 ;  /* 0x003b801a01007387 */ /* 0x0001e80000100a00 */
[----:B0-----:R-:W3:Y:S04]  /*371a0*/  LDL.LU R26, [R1+0x594] ;  /* 0x00059400011a7983 */ /* 0x001ee80000300800 */
[----:B------:R-:W3:Y:S04]  /*371b0*/  LDL.LU R27, [R1+0x59c] ;  /* 0x00059c00011b7983 */ /* 0x000ee80000300800 */
[----:B------:R0:W-:Y:S04]  /*371c0*/  STL.64 [R1+0x3b78], R24 ;  /* 0x003b781801007387 */ /* 0x0001e80000100a00 */
[----:B0-----:R-:W4:Y:S04]  /*371d0*/  LDL.LU R25, [R1+0x58c] ;  /* 0x00058c0001197983 */ /* 0x001f280000300800 */
[----:B---3--:R-:W-:Y:S04]  /*371e0*/  STL.64 [R1+0x3bf8], R26 ;  /* 0x003bf81a01007387 */ /* 0x008fe80000100a00 */
[----:B----4-:R0:W-:Y:S04]  /*371f0*/  STL [R1+0x3bf4], R25 ;  /* 0x003bf41901007387 */ /* 0x0101e80000100800 */
[----:B0-----:R-:W3:Y:S04]  /*37200*/  LDL.LU.64 R24, [R1+0xd20] ;  /* 0x000d200001187983 */ /* 0x001ee80000300a00 */
[----:B------:R-:W3:Y:S01]  /*37210*/  LDL.LU.64 R26, [R1+0xd28] ;  /* 0x000d2800011a7983 */ /* 0x000ee20000300a00 */
[----:B------:R-:W-:-:S15]  /*37220*/  HMMA.16816.F32 R8, R16, R22, R8 ;  /* 0x000000161008723c */ /* 0x000fde0000001808 */
[----:B------:R-:W-:-:S08]  /*37230*/  NOP ;  /* 0x0000000000007918 */ /* 0x000fd00000000000 */
[----:B------:R0:W-:Y:S04]  /*37240*/  STL.64 [R1+0x600], R8 ;  /* 0x0006000801007387 */ /* 0x0001e80000100a00 */
[----:B------:R1:W-:Y:S04]  /*37250*/  STL.64 [R1+0x608], R10 ;  /* 0x0006080a01007387 */ /* 0x0003e80000100a00 */
[----:B0-----:R-:W4:Y:S04]  /*37260*/  LDL.LU.64 R8, [R1+0xd10] ;  /* 0x000d100001087983 */ /* 0x001f280000300a00 */
[----:B-1----:R-:W4:Y:S04]  /*37270*/  LDL.LU.64 R10, [R1+0xd18] ;  /* 0x000d1800010a7983 */ /* 0x002f280000300a00 */
[----:B------:R0:W-:Y:S02]  /*37280*/  STL.64 [R1+0x3b60], R22 ;  /* 0x003b601601007387 */ /* 0x0001e40000100a00 */
[----:B0-----:R-:W-:-:S02]  /*37290*/  IMAD.MOV.U32 R22, RZ, RZ, R13 ;  /* 0x000000ffff167224 */ /* 0x001fc400078e000d */
[----:B------:R-:W-:Y:S01]  /*372a0*/  IMAD.MOV.U32 R23, RZ, RZ, R2 ;  /* 0x000000ffff177224 */ /* 0x000fe200078e0002 */
[----:B---3--:R-:W-:-:S15]  /*372b0*/  HMMA.16816.F32 R24, R16, R20, R24 ;  /* 0x000000141018723c */ /* 0x008fde0000001818 */
[----:B------:R-:W-:-:S08]  /*372c0*/  NOP ;  /* 0x0000000000007918 */ /* 0x000fd00000000000 */
[----:B------:R-:W-:Y:S04]  /*372d0*/  STL.64 [R1+0x5f0], R24 ;  /* 0x0005f01801007387 */ /* 0x000fe80000100a00 */
[----:B------:R-:W-:Y:S04]  /*372e0*/  STL.64 [R1+0x5f8], R26 ;  /* 0x0005f81a01007387 */ /* 0x000fe80000100a00 */
[----:B------:R-:W3:Y:S04]  /*372f0*/  LDL.LU R13, [R1+0x3c30] ;  /* 0x003c3000010d7983 */ /* 0x000ee80000300800 */
[----:B------:R-:W2:Y:S04]  /*37300*/  LDL.LU R2, [R1+0x3c2c] ;  /* 0x003c2c0001027983 */ /* 0x000ea80000300800 */
[----:B------:R0:W-:Y:S02]  /*37310*/  STL.64 [R1+0x3b58], R20 ;  /* 0x003b581401007387 */ /* 0x0001e40000100a00 */
[----:B0-----:R-:W-:-:S02]  /*37320*/  IMAD.MOV.U32 R20, RZ, RZ, R14 ;  /* 0x000000ffff147224 */ /* 0x001fc400078e000e */
[----:B------:R-:W-:Y:S01]  /*37330*/  IMAD.MOV.U32 R21, RZ, RZ, R15 ;  /* 0x000000ffff157224 */ /* 0x000fe200078e000f */
[----:B------:R-:W4:Y:S04]  /*37340*/  LDL.LU R14, [R1+0x3c28] ;  /* 0x003c2800010e7983 */ /* 0x000f280000300800 */
[----:B------:R-:W4:Y:S04]  /*37350*/  LDL.LU R15, [R1+0x3c24] ;  /* 0x003c2400010f7983 */ /* 0x000f280000300800 */
[----:B------:R-:W2:Y:S04]  /*37360*/  LDL.LU.64 R24, [R1+0xd00] ;  /* 0x000d000001187983 */ /* 0x000ea80000300a00 */
[----:B------:R-:W2:Y:S04]  /*37370*/  LDL.LU.64 R26, [R1+0xd08] ;  /* 0x000d0800011a7983 */ /* 0x000ea80000300a00 */
[----:B------:R0:W-:Y:S02]  /*37380*/  STL.64 [R1+0x3b90], R22 ;  /* 0x003b901601007387 */ /* 0x0001e40000100a00 */
[----:B0-----:R-:W-:-:S02]  /*37390*/  IMAD.MOV.U32 R22, RZ, RZ, R3 ;  /* 0x000000ffff167224 */ /* 0x001fc400078e0003 */
[----:B------:R-:W-:Y:S01]  /*373a0*/  IMAD.MOV.U32 R23, RZ, RZ, R12 ;  /* 0x000000ffff177224 */ /* 0x000fe200078e000c */
[----:B------:R-:W2:Y:S04]  /*373b0*/  LDL.LU R3, [R1+0x3c20] ;  /* 0x003c200001037983 */ /* 0x000ea80000300800 */
[----:B------:R-:W2:Y:S04]  /*373c0*/  LDL.LU R12, [R1+0x3c1c] ;  /* 0x003c1c00010c7983 */ /* 0x000ea80000300800 */
[----:B------:R3:W-:Y:S01]  /*373d0*/  STL.64 [R1+0x3b88], R20 ;  /* 0x003b881401007387 */ /* 0x0007e20000100a00 */
[----:B----4-:R-:W-:Y:S01]  /*373e0*/  HMMA.16816.F32 R8, R16, R14, R8 ;  /* 0x0000000e1008723c */ /* 0x010fe20000001808 */
[----:B---3--:R-:W-:-:S02]  /*373f0*/  IMAD.MOV.U32 R20, RZ, RZ, R13 ;  /* 0x000000ffff147224 */ /* 0x008fc400078e000d */
[----:B------:R-:W3:Y:S04]  /*37400*/  LDL.LU R13, [R1+0x3c18] ;  /* 0x003c1800010d7983 */ /* 0x000ee80000300800 */
[----:B------:R-:W-:-:S15]  /*37410*/  STL.64 [R1+0x3ba8], R22 ;  /* 0x003ba81601007387 */ /* 0x000fde0000100a00 */
[----:B------:R-:W-:-:S01]  /*37420*/  NOP ;  /* 0x0000000000007918 */ /* 0x000fc20000000000 */
[----:B------:R-:W-:Y:S04]  /*37430*/  STL.64 [R1+0x5e0], R8 ;  /* 0x0005e00801007387 */ /* 0x000fe80000100a00 */
[----:B------:R0:W-:Y:S04]  /*37440*/  STL.64 [R1+0x5e8], R10 ;  /* 0x0005e80a01007387 */ /* 0x0001e80000100a00 */
[----:B0-----:R-:W4:Y:S04]  /*37450*/  LDL.LU.64 R10, [R1+0x3c10] ;  /* 0x003c1000010a7983 */ /* 0x001f280000300a00 */
[----:B------:R-:W3:Y:S01]  /*37460*/  LDL.LU.64 R8, [R1+0x3c08] ;  /* 0x003c080001087983 */ /* 0x000ee20000300a00 */
[----:B--2---:R-:W-:-:S02]  /*37470*/  IMAD.MOV.U32 R21, RZ, RZ, R7 ;  /* 0x000000ffff157224 */ /* 0x004fc400078e0007 */
[----:B----4-:R-:W-:Y:S02]  /*37480*/  IMAD.MOV.U32 R22, RZ, RZ, R11 ;  /* 0x000000ffff167224 */ /* 0x010fe400078e000b */
[----:B---3--:R-:W-:Y:S01]  /*37490*/  IMAD.MOV.U32 R23, RZ, RZ, R9 ;  /* 0x000000ffff177224 */ /* 0x008fe200078e0009 */
[----:B------:R-:W2:Y:S04]  /*374a0*/  LDL.LU R11, [R1+0x3c00] ;  /* 0x003c0000010b7983 */ /* 0x000ea80000300800 */
[----:B------:R-:W3:Y:S04]  /*374b0*/  LDL.LU R9, [R1+0x5a4] ;  /* 0x0005a40001097983 */ /* 0x000ee80000300800 */
[----:B------:R-:W3:Y:S04]  /*374c0*/  LDL.LU R7, [R1+0x5a0] ;  /* 0x0005a00001077983 */ /* 0x000ee80000300800 */
[----:B------:R-:W-:Y:S04]  /*374d0*/  STL.64 [R1+0x3bd8], R22 ;  /* 0x003bd81601007387 */ /* 0x000fe80000100a00 */
[----:B------:R0:W-:Y:S04]  /*374e0*/  STL.64 [R1+0x3bd0], R20 ;  /* 0x003bd01401007387 */ /* 0x0001e80000100a00 */
[----:B0-----:R-:W2:Y:S04]  /*374f0*/  LDL.LU.64 R20, [R1+0xcf0] ;  /* 0x000cf00001147983 */ /* 0x001ea80000300a00 */
[----:B------:R-:W2:Y:S01]  /*37500*/  LDL.LU.64 R22, [R1+0xcf8] ;  /* 0x000cf80001167983 */ /* 0x000ea20000300a00 */
[----:B------:R-:W-:-:S15]  /*37510*/  HMMA.16816.F32 R24, R16, R12, R24 ;  /* 0x0000000c1018723c */ /* 0x000fde0000001818 */
[----:B------:R-:W-:-:S08]  /*37520*/  NOP ;  /* 0x0000000000007918 */ /* 0x000fd00000000000 */
[----:B------:R-:W-:Y:S04]  /*37530*/  STL.64 [R1+0x5d0], R24 ;  /* 0x0005d01801007387 */ /* 0x000fe80000100a00 */
[----:B------:R0:W-:Y:S04]  /*37540*/  STL.64 [R1+0x5d8], R26 ;  /* 0x0005d81a01007387 */ /* 0x0001e80000100a00 */
[----:B0-----:R-:W4:Y:S04]  /*37550*/  LDL.LU.64 R26, [R1+0x3bf8] ;  /* 0x003bf800011a7983 */ /* 0x001f280000300a00 */
[----:B------:R-:W3:Y:S04]  /*37560*/  LDL.LU R25, [R1+0x3bf4] ;  /* 0x003bf40001197983 */ /* 0x000ee80000300800 */
[----:B------:R-:W-:Y:S04]  /*37570*/  STL.64 [R1+0x3b40], R14 ;  /* 0x003b400e01007387 */ /* 0x000fe80000100a00 */
[----:B------:R2:W-:Y:S02]  /*37580*/  STL.64 [R1+0x3b38], R12 ;  /* 0x003b380c01007387 */ /* 0x0005e40000100a00 */
[----:B--2---:R-:W-:Y:S02]  /*37590*/  HMMA.16816.F32 R12, R16, R10, R20 ;  /* 0x0000000a100c723c */ /* 0x004fe40000001814 */
[----:B------:R-:W2:-:S15]  /*375a0*/  LDL.LU.64 R20, [R1+0xf30] ;  /* 0x000f300001147983 */ /* 0x000e9e0000300a00 */
[----:B------:R-:W-:-:S06]  /*375b0*/  NOP ;  /* 0x0000000000007918 */ /* 0x000fcc0000000000 */
[----:B------:R-:W-:Y:S04]  /*375c0*/  STL.64 [R1+0x5c0], R12 ;  /* 0x0005c00c01007387 */ /* 0x000fe80000100a00 */
[----:B------:R-:W-:Y:S04]  /*375d0*/  STL.64 [R1+0x5c8], R14 ;  /* 0x0005c80e01007387 */ /* 0x000fe80000100a00 */
[----:B------:R-:W2:Y:S01]  /*375e0*/  LDL.LU.64 R22, [R1+0xf38] ;  /* 0x000f380001167983 */ /* 0x000ea20000300a00 */
[----:B----4-:R-:W-:Y:S02]  /*375f0*/  IMAD R5, R5, 0x100, R26 ;  /* 0x0000010005057824 */ /* 0x010fe400078e021a */
[----:B---3--:R-:W-:-:S02]  /*37600*/  IMAD R4, R4, 0x100, R25 ;  /* 0x0000010004047824 */ /* 0x008fc400078e0219 */
[----:B------:R-:W-:Y:S01]  /*37610*/  IMAD R6, R6, 0x100, R27 ;  /* 0x0000010006067824 */ /* 0x000fe200078e021b */
[----:B--2---:R-:W-:Y:S04]  /*37620*/  STL.64 [R1+0x3be8], R22 ;  /* 0x003be81601007387 */ /* 0x004fe80000100a00 */
[----:B------:R0:W-:Y:S04]  /*37630*/  STL.64 [R1+0x3be0], R20 ;  /* 0x003be01401007387 */ /* 0x0001e80000100a00 */
        /* <DEDUP_REMOVED lines=11> */
[----:B------:R-:W4:Y:S01]  /*376f0*/  LDL.LU.64 R26, [R1+0xcd8] ;  /* 0x000cd800011a7983 */ /* 0x000f220000300a00 */
[----:B------:R-:W-:-:S03]  /*37700*/  IMAD R7, R7, 0x100, R9 ;  /* 0x0000010007077824 */ /* 0x000fc600078e0209 */
[----:B----4-:R-:W-:Y:S04]  /*37710*/  STL.64 [R1+0x3bc8], R26 ;  /* 0x003bc81a01007387 */ /* 0x010fe80000100a00 */
[----:B---3--:R0:W-:Y:S04]  /*37720*/  STL.64 [R1+0x3bc0], R24 ;  /* 0x003bc01801007387 */ /* 0x0081e80000100a00 */
[----:B0-----:R-:W3:Y:S04]  /*37730*/  LDL.LU.64 R24, [R1+0xce0] ;  /* 0x000ce00001187983 */ /* 0x001ee80000300a00 */
[----:B------:R-:W3:Y:S04]  /*37740*/  LDL.LU.64 R26, [R1+0xce8] ;  /* 0x000ce800011a7983 */ /* 0x000ee80000300a00 */
[----:B------:R-:W4:Y:S04]  /*37750*/  LDL.LU.64 R12, [R1+0xc90] ;  /* 0x000c9000010c7983 */ /* 0x000f280000300a00 */
[----:B------:R-:W4:Y:S04]  /*37760*/  LDL.LU.64 R14, [R1+0xc98] ;  /* 0x000c9800010e7983 */ /* 0x000f280000300a00 */
[----:B------:R-:W2:Y:S02]  /*37770*/  LDL.LU R9, [R1+0x3bf0] ;  /* 0x003bf00001097983 */ /* 0x000ea40000300800 */
[----:B--2---:R-:W-:-:S15]  /*37780*/  HMMA.16816.F32 R20, R16, R8, R20 ;  /* 0x000000081014723c */ /* 0x004fde0000001814 */
[----:B------:R-:W-:-:S08]  /*37790*/  NOP ;  /* 0x0000000000007918 */ /* 0x000fd00000000000 */
[----:B------:R-:W-:Y:S04]  /*377a0*/  STL.64 [R1+0x810], R20 ;  /* 0x0008101401007387 */ /* 0x000fe80000100a00 */
[----:B------:R0:W-:Y:S04]  /*377b0*/  STL.64 [R1+0x818], R22 ;  /* 0x0008181601007387 */ /* 0x0001e80000100a00 */
[----:B0-----:R-:W2:Y:S04]  /*377c0*/  LDL.LU.64 R22, [R1+0x3be8] ;  /* 0x003be80001167983 */ /* 0x001ea80000300a00 */
[----:B------:R-:W2:Y:S04]  /*377d0*/  LDL.LU.64 R20, [R1+0x3be0] ;  /* 0x003be00001147983 */ /* 0x000ea80000300a00 */
[----:B------:R-:W-:Y:S04]  /*377e0*/  STL.64 [R1+0x3b20], R10 ;  /* 0x003b200a01007387 */ /* 0x000fe80000100a00 */
[----:B------:R0:W-:Y:S04]  /*377f0*/  STL.64 [R1+0x3b18], R8 ;  /* 0x003b180801007387 */ /* 0x0001e80000100a00 */
[----:B0-----:R-:W4:Y:S04]  /*37800*/  LDL.LU.64 R8, [R1+0xca0] ;  /* 0x000ca00001087983 */ /* 0x001f280000300a00 */
[----:B------:R-:W4:Y:S01]  /*37810*/  LDL.LU.64 R10, [R1+0xca8] ;  /* 0x000ca800010a7983 */ /* 0x000f220000300a00 */
[----:B--2---:R-:W-:-:S15]  /*37820*/  HMMA.16816.F32 R20, R16, R2, R20 ;  /* 0x000000021014723c */ /* 0x004fde0000001814 */
[----:B------:R-:W-:-:S08]  /*37830*/  NOP ;  /* 0x0000000000007918 */ /* 0x000fd00000000000 */
[----:B------:R-:W-:Y:S04]  /*37840*/  STL.64 [R1+0x800], R20 ;  /* 0x0008001401007387 */ /* 0x000fe80000100a00 */
[----:B------:R0:W-:Y:S04]  /*37850*/  STL.64 [R1+0x808], R22 ;  /* 0x0008081601007387 */ /* 0x0001e80000100a00 */
[----:B0-----:R-:W3:Y:S04]  /*37860*/  LDL.LU.64 R22, [R1+0x3bd8] ;  /* 0x003bd80001167983 */ /* 0x001ee80000300a00 */
[----:B------:R-:W2:Y:S01]  /*37870*/  LDL.LU.64 R20, [R1+0x3bd0] ;  /* 0x003bd00001147983 */ /* 0x000ea20000300a00 */
[----:B------:R-:W-:-:S02]  /*37880*/  F2FP.F16.E4M3.UNPACK_B R4, R4 ;  /* 0x00000004ff04723e */ /* 0x000fc400020006ff */
[----:B------:R-:W-:Y:S02]  /*37890*/  F2FP.F16.E4M3.UNPACK_B R5, R5 ;  /* 0x00000005ff05723e */ /* 0x000fe400020006ff */
[----:B------:R-:W-:Y:S02]  /*378a0*/  F2FP.F16.E4M3.UNPACK_B R6, R6 ;  /* 0x00000006ff06723e */ /* 0x000fe400020006ff */
[----:B------:R-:W-:Y:S01]  /*378b0*/  F2FP.F16.E4M3.UNPACK_B R7, R7 ;  /* 0x00000007ff07723e */ /* 0x000fe200020006ff */
[----:B---3--:R-:W-:Y:S01]  /*378c0*/  HMMA.16816.F32 R16, R16, R22, R24 ;  /* 0x000000161010723c */ /* 0x008fe20000001818 */
[----:B------:R-:W2:Y:S04]  /*378d0*/  LDL.LU.64 R26, [R1+0x3bc8] ;  /* 0x003bc800011a7983 */ /* 0x000ea80000300a00 */
[----:B------:R-:W2:-:S15]  /*378e0*/  LDL.LU.64 R24, [R1+0x3bc0] ;  /* 0x003bc00001187983 */ /* 0x000e9e0000300a00 */
[----:B------:R-:W-:-:S03]  /*378f0*/  NOP ;  /* 0x0000000000007918 */ /* 0x000fc60000000000 */
[----:B------:R-:W-:Y:S04]  /*37900*/  STL.64 [R1+0x5b0], R16 ;  /* 0x0005b01001007387 */ /* 0x000fe80000100a00 */
[----:B------:R0:W-:Y:S04]  /*37910*/  STL.64 [R1+0x5b8], R18 ;  /* 0x0005b81201007387 */ /* 0x0001e80000100a00 */
[----:B0-----:R-:W3:Y:S01]  /*37920*/  LDL R18, [R1+0x10] ;  /* 0x0000100001127983 */ /* 0x001ee20000100800 */
[----:B--2---:R-:W-:Y:S03]  /*37930*/  HMMA.16816.F32 R20, R4, R20, R24 ;  /* 0x000000140414723c */ /* 0x004fe60000001818 */
[----:B------:R-:W2:Y:S04]  /*37940*/  LDL.LU.64 R26, [R1+0x3bb8] ;  /* 0x003bb800011a7983 */ /* 0x000ea80000300a00 */
[----:B------:R-:W2:-:S15]  /*37950*/  LDL.LU.64 R24, [R1+0x3bb0] ;  /* 0x003bb00001187983 */ /* 0x000e9e0000300a00 */
[----:B------:R-:W-:-:S01]  /*37960*/  NOP ;  /* 0x0000000000007918 */ /* 0x000fc20000000000 */
[----:B------:R-:W-:Y:S04]  /*37970*/  STL.64 [R1+0x5a0], R20 ;  /* 0x0005a01401007387 */ /* 0x000fe80000100a00 */
[----:B------:R0:W-:Y:S04]  /*37980*/  STL.64 [R1+0x5a8], R22 ;  /* 0x0005a81601007387 */ /* 0x0001e80000100a00 */
[----:B0-----:R-:W2:Y:S02]  /*37990*/  LDL.LU.64 R22, [R1+0x3ba8] ;  /* 0x003ba80001167983 */ /* 0x001ea40000300a00 */
[----:B--2---:R-:W-:Y:S02]  /*379a0*/  HMMA.16816.F32 R20, R4, R22, R24 ;  /* 0x000000160414723c */ /* 0x004fe40000001818 */
[----:B------:R-:W3:Y:S04]  /*379b0*/  LDL.LU.64 R26, [R1+0x3ba0] ;  /* 0x003ba000011a7983 */ /* 0x000ee80000300a00 */
[----:B------:R-:W3:-:S15]  /*379c0*/  LDL.LU.64 R24, [R1+0x3b98] ;  /* 0x003b980001187983 */ /* 0x000ede0000300a00 */
[----:B------:R-:W-:-:S02]  /*379d0*/  NOP ;  /* 0x0000000000007918 */ /* 0x000fc40000000000 */
[----:B------:R-:W-:Y:S04]  /*379e0*/  STL.64 [R1+0x590], R20 ;  /* 0x0005901401007387 */ /* 0x000fe80000100a00 */
[----:B------:R0:W-:Y:S04]  /*379f0*/  STL.64 [R1+0x598], R22 ;  /* 0x0005981601007387 */ /* 0x0001e80000100a00 */
[----:B0-----:R-:W2:Y:S04]  /*37a00*/  LDL.LU.64 R22, [R1+0x3b90] ;  /* 0x003b900001167983 */ /* 0x001ea80000300a00 */
[----:B------:R-:W4:Y:S01]  /*37a10*/  LDL.LU.64 R20, [R1+0x3b88] ;  /* 0x003b880001147983 */ /* 0x000f220000300a00 */
[----:B------:R-:W-:-:S07]  /*37a20*/  IMAD.MOV.U32 R19, RZ, RZ, R0 ;  /* 0x000000ffff137224 */ /* 0x000fce00078e0000 */
[C---:B---3--:R-:W-:Y:S01]  /*37a30*/  HMMA.16816.F32 R16, R4.reuse, R18, R24 ;  /* 0x000000120410723c */ /* 0x048fe20000001818 */
[----:B------:R-:W3:Y:S04]  /*37a40*/  LDL.LU.64 R26, [R1+0x3b80] ;  /* 0x003b8000011a7983 */ /* 0x000ee80000300a00 */
[----:B------:R-:W3:Y:S01]  /*37a50*/  LDL.LU.64 R24, [R1+0x3b78] ;  /* 0x003b780001187983 */ /* 0x000ee20000300a00 */
[C---:B----4-:R-:W-:Y:S06]  /*37a60*/  HMMA.16816.F32 R8, R4.reuse, R20, R8 ;  /* 0x000000140408723c */ /* 0x050fec0000001808 */
[C---:B--2---:R-:W-:Y:S11]  /*37a70*/  HMMA.16816.F32 R12, R4.reuse, R22, R12 ;  /* 0x00000016040c723c */ /* 0x044ff6000000180c */
[----:B------:R0:W-:Y:S04]  /*37a80*/  STL.64 [R1+0x580], R16 ;  /* 0x0005801001007387 */ /* 0x0001e80000100a00 */
[----:B------:R-:W-:Y:S04]  /*37a90*/  STL.64 [R1+0x588], R18 ;  /* 0x0005881201007387 */ /* 0x000fe80000100a00 */
[----:B0-----:R-:W2:Y:S04]  /*37aa0*/  LDL.LU R16, [R1+0x7c0] ;  /* 0x0007c00001107983 */ /* 0x001ea80000300800 */
[----:B------:R-:W2:Y:S04]  /*37ab0*/  LDL.LU R17, [R1+0x7c8] ;  /* 0x0007c80001117983 */ /* 0x000ea80000300800 */
[----:B------:R0:W-:Y:S04]  /*37ac0*/  STL.64 [R1+0x570], R8 ;  /* 0x0005700801007387 */ /* 0x0001e80000100a00 */
[----:B------:R1:W-:Y:S04]  /*37ad0*/  STL.64 [R1+0x578], R10 ;  /* 0x0005780a01007387 */ /* 0x0003e80000100a00 */
[----:B0-----:R-:W4:Y:S04]  /*37ae0*/  LDL.LU.64 R8, [R1+0xc80] ;  /* 0x000c800001087983 */ /* 0x001f280000300a00 */
[----:B-1----:R-:W4:Y:S04]  /*37af0*/  LDL.LU.64 R10, [R1+0xc88] ;  /* 0x000c8800010a7983 */ /* 0x002f280000300a00 */
[----:B------:R-:W-:Y:S04]  /*37b00*/  STL.64 [R1+0x560], R12 ;  /* 0x0005600c01007387 */ /* 0x000fe80000100a00 */
[----:B------:R-:W-:Y:S04]  /*37b10*/  STL.64 [R1+0x568], R14 ;  /* 0x0005680e01007387 */ /* 0x000fe80000100a00 */
[----:B------:R-:W3:Y:S04]  /*37b20*/  LDL.LU.64 R20, [R1+0xc60] ;  /* 0x000c600001147983 */ /* 0x000ee80000300a00 */
[----:B------:R-:W2:Y:S04]  /*37b30*/  LDL.LU.64 R22, [R1+0xc68] ;  /* 0x000c680001167983 */ /* 0x000ea80000300a00 */
[----:B--2---:R-:W-:Y:S04]  /*37b40*/  STL.64 [R1+0x3b70], R22 ;  /* 0x003b701601007387 */ /* 0x004fe80000100a00 */
[----:B---3--:R0:W-:Y:S04]  /*37b50*/  STL.64 [R1+0x3b68], R20 ;  /* 0x003b681401007387 */ /* 0x0081e80000100a00 */
[----:B0-----:R-:W2:Y:S04]  /*37b60*/  LDL.LU.64 R20, [R1+0xc70] ;  /* 0x000c700001147983 */ /* 0x001ea80000300a00 */
[----:B------:R-:W2:Y:S04]  /*37b70*/  LDL.LU.64 R22, [R1+0xc78] ;  /* 0x000c780001167983 */ /* 0x000ea80000300a00 */
[----:B------:R-:W3:Y:S04]  /*37b80*/  LDL.LU.64 R12, [R1+0xc40] ;  /* 0x000c4000010c7983 */ /* 0x000ee80000300a00 */
[----:B------:R-:W2:Y:S01]  /*37b90*/  LDL.LU.64 R14, [R1+0xc48] ;  /* 0x000c4800010e7983 */ /* 0x000ea20000300a00 */
[C---:B----4-:R-:W-:Y:S03]  /*37ba0*/  HMMA.16816.F32 R8, R4.reuse, R28, R8 ;  /* 0x0000001c0408723c */ /* 0x050fe60000001808 */
[----:B--2---:R-:W-:Y:S04]  /*37bb0*/  STL.64 [R1+0x3b50], R14 ;  /* 0x003b500e01007387 */ /* 0x004fe80000100a00 */
[----:B---3--:R0:W-:Y:S04]  /*37bc0*/  STL.64 [R1+0x3b48], R12 ;  /* 0x003b480c01007387 */ /* 0x0081e80000100a00 */
[----:B0-----:R-:W2:Y:S04]  /*37bd0*/  LDL.LU.64 R12, [R1+0xc50] ;  /* 0x000c5000010c7983 */ /* 0x001ea80000300a00 */
[----:B------:R-:W2:Y:S04]  /*37be0*/  LDL.LU.64 R14, [R1+0xc58] ;  /* 0x000c5800010e7983 */ /* 0x000ea80000300a00 */
[----:B------:R-:W3:Y:S04]  /*37bf0*/  LDL.LU R18, [R1+0x7d0] ;  /* 0x0007d00001127983 */ /* 0x000ee80000300800 */
[----:B------:R-:W3:Y:S01]  /*37c00*/  LDL.LU R19, [R1+0x7dc] ;  /* 0x0007dc0001137983 */ /* 0x000ee20000300800 */
[C---:B------:R-:W-:Y:S03]  /*37c10*/  HMMA.16816.F32 R20, R4.reuse, R26, R20 ;  /* 0x0000001a0414723c */ /* 0x040fe60000001814 */
[----:B---3--:R-:W-:Y:S04]  /*37c20*/  STL.64 [R1+0x3b30], R18 ;  /* 0x003b301201007387 */ /* 0x008fe80000100a00 */
[----:B------:R0:W-:Y:S04]  /*37c30*/  STL.64 [R1+0x3b28], R16 ;  /* 0x003b281001007387 */ /* 0x0001e80000100a00 */
[----:B------:R-:W3:Y:S04]  /*37c40*/  LDL.LU R0, [R1+0x7d8] ;  /* 0x0007d80001007983 */ /* 0x000ee80000300800 */
[----:B0-----:R-:W4:Y:S04]  /*37c50*/  LDL.LU.64 R16, [R1+0xc30] ;  /* 0x000c300001107983 */ /* 0x001f280000300a00 */
[----:B------:R-:W4:Y:S04]  /*37c60*/  LDL.LU.64 R18, [R1+0xc38] ;  /* 0x000c380001127983 */ /* 0x000f280000300a00 */
[----:B------:R0:W-:Y:S04]  /*37c70*/  STL.64 [R1+0x550], R8 ;  /* 0x0005500801007387 */ /* 0x0001e80000100a00 */
[----:B------:R1:W-:Y:S04]  /*37c80*/  STL.64 [R1+0x558], R10 ;  /* 0x0005580a01007387 */ /* 0x0003e80000100a00 */
[----:B0-----:R-:W3:Y:S04]  /*37c90*/  LDL.LU.64 R8, [R1+0xc20] ;  /* 0x000c200001087983 */ /* 0x001ee80000300a00 */
[----:B-1----:R-:W3:Y:S04]  /*37ca0*/  LDL.LU.64 R10, [R1+0xc28] ;  /* 0x000c2800010a7983 */ /* 0x002ee80000300a00 */
[----:B------:R0:W-:Y:S04]  /*37cb0*/  STL.64 [R1+0x3ad8], R28 ;  /* 0x003ad81c01007387 */ /* 0x0001e80000100a00 */
[----:B0-----:R-:W3:Y:S04]  /*37cc0*/  LDL.LU R28, [R1+0x7cc] ;  /* 0x0007cc00011c7983 */ /* 0x001ee80000300800 */
[----:B------:R-:W3:Y:S04]  /*37cd0*/  LDL.LU R29, [R1+0x7d4] ;  /* 0x0007d400011d7983 */ /* 0x000ee80000300800 */
        /* <DEDUP_REMOVED lines=9> */
[----:B------:R-:W4:Y:S04]  /*37d70*/  LDL.LU.64 R20, [R1+0x3b58] ;  /* 0x003b580001147983 */ /* 0x000f280000300a00 */
[----:B------:R0:W-:Y:S04]  /*37d80*/  STL.64 [R1+0x3ad0], R26 ;  /* 0x003ad01a01007387 */ /* 0x0001e80000100a00 */
[----:B0-----:R-:W3:Y:S04]  /*37d90*/  LDL.LU R27, [R1+0x7c4] ;  /* 0x0007c400011b7983 */ /* 0x001ee80000300800 */
[----:B------:R-:W-:Y:S01]  /*37da0*/  STL.64 [R1+0x3ac8], R24 ;  /* 0x003ac81801007387 */ /* 0x000fe20000100a00 */
[----:B--2---:R-:W-:-:S15]  /*37db0*/  HMMA.16816.F32 R12, R4, R22, R12 ;  /* 0x00000016040c723c */ /* 0x004fde000000180c */
[----:B------:R-:W-:-:S08]  /*37dc0*/  NOP ;  /* 0x0000000000007918 */ /* 0x000fd00000000000 */
[----:B------:R-:W-:Y:S04]  /*37dd0*/  STL.64 [R1+0x520], R12 ;  /* 0x0005200c01007387 */ /* 0x000fe80000100a00 */
[----:B------:R0:W-:Y:S04]  /*37de0*/  STL.64 [R1+0x528], R14 ;  /* 0x0005280e01007387 */ /* 0x0001e80000100a00 */
[----:B0-----:R-:W4:Y:S04]  /*37df0*/  LDL.LU.64 R14, [R1+0x3b50] ;  /* 0x003b5000010e7983 */ /* 0x001f280000300a00 */
[----:B------:R-:W4:Y:S02]  /*37e00*/  LDL.LU.64 R12, [R1+0x3b48] ;  /* 0x003b4800010c7983 */ /* 0x000f240000300a00 */
[----:B----4-:R-:W-:-:S15]  /*37e10*/  HMMA.16816.F32 R12, R4, R20, R12 ;  /* 0x00000014040c723c */ /* 0x010fde000000180c */
[----:B------:R-:W-:-:S08]  /*37e20*/  NOP ;  /* 0x0000000000007918 */ /* 0x000fd00000000000 */
[----:B------:R-:W-:Y:S04]  /*37e30*/  STL.64 [R1+0x510], R12 ;  /* 0x0005100c01007387 */ /* 0x000fe80000100a00 */
[----:B------:R0:W-:Y:S04]  /*37e40*/  STL.64 [R1+0x518], R14 ;  /* 0x0005180e01007387 */ /* 0x0001e80000100a00 */
[----:B0-----:R-:W2:Y:S04]  /*37e50*/  LDL.LU.64 R14, [R1+0x3b40] ;  /* 0x003b4000010e7983 */ /* 0x001ea80000300a00 */
[----:B------:R-:W3:Y:S04]  /*37e60*/  LDL.LU.64 R12, [R1+0x3b38] ;  /* 0x003b3800010c7983 */ /* 0x000ee80000300a00 */
        /* <DEDUP_REMOVED lines=8> */
[----:B0-----:R-:W2:Y:S04]  /*37ef0*/  LDL.LU.64 R18, [R1+0x3b30] ;  /* 0x003b300001127983 */ /* 0x001ea80000300a00 */
[----:B------:R-:W2:Y:S04]  /*37f00*/  LDL.LU.64 R16, [R1+0x3b28] ;  /* 0x003b280001107983 */ /* 0x000ea80000300a00 */
[----:B------:R-:W-:Y:S04]  /*37f10*/  STL [R1+0x3a98], R14 ;  /* 0x003a980e01007387 */ /* 0x000fe80000100800 */
[----:B------:R0:W-:Y:S04]  /*37f20*/  STL [R1+0x3a94], R15 ;  /* 0x003a940f01007387 */ /* 0x0001e80000100800 */
[----:B0-----:R-:W4:Y:S01]  /*37f30*/  LDL.64 R14, [R1+0x28] ;  /* 0x00002800010e7983 */ /* 0x001f220000100a00 */
[----:B---3--:R-:W-:-:S15]  /*37f40*/  HMMA.16816.F32 R8, R4, R12, R8 ;  /* 0x0000000c0408723c */ /* 0x008fde0000001808 */
[----:B------:R-:W-:-:S08]  /*37f50*/  NOP ;  /* 0x0000000000007918 */ /* 0x000fd00000000000 */
[----:B------:R-:W-:Y:S04]  /*37f60*/  STL.64 [R1+0x4f0], R8 ;  /* 0x0004f00801007387 */ /* 0x000fe80000100a00 */
[----:B------:R0:W-:Y:S04]  /*37f70*/  STL.64 [R1+0x4f8], R10 ;  /* 0x0004f80a01007387 */ /* 0x0001e80000100a00 */
[----:B0-----:R-:W3:Y:S04]  /*37f80*/  LDL.LU.64 R10, [R1+0x3b20] ;  /* 0x003b2000010a7983 */ /* 0x001ee80000300a00 */
[----:B------:R-:W2:Y:S04]  /*37f90*/  LDL.LU.64 R8, [R1+0x3b18] ;  /* 0x003b180001087983 */ /* 0x000ea80000300a00 */
[----:B------:R-:W2:Y:S04]  /*37fa0*/  LDL.64 R24, [R1+0x20] ;  /* 0x0000200001187983 */ /* 0x000ea80000100a00 */
[----:B------:R-:W-:Y:S04]  /*37fb0*/  STL [R1+0x3a9c], R12 ;  /* 0x003a9c0c01007387 */ /* 0x000fe80000100800 */
[----:B------:R0:W-:Y:S04]  /*37fc0*/  STL [R1+0x3a90], R13 ;  /* 0x003a900d01007387 */ /* 0x0001e80000100800 */
[----:B----4-:R1:W-:Y:S04]  /*37fd0*/  STL.64 [R1+0x3b10], R14 ;  /* 0x003b100e01007387 */ /* 0x0103e80000100a00 */
[----:B0-----:R-:W4:Y:S04]  /*37fe0*/  LDL.LU.64 R12, [R1+0xf20] ;  /* 0x000f2000010c7983 */ /* 0x001f280000300a00 */
[----:B-1----:R-:W4:Y:S01]  /*37ff0*/  LDL.LU.64 R14, [R1+0xf28] ;  /* 0x000f2800010e7983 */ /* 0x002f220000300a00 */
[----:B---3--:R-:W-:Y:S01]  /*38000*/  HMMA.16816.F32 R20, R4, R10, R20 ;  /* 0x0000000a0414723c */ /* 0x008fe20000001814 */
[----:B--2---:R-:W-:-:S02]  /*38010*/  IMAD R16, R16, 0x100, R27 ;  /* 0x0000010010107824 */ /* 0x004fc400078e021b */
[----:B------:R-:W-:Y:S02]  /*38020*/  IMAD R17, R17, 0x100, R28 ;  /* 0x0000010011117824 */ /* 0x000fe400078e021c */
[----:B------:R-:W-:-:S15]  /*38030*/  IMAD R18, R18, 0x100, R29 ;  /* 0x0000010012127824 */ /* 0x000fde00078e021d */
[----:B------:R-:W-:-:S03]  /*38040*/  NOP ;  /* 0x0000000000007918 */ /* 0x000fc60000000000 */
[----:B------:R0:W-:Y:S04]  /*38050*/  STL.64 [R1+0x4e0], R20 ;  /* 0x0004e01401007387 */ /* 0x0001e80000100a00 */
[----:B------:R1:W-:Y:S04]  /*38060*/  STL.64 [R1+0x4e8], R22 ;  /* 0x0004e81601007387 */ /* 0x0003e80000100a00 */
[----:B0-----:R-:W2:Y:S04]  /*38070*/  LDL.LU.64 R20, [R1+0xf10] ;  /* 0x000f100001147983 */ /* 0x001ea80000300a00 */
[----:B-1----:R-:W2:Y:S04]  /*38080*/  LDL.LU.64 R22, [R1+0xf18] ;  /* 0x000f180001167983 */ /* 0x002ea80000300a00 */
[----:B------:R-:W-:Y:S04]  /*38090*/  STL [R1+0x3a84], R10 ;  /* 0x003a840a01007387 */ /* 0x000fe80000100800 */
[----:B------:R-:W-:Y:S04]  /*380a0*/  STL [R1+0x3a80], R11 ;  /* 0x003a800b01007387 */ /* 0x000fe80000100800 */
[----:B------:R-:W3:Y:S01]  /*380b0*/  LDL.64 R26, [R1+0x18] ;  /* 0x00001800011a7983 */ /* 0x000ee20000100a00 */
[----:B----4-:R-:W-:-:S15]  /*380c0*/  HMMA.16816.F32 R12, R4, R8, R12 ;  /* 0x00000008040c723c */ /* 0x010fde000000180c */
[----:B------:R-:W-:-:S08]  /*380d0*/  NOP ;  /* 0x0000000000007918 */ /* 0x000fd00000000000 */
[----:B------:R-:W-:Y:S04]  /*380e0*/  STL.64 [R1+0x7f0], R12 ;  /* 0x0007f00c01007387 */ /* 0x000fe80000100a00 */
[----:B------:R0:W-:Y:S04]  /*380f0*/  STL.64 [R1+0x7f8], R14 ;  /* 0x0007f80e01007387 */ /* 0x0001e80000100a00 */
[----:B0-----:R-:W4:Y:S04]  /*38100*/  LDL.LU.64 R14, [R1+0x3b10] ;  /* 0x003b1000010e7983 */ /* 0x001f280000300a00 */
[----:B------:R-:W2:Y:S04]  /*38110*/  LDL.64 R28, [R1] ;  /* 0x00000000011c7983 */ /* 0x000ea80000100a00 */
[----:B------:R-:W3:Y:S04]  /*38120*/  LDL.64 R12, [R1+0x10] ;  /* 0x00001000010c7983 */ /* 0x000ee80000100a00 */
[----:B--2---:R0:W-:Y:S04]  /*38130*/  STL.64 [R1+0x3af0], R28 ;  /* 0x003af01c01007387 */ /* 0x0041e80000100a00 */
[----:B0-----:R-:W2:Y:S04]  /*38140*/  LDL.64 R28, [R1+0x8] ;  /* 0x00000800011c7983 */ /* 0x001ea80000100a00 */
[----:B------:R-:W-:Y:S04]  /*38150*/  STL [R1+0x3a7c], R8 ;  /* 0x003a7c0801007387 */ /* 0x000fe80000100800 */
[----:B------:R0:W-:Y:S04]  /*38160*/  STL [R1+0x3a78], R9 ;  /* 0x003a780901007387 */ /* 0x0001e80000100800 */
[----:B0-----:R-:W4:Y:S04]  /*38170*/  LDL.LU.64 R8, [R1+0xc00] ;  /* 0x000c000001087983 */ /* 0x001f280000300a00 */
[----:B------:R-:W4:Y:S01]  /*38180*/  LDL.LU.64 R10, [R1+0xc08] ;  /* 0x000c0800010a7983 */ /* 0x000f220000300a00 */
[----:B------:R-:W-:-:S15]  /*38190*/  HMMA.16816.F32 R20, R4, R2, R20 ;  /* 0x000000020414723c */ /* 0x000fde0000001814 */
[----:B------:R-:W-:-:S08]  /*381a0*/  NOP ;  /* 0x0000000000007918 */ /* 0x000fd00000000000 */
[----:B------:R0:W-:Y:S04]  /*381b0*/  STL.64 [R1+0x7e0], R20 ;  /* 0x0007e01401007387 */ /* 0x0001e80000100a00 */
[----:B------:R1:W-:Y:S04]  /*381c0*/  STL.64 [R1+0x7e8], R22 ;  /* 0x0007e81601007387 */ /* 0x0003e80000100a00 */
[----:B0-----:R-:W3:Y:S04]  /*381d0*/  LDL.LU.64 R20, [R1+0xbe0] ;  /* 0x000be00001147983 */ /* 0x001ee80000300a00 */
[----:B-1----:R-:W3:Y:S04]  /*381e0*/  LDL.LU.64 R22, [R1+0xbe8] ;  /* 0x000be80001167983 */ /* 0x002ee80000300a00 */
[----:B------:R-:W-:Y:S04]  /*381f0*/  STL [R1+0x3a8c], R2 ;  /* 0x003a8c0201007387 */ /* 0x000fe80000100800 */
[----:B------:R-:W-:Y:S01]  /*38200*/  STL [R1+0x3a88], R3 ;  /* 0x003a880301007387 */ /* 0x000fe20000100800 */
[----:B----4-:R-:W-:-:S15]  /*38210*/  HMMA.16816.F32 R4, R4, R14, R8 ;  /* 0x0000000e0404723c */ /* 0x010fde0000001808 */
[----:B------:R-:W-:-:S08]  /*38220*/  NOP ;  /* 0x0000000000007918 */ /* 0x000fd00000000000 */
[----:B------:R0:W-:Y:S04]  /*38230*/  STL.64 [R1+0x4d0], R4 ;  /* 0x0004d00401007387 */ /* 0x0001e80000100a00 */
[----:B------:R1:W-:Y:S04]  /*38240*/  STL.64 [R1+0x4d8], R6 ;  /* 0x0004d80601007387 */ /* 0x0003e80000100a00 */
[----:B0-----:R-:W4:Y:S04]  /*38250*/  LDL.LU.64 R4, [R1+0xbf0] ;  /* 0x000bf00001047983 */ /* 0x001f280000300a00 */
[----:B-1----:R-:W4:Y:S01]  /*38260*/  LDL.LU.64 R6, [R1+0xbf8] ;  /* 0x000bf80001067983 */ /* 0x002f220000300a00 */
[----:B------:R-:W-:Y:S01]  /*38270*/  IMAD R19, R0, 0x100, R19 ;  /* 0x0000010000137824 */ /* 0x000fe200078e0213 */
[----:B------:R-:W-:-:S02]  /*38280*/  F2FP.F16.E4M3.UNPACK_B R16, R16 ;  /* 0x00000010ff10723e */ /* 0x000fc400020006ff */
[----:B------:R-:W-:Y:S02]  /*38290*/  F2FP.F16.E4M3.UNPACK_B R17, R17 ;  /* 0x00000011ff11723e */ /* 0x000fe400020006ff */
[----:B------:R-:W-:Y:S02]  /*382a0*/  F2FP.F16.E4M3.UNPACK_B R18, R18 ;  /* 0x00000012ff12723e */ /* 0x000fe400020006ff */
[----:B------:R-:W-:Y:S01]  /*382b0*/  F2FP.F16.E4M3.UNPACK_B R19, R19 ;  /* 0x00000013ff13723e */ /* 0x000fe200020006ff */
[----:B------:R-:W-:Y:S02]  /*382c0*/  IMAD.MOV.U32 R9, RZ, RZ, R15 ;  /* 0x000000ffff097224 */ /* 0x000fe400078e000f */
[----:B------:R-:W-:Y:S02]  /*382d0*/  IMAD.MOV.U32 R8, RZ, RZ, R14 ;  /* 0x000000ffff087224 */ /* 0x000fe400078e000e */
[----:B------:R-:W-:Y:S02]  /*382e0*/  IMAD.MOV.U32 R10, RZ, RZ, R24 ;  /* 0x000000ffff0a7224 */ /* 0x000fe400078e0018 */
[----:B------:R-:W-:Y:S01]  /*382f0*/  IMAD.MOV.U32 R11, RZ, RZ, R25 ;  /* 0x000000ffff0b7224 */ /* 0x000fe200078e0019 */
[----:B------:R-:W-:Y:S04]  /*38300*/  STL [R1+0x3aa4], R9 ;  /* 0x003aa40901007387 */ /* 0x000fe80000100800 */
[----:B------:R0:W-:Y:S01]  /*38310*/  STL [R1+0x3aa0], R8 ;  /* 0x003aa00801007387 */ /* 0x0001e20000100800 */
[----:B----4-:R-:W-:-:S15]  /*38320*/  HMMA.16816.F32 R4, R16, R24, R4 ;  /* 0x000000181004723c */ /* 0x010fde0000001804 */
[----:B------:R-:W-:-:S08]  /*38330*/  NOP ;  /* 0x0000000000007918 */ /* 0x000fd00000000000 */
[----:B------:R-:W-:Y:S04]  /*38340*/  STL.64 [R1+0x4c0], R4 ;  /* 0x0004c00401007387 */ /* 0x000fe80000100a00 */
[----:B------:R-:W-:Y:S04]  /*38350*/  STL.64 [R1+0x4c8], R6 ;  /* 0x0004c80601007387 */ /* 0x000fe80000100a00 */
[----:B------:R1:W-:Y:S04]  /*38360*/  STL.64 [R1+0x3af8], R10 ;  /* 0x003af80a01007387 */ /* 0x0003e80000100a00 */
[----:B0-----:R-:W4:Y:S04]  /*38370*/  LDL.LU.64 R8, [R1+0xbc0] ;  /* 0x000bc00001087983 */ /* 0x001f280000300a00 */
[----:B-1----:R-:W2:Y:S01]  /*38380*/  LDL.LU.64 R10, [R1+0xbc8] ;  /* 0x000bc800010a7983 */ /* 0x002ea20000300a00 */
[----:B---3--:R-:W-:Y:S06]  /*38390*/  HMMA.16816.F32 R4, R16, R26, R20 ;  /* 0x0000001a1004723c */ /* 0x008fec0000001814 */
[----:B------:R-:W-:-:S02]  /*383a0*/  IMAD.MOV.U32 R2, RZ, RZ, R26 ;  /* 0x000000ffff027224 */ /* 0x000fc400078e001a */
[----:B------:R-:W-:Y:S01]  /*383b0*/  IMAD.MOV.U32 R3, RZ, RZ, R27 ;  /* 0x000000ffff037224 */ /* 0x000fe200078e001b */
[----:B--2---:R-:W-:Y:S04]  /*383c0*/  STL.64 [R1+0x3b08], R10 ;  /* 0x003b080a01007387 */ /* 0x004fe80000100a00 */
[----:B----4-:R0:W-:Y:S04]  /*383d0*/  STL.64 [R1+0x3b00], R8 ;  /* 0x003b000801007387 */ /* 0x0101e80000100a00 */
[----:B0-----:R-:W2:Y:S04]  /*383e0*/  LDL.LU.64 R8, [R1+0xbd0] ;  /* 0x000bd00001087983 */ /* 0x001ea80000300a00 */
[----:B------:R-:W2:Y:S04]  /*383f0*/  LDL.LU.64 R10, [R1+0xbd8] ;  /* 0x000bd800010a7983 */ /* 0x000ea80000300a00 */
[----:B------:R-:W-:Y:S04]  /*38400*/  STL.64 [R1+0x4b0], R4 ;  /* 0x0004b00401007387 */ /* 0x000fe80000100a00 */
[----:B------:R-:W-:Y:S04]  /*38410*/  STL.64 [R1+0x4b8], R6 ;  /* 0x0004b80601007387 */ /* 0x000fe80000100a00 */
[----:B------:R-:W3:Y:S04]  /*38420*/  LDL.LU.64 R24, [R1+0xba0] ;  /* 0x000ba00001187983 */ /* 0x000ee80000300a00 */
[----:B------:R-:W4:Y:S01]  /*38430*/  LDL.LU.64 R26, [R1+0xba8] ;  /* 0x000ba800011a7983 */ /* 0x000f220000300a00 */
[C---:B--2---:R-:W-:Y:S03]  /*38440*/  HMMA.16816.F32 R8, R16.reuse, R12, R8 ;  /* 0x0000000c1008723c */ /* 0x044fe60000001808 */
[----:B----4-:R-:W-:Y:S04]  /*38450*/  STL.64 [R1+0x3ae8], R26 ;  /* 0x003ae81a01007387 */ /* 0x010fe80000100a00 */
[----:B---3--:R0:W-:Y:S04]  /*38460*/  STL.64 [R1+0x3ae0], R24 ;  /* 0x003ae01801007387 */ /* 0x0081e80000100a00 */
[----:B0-----:R-:W2:Y:S04]  /*38470*/  LDL.LU.64 R24, [R1+0xbb0] ;  /* 0x000bb00001187983 */ /* 0x001ea80000300a00 */
[----:B------:R-:W2:Y:S04]  /*38480*/  LDL.LU.64 R26, [R1+0xbb8] ;  /* 0x000bb800011a7983 */ /* 0x000ea80000300a00 */
[----:B------:R-:W3:Y:S04]  /*38490*/  LDL.LU.64 R20, [R1+0xb90] ;  /* 0x000b900001147983 */ /* 0x000ee80000300a00 */
[----:B------:R-:W3:Y:S04]  /*384a0*/  LDL.LU.64 R22, [R1+0xb98] ;  /* 0x000b980001167983 */ /* 0x000ee80000300a00 */
[----:B------:R-:W4:Y:S04]  /*384b0*/  LDL.LU.64 R4, [R1+0xb80] ;  /* 0x000b800001047983 */ /* 0x000f280000300a00 */
[----:B------:R-:W4:Y:S04]  /*384c0*/  LDL.LU.64 R6, [R1+0xb88] ;  /* 0x000b880001067983 */ /* 0x000f280000300a00 */
[----:B------:R-:W-:Y:S04]  /*384d0*/  STL.64 [R1+0x4a0], R8 ;  /* 0x0004a00801007387 */ /* 0x000fe80000100a00 */
[----:B------:R0:W-:Y:S04]  /*384e0*/  STL.64 [R1+0x4a8], R10 ;  /* 0x0004a80a01007387 */ /* 0x0001e80000100a00 */
[----:B0-----:R-:W2:Y:S04]  /*384f0*/  LDL.LU.64 R10, [R1+0x3b08] ;  /* 0x003b0800010a7983 */ /* 0x001ea80000300a00 */
[----:B------:R-:W2:Y:S02]  /*38500*/  LDL.LU.64 R8, [R1+0x3b00] ;  /* 0x003b000001087983 */ /* 0x000ea40000300a00 */
[----:B--2---:R-:W-:-:S15]  /*38510*/  HMMA.16816.F32 R8, R16, R28, R8 ;  /* 0x0000001c1008723c */ /* 0x004fde0000001808 */
[----:B------:R-:W-:-:S08]  /*38520*/  NOP ;  /* 0x0000000000007918 */ /* 0x000fd00000000000 */
[----:B------:R0:W-:Y:S04]  /*38530*/  STL.64 [R1+0x490], R8 ;  /* 0x0004900801007387 */ /* 0x0001e80000100a00 */
[----:B------:R1:W-:Y:S01]  /*38540*/  STL.64 [R1+0x498], R10 ;  /* 0x0004980a01007387 */ /* 0x0003e20000100a00 */
[----:B0-----:R-:W-:-:S03]  /*38550*/  IMAD.MOV.U32 R9, RZ, RZ, R28 ;  /* 0x000000ffff097224 */ /* 0x001fc600078e001c */
[----:B-1----:R-:W2:Y:S01]  /*38560*/  LDL.LU.64 R10, [R1+0x3af8] ;  /* 0x003af800010a7983 */ /* 0x002ea20000300a00 */
[----:B------:R-:W-:-:S03]  /*38570*/  IMAD.MOV.U32 R8, RZ, RZ, R29 ;  /* 0x000000ffff087224 */ /* 0x000fc600078e001d */
[----:B------:R-:W3:Y:S01]  /*38580*/  LDL.LU.64 R28, [R1+0x3af0] ;  /* 0x003af000011c7983 */ /* 0x000ee20000300a00 */
[----:B------:R-:W-:Y:S01]  /*38590*/  IMAD.MOV.U32 R15, RZ, RZ, R12 ;  /* 0x000000ffff0f7224 */ /* 0x000fe200078e000c */
[C---:B---3--:R-:W-:Y:S02]  /*385a0*/  HMMA.16816.F32 R24, R16.reuse, R28, R24 ;  /* 0x0000001c1018723c */ /* 0x048fe40000001818 */
[----:B--2---:R-:W-:Y:S04]  /*385b0*/  STL.64 [R1+0x3ab0], R10 ;  /* 0x003ab00a01007387 */ /* 0x004fe80000100a00 */
[----:B------:R0:W-:Y:S01]  /*385c0*/  STL.64 [R1+0x3aa8], R8 ;  /* 0x003aa80801007387 */ /* 0x0001e20000100a00 */
[----:B------:R-:W-:Y:S02]  /*385d0*/  IMAD.MOV.U32 R12, RZ, RZ, R28 ;  /* 0x000000ffff0c7224 */ /* 0x000fe400078e001c */
[----:B------:R-:W-:Y:S01]  /*385e0*/  IMAD.MOV.U32 R14, RZ, RZ, R29 ;  /* 0x000000ffff0e7224 */ /* 0x000fe200078e001d */
[----:B0-----:R-:W2:Y:S04]  /*385f0*/  LDL.LU.64 R8, [R1+0xb70] ;  /* 0x000b700001087983 */ /* 0x001ea80000300a00 */
[----:B------:R-:W2:Y:S09]  /*38600*/  LDL.LU.64 R10, [R1+0xb78] ;  /* 0x000b7800010a7983 */ /* 0x000eb20000300a00 */
[----:B------:R-:W-:Y:S04]  /*38610*/  STL.64 [R1+0x480], R24 ;  /* 0x0004801801007387 */ /* 0x000fe80000100a00 */
[----:B------:R0:W-:Y:S04]  /*38620*/  STL.64 [R1+0x488], R26 ;  /* 0x0004881a01007387 */ /* 0x0001e80000100a00 */
[----:B0-----:R-:W3:Y:S04]  /*38630*/  LDL.LU.64 R26, [R1+0x3ae8] ;  /* 0x003ae800011a7983 */ /* 0x001ee80000300a00 */
[----:B------:R-:W3:Y:S04]  /*38640*/  LDL.LU.64 R24, [R1+0x3ae0] ;  /* 0x003ae00001187983 */ /* 0x000ee80000300a00 */
[----:B------:R-:W3:Y:S02]  /*38650*/  LDL.LU.64 R28, [R1+0x3ad8] ;  /* 0x003ad800011c7983 */ /* 0x000ee40000300a00 */
[----:B---3--:R-:W-:-:S15]  /*38660*/  HMMA.16816.F32 R24, R16, R28, R24 ;  /* 0x0000001c1018723c */ /* 0x008fde0000001818 */
[----:B------:R-:W-:-:S08]  /*38670*/  NOP ;  /* 0x0000000000007918 */ /* 0x000fd00000000000 */
[----:B------:R-:W-:Y:S04]  /*38680*/  STL.64 [R1+0x470], R24 ;  /* 0x0004701801007387 */ /* 0x000fe80000100a00 */
[----:B------:R0:W-:Y:S04]  /*38690*/  STL.64 [R1+0x478], R26 ;  /* 0x0004781a01007387 */ /* 0x0001e80000100a00 */
[----:B0-----:R-:W3:Y:S04]  /*386a0*/  LDL.LU.64 R26, [R1+0x3ad0] ;  /* 0x003ad000011a7983 */ /* 0x001ee80000300a00 */
[----:B------:R-:W4:Y:S01]  /*386b0*/  LDL.LU.64 R24, [R1+0x3ac8] ;  /* 0x003ac80001187983 */ /* 0x000f220000300a00 */
[----:B---3--:R-:W-:-:S15]  /*386c0*/  HMMA.16816.F32 R20, R16, R26, R20 ;  /* 0x0000001a1014723c */ /* 0x008fde0000001814 */
[----:B------:R-:W-:-:S08]  /*386d0*/  NOP ;  /* 0x0000000000007918 */ /* 0x000fd00000000000 */
[----:B------:R-:W-:Y:S04]  /*386e0*/  STL.64 [R1+0x460], R20 ;  /* 0x0004601401007387 */ /* 0x000fe80000100a00 */
[----:B------:R0:W-:Y:S04]  /*386f0*/  STL.64 [R1+0x468], R22 ;  /* 0x0004681601007387 */ /* 0x0001e80000100a00 */
[----:B0-----:R-:W2:Y:S01]  /*38700*/  LDL.LU.64 R22, [R1+0x3ac0] ;  /* 0x003ac00001167983 */ /* 0x001ea20000300a00 */
[----:B----4-:R-:W-:Y:S03]  /*38710*/  HMMA.16816.F32 R4, R16, R24, R4 ;  /* 0x000000181004723c */ /* 0x010fe60000001804 */
[----:B------:R-:W3:-:S15]  /*38720*/  LDL.LU.64 R20, [R1+0x3ab8] ;  /* 0x003ab80001147983 */ /* 0x000ede0000300a00 */
[----:B------:R-:W-:-:S05]  /*38730*/  NOP ;  /* 0x0000000000007918 */ /* 0x000fca0000000000 */
[----:B------:R0:W-:Y:S04]  /*38740*/  STL.64 [R1+0x450], R4 ;  /* 0x0004500401007387 */ /* 0x0001e80000100a00 */
[----:B------:R1:W-:Y:S04]  /*38750*/  STL.64 [R1+0x458], R6 ;  /* 0x0004580601007387 */ /* 0x0003e80000100a00 */
[----:B0-----:R-:W4:Y:S04]  /*38760*/  LDL.LU R4, [R1+0xfb4] ;  /* 0x000fb40001047983 */ /* 0x001f280000300800 */
[----:B------:R-:W4:Y:S04]  /*38770*/  LDL.LU R5, [R1+0xfbc] ;  /* 0x000fbc0001057983 */ /* 0x000f280000300800 */
[----:B-1----:R-:W4:Y:S04]  /*38780*/  LDL.LU R6, [R1+0xfc4] ;  /* 0x000fc40001067983 */ /* 0x002f280000300800 */
[----:B------:R-:W4:Y:S04]  /*38790*/  LDL.LU R7, [R1+0xfd0] ;  /* 0x000fd00001077983 */ /* 0x000f280000300800 */
[----:B------:R-:W4:Y:S04]  /*387a0*/  LDL.LU R0, [R1+0xfcc] ;  /* 0x000fcc0001007983 */ /* 0x000f280000300800 */
[----:B------:R-:W-:Y:S04]  /*387b0*/  STL.64 [R1+0x39f0], R26 ;  /* 0x0039f01a01007387 */ /* 0x000fe80000100a00 */
[----:B------:R0:W-:Y:S04]  /*387c0*/  STL.64 [R1+0x39e8], R24 ;  /* 0x0039e81801007387 */ /* 0x0001e80000100a00 */
[----:B0-----:R-:W3:Y:S04]  /*387d0*/  LDL.LU.64 R24, [R1+0xb60] ;  /* 0x000b600001187983 */ /* 0x001ee80000300a00 */
[----:B------:R-:W3:Y:S01]  /*387e0*/  LDL.LU.64 R26, [R1+0xb68] ;  /* 0x000b6800011a7983 */ /* 0x000ee20000300a00 */
[----:B--2---:R-:W-:-:S15]  /*387f0*/  HMMA.16816.F32 R8, R16, R22, R8 ;  /* 0x000000161008723c */ /* 0x004fde0000001808 */
[----:B------:R-:W-:-:S08]  /*38800*/  NOP ;  /* 0x0000000000007918 */ /* 0x000fd00000000000 */
[----:B------:R-:W-:Y:S04]  /*38810*/  STL.64 [R1+0x440], R8 ;  /* 0x0004400801007387 */ /* 0x000fe80000100a00 */
[----:B------:R0:W-:Y:S04]  /*38820*/  STL.64 [R1+0x448], R10 ;  /* 0x0004480a01007387 */ /* 0x0001e80000100a00 */
[----:B0-----:R-:W2:Y:S04]  /*38830*/  LDL.LU.64 R10, [R1+0x3ab0] ;  /* 0x003ab000010a7983 */ /* 0x001ea80000300a00 */
[----:B------:R-:W4:Y:S01]  /*38840*/  LDL.LU.64 R8, [R1+0x3aa8] ;  /* 0x003aa80001087983 */ /* 0x000f220000300a00 */
[----:B---3--:R-:W-:-:S15]  /*38850*/  HMMA.16816.F32 R24, R16, R20, R24 ;  /* 0x000000141018723c */ /* 0x008fde0000001818 */
[----:B------:R-:W-:-:S08]  /*38860*/  NOP ;  /* 0x0000000000007918 */ /* 0x000fd00000000000 */
[----:B------:R0:W-:Y:S04]  /*38870*/  STL.64 [R1+0x430], R24 ;  /* 0x0004301801007387 */ /* 0x0001e80000100a00 */
[----:B------:R4:W-:Y:S01]  /*38880*/  STL.64 [R1+0x438], R26 ;  /* 0x0004381a01007387 */ /* 0x0009e20000100a00 */
[----:B0-----:R-:W-:Y:S02]  /*38890*/  IMAD.MOV.U32 R24, RZ, RZ, R15 ;  /* 0x000000ffff187224 */ /* 0x001fe400078e000f */
[----:B------:R-:W-:Y:S02]  /*388a0*/  IMAD.MOV.U32 R25, RZ, RZ, R13 ;  /* 0x000000ffff197224 */ /* 0x000fe400078e000d */
[----:B----4-:R-:W-:Y:S02]  /*388b0*/  IMAD.MOV.U32 R26, RZ, RZ, R9 ;  /* 0x000000ffff1a7224 */ /* 0x010fe400078e0009 */
[----:B------:R-:W-:Y:S01]  /*388c0*/  IMAD.MOV.U32 R27, RZ, RZ, R8 ;  /* 0x000000ffff1b7224 */ /* 0x000fe200078e0008 */
[----:B------:R-:W3:Y:S04]  /*388d0*/  LDL.LU R9, [R1+0x3aa4] ;  /* 0x003aa40001097983 */ /* 0x000ee80000300800 */
[----:B------:R-:W4:Y:S04]  /*388e0*/  LDL.LU R8, [R1+0x3aa0] ;  /* 0x003aa00001087983 */ /* 0x000f280000300800 */
[----:B------:R-:W-:Y:S04]  /*388f0*/  STL.64 [R1+0x3a00], R26 ;  /* 0x003a001a01007387 */ /* 0x000fe80000100a00 */
[----:B------:R0:W-:Y:S02]  /*38900*/  STL.64 [R1+0x39d0], R22 ;  /* 0x0039d01601007387 */ /* 0x0001e40000100a00 */
[----:B0-----:R-:W-:-:S02]  /*38910*/  IMAD.MOV.U32 R22, RZ, RZ, R12 ;  /* 0x000000ffff167224 */ /* 0x001fc400078e000c */
[----:B------:R-:W-:Y:S01]  /*38920*/  IMAD.MOV.U32 R23, RZ, RZ, R14 ;  /* 0x000000ffff177224 */ /* 0x000fe200078e000e */
[----:B------:R-:W2:Y:S04]  /*38930*/  LDL.LU R12, [R1+0x3a9c] ;  /* 0x003a9c00010c7983 */ /* 0x000ea80000300800 */
[----:B------:R-:W3:Y:S04]  /*38940*/  LDL.LU R14, [R1+0x3a98] ;  /* 0x003a9800010e7983 */ /* 0x000ee80000300800 */
[----:B------:R-:W3:Y:S04]  /*38950*/  LDL.LU R15, [R1+0x3a94] ;  /* 0x003a9400010f7983 */ /* 0x000ee80000300800 */
[----:B------:R-:W2:Y:S04]  /*38960*/  LDL.LU R13, [R1+0x3a90] ;  /* 0x003a9000010d7983 */ /* 0x000ea80000300800 */
[----:B------:R0:W-:Y:S04]  /*38970*/  STL.64 [R1+0x3a18], R24 ;  /* 0x003a181801007387 */ /* 0x0001e80000100a00 */
[----:B0-----:R-:W3:Y:S04]  /*38980*/  LDL.LU.64 R24, [R1+0xb50] ;  /* 0x000b500001187983 */ /* 0x001ee80000300a00 */
[----:B------:R-:W3:Y:S04]  /*38990*/  LDL.LU.64 R26, [R1+0xb58] ;  /* 0x000b5800011a7983 */ /* 0x000ee80000300a00 */
[----:B------:R0:W-:Y:S04]  /*389a0*/  STL.64 [R1+0x39c8], R20 ;  /* 0x0039c81401007387 */ /* 0x0001e80000100a00 */
[----:B0-----:R-:W4:Y:S04]  /*389b0*/  LDL.LU R20, [R1+0xfc0] ;  /* 0x000fc00001147983 */ /* 0x001f280000300800 */
[----:B------:R-:W4:Y:S04]  /*389c0*/  LDL.LU R21, [R1+0xfc8] ;  /* 0x000fc80001157983 */ /* 0x000f280000300800 */
[----:B------:R0:W-:Y:S04]  /*389d0*/  STL.64 [R1+0x39f8], R22 ;  /* 0x0039f81601007387 */ /* 0x0001e80000100a00 */
[----:B0-----:R-:W4:Y:S01]  /*389e0*/  LDL.LU R23, [R1+0xfb8] ;  /* 0x000fb80001177983 */ /* 0x001f220000300800 */
[----:B---3--:R-:W-:-:S15]  /*389f0*/  HMMA.16816.F32 R24, R16, R14, R24 ;  /* 0x0000000e1018723c */ /* 0x008fde0000001818 */
[----:B------:R-:W-:-:S08]  /*38a00*/  NOP ;  /* 0x0000000000007918 */ /* 0x000fd00000000000 */
[----:B------:R-:W-:Y:S04]  /*38a10*/  STL.64 [R1+0x420], R24 ;  /* 0x0004201801007387 */ /* 0x000fe80000100a00 */
[----:B------:R0:W-:Y:S02]  /*38a20*/  STL.64 [R1+0x428], R26 ;  /* 0x0004281a01007387 */ /* 0x0001e40000100a00 */
[----:B0-----:R-:W-:Y:S02]  /*38a30*/  IMAD.MOV.U32 R26, RZ, RZ, R2 ;  /* 0x000000ffff1a7224 */ /* 0x001fe400078e0002 */
[----:B------:R-:W-:Y:S01]  /*38a40*/  IMAD.MOV.U32 R27, RZ, RZ, R3 ;  /* 0x000000ffff1b7224 */ /* 0x000fe200078e0003 */
[----:B------:R-:W3:Y:S04]  /*38a50*/  LDL.LU R2, [R1+0x3a8c] ;  /* 0x003a8c0001027983 */ /* 0x000ee80000300800 */
[----:B------:R-:W3:Y:S04]  /*38a60*/  LDL.LU R3, [R1+0x3a88] ;  /* 0x003a880001037983 */ /* 0x000ee80000300800 */
[----:B------:R0:W-:Y:S04]  /*38a70*/  STL.64 [R1+0x3a30], R26 ;  /* 0x003a301a01007387 */ /* 0x0001e80000100a00 */
[----:B------:R-:W2:Y:S04]  /*38a80*/  LDL.LU.64 R24, [R1+0xb40] ;  /* 0x000b400001187983 */ /* 0x000ea80000300a00 */
[----:B0-----:R-:W2:Y:S02]  /*38a90*/  LDL.LU.64 R26, [R1+0xb48] ;  /* 0x000b4800011a7983 */ /* 0x001ea40000300a00 */
[----:B--2---:R-:W-:-:S15]  /*38aa0*/  HMMA.16816.F32 R24, R16, R12, R24 ;  /* 0x0000000c1018723c */ /* 0x004fde0000001818 */
[----:B------:R-:W-:-:S08]  /*38ab0*/  NOP ;  /* 0x0000000000007918 */ /* 0x000fd00000000000 */
[----:B------:R0:W-:Y:S04]  /*38ac0*/  STL.64 [R1+0x410], R24 ;  /* 0x0004101801007387 */ /* 0x0001e80000100a00 */
[----:B------:R-:W-:Y:S01]  /*38ad0*/  STL.64 [R1+0x418], R26 ;  /* 0x0004181a01007387 */ /* 0x000fe20000100a00 */
[----:B0-----:R-:W-:Y:S02]  /*38ae0*/  IMAD.MOV.U32 R24, RZ, RZ, R10 ;  /* 0x000000ffff187224 */ /* 0x001fe400078e000a */
[----:B------:R-:W-:Y:S01]  /*38af0*/  IMAD.MOV.U32 R25, RZ, RZ, R11 ;  /* 0x000000ffff197224 */ /* 0x000fe200078e000b */
[----:B------:R-:W2:Y:S04]  /*38b00*/  LDL.LU R10, [R1+0x3a84] ;  /* 0x003a8400010a7983 */ /* 0x000ea80000300800 */
[----:B------:R-:W2:Y:S04]  /*38b10*/  LDL.LU R11, [R1+0x3a80] ;  /* 0x003a8000010b7983 */ /* 0x000ea80000300800 */
[----:B------:R-:W-:Y:S04]  /*38b20*/  STL.64 [R1+0x39b0], R14 ;  /* 0x0039b00e01007387 */ /* 0x000fe80000100a00 */
[----:B------:R0:W-:Y:S04]  /*38b30*/  STL.64 [R1+0x39a8], R12 ;  /* 0x0039a80c01007387 */ /* 0x0001e80000100a00 */
[----:B0-----:R-:W2:Y:S04]  /*38b40*/  LDL.LU.64 R12, [R1+0xb30] ;  /* 0x000b3000010c7983 */ /* 0x001ea80000300a00 */
[----:B------:R-:W2:Y:S01]  /*38b50*/  LDL.LU.64 R14, [R1+0xb38] ;  /* 0x000b3800010e7983 */ /* 0x000ea20000300a00 */
[----:B----4-:R-:W-:-:S02]  /*38b60*/  IMAD.MOV.U32 R26, RZ, RZ, R8 ;  /* 0x000000ffff1a7224 */ /* 0x010fc400078e0008 */
[----:B------:R-:W-:Y:S01]  /*38b70*/  IMAD.MOV.U32 R27, RZ, RZ, R9 ;  /* 0x000000ffff1b7224 */ /* 0x000fe200078e0009 */
[----:B------:R-:W4:Y:S04]  /*38b80*/  LDL.LU R8, [R1+0x3a7c] ;  /* 0x003a7c0001087983 */ /* 0x000f280000300800 */
[----:B------:R-:W4:Y:S04]  /*38b90*/  LDL.LU R9, [R1+0x3a78] ;  /* 0x003a780001097983 */ /* 0x000f280000300800 */
[----:B------:R-:W-:Y:S04]  /*38ba0*/  STL.64 [R1+0x3a60], R26 ;  /* 0x003a601a01007387 */ /* 0x000fe80000100a00 */
[----:B------:R0:W-:Y:S01]  /*38bb0*/  STL.64 [R1+0x3a58], R24 ;  /* 0x003a581801007387 */ /* 0x0001e20000100a00 */
[----:B--2---:R-:W-:-:S15]  /*38bc0*/  HMMA.16816.F32 R12, R16, R10, R12 ;  /* 0x0000000a100c723c */ /* 0x004fde000000180c */
[----:B------:R-:W-:-:S08]  /*38bd0*/  NOP ;  /* 0x0000000000007918 */ /* 0x000fd00000000000 */
[----:B------:R-:W-:Y:S04]  /*38be0*/  STL.64 [R1+0x400], R12 ;  /* 0x0004000c01007387 */ /* 0x000fe80000100a00 */
[----:B------:R-:W-:Y:S04]  /*38bf0*/  STL.64 [R1+0x408], R14 ;  /* 0x0004080e01007387 */ /* 0x000fe80000100a00 */
[----:B0-----:R-:W2:Y:S04]  /*38c00*/  LDL.LU.64 R24, [R1+0xef0] ;  /* 0x000ef00001187983 */ /* 0x001ea80000300a00 */
[----:B------:R-:W3:Y:S01]  /*38c10*/  LDL.LU.64 R26, [R1+0xef8] ;  /* 0x000ef800011a7983 */ /* 0x000ee20000300a00 */
[----:B------:R-:W-:-:S02]  /*38c20*/  IMAD R5, R5, 0x100, R20 ;  /* 0x0000010005057824 */ /* 0x000fc400078e0214 */
[----:B------:R-:W-:Y:S02]  /*38c30*/  IMAD R6, R6, 0x100, R21 ;  /* 0x0000010006067824 */ /* 0x000fe400078e0215 */
[----:B------:R-:W-:Y:S01]  /*38c40*/  IMAD R4, R4, 0x100, R23 ;  /* 0x0000010004047824 */ /* 0x000fe200078e0217 */
[----:B---3--:R-:W-:Y:S04]  /*38c50*/  STL.64 [R1+0x3a70], R26 ;  /* 0x003a701a01007387 */ /* 0x008fe80000100a00 */
[----:B--2---:R0:W-:Y:S04]  /*38c60*/  STL.64 [R1+0x3a68], R24 ;  /* 0x003a681801007387 */ /* 0x0041e80000100a00 */
[----:B0-----:R-:W4:Y:S04]  /*38c70*/  LDL.LU.64 R24, [R1+0xf00] ;  /* 0x000f000001187983 */ /* 0x001f280000300a00 */
[----:B------:R-:W4:Y:S04]  /*38c80*/  LDL.LU.64 R26, [R1+0xf08] ;  /* 0x000f0800011a7983 */ /* 0x000f280000300a00 */
        /* <DEDUP_REMOVED lines=10> */
[C---:B----4-:R-:W-:Y:S03]  /*38d30*/  HMMA.16816.F32 R24, R16.reuse, R8, R24 ;  /* 0x000000081018723c */ /* 0x050fe60000001818 */
[----:B---3--:R-:W-:Y:S04]  /*38d40*/  STL.64 [R1+0x3a40], R22 ;  /* 0x003a401601007387 */ /* 0x008fe80000100a00 */
[----:B--2---:R0:W-:Y:S04]  /*38d50*/  STL.64 [R1+0x3a38], R20 ;  /* 0x003a381401007387 */ /* 0x0041e80000100a00 */
[----:B0-----:R-:W2:Y:S04]  /*38d60*/  LDL.LU.64 R20, [R1+0xb10] ;  /* 0x000b100001147983 */ /* 0x001ea80000300a00 */
[----:B------:R-:W3:Y:S04]  /*38d70*/  LDL.LU.64 R22, [R1+0xb18] ;  /* 0x000b180001167983 */ /* 0x000ee80000300a00 */
[----:B---3--:R-:W-:Y:S04]  /*38d80*/  STL.64 [R1+0x3a50], R22 ;  /* 0x003a501601007387 */ /* 0x008fe80000100a00 */
[----:B--2---:R0:W-:Y:S04]  /*38d90*/  STL.64 [R1+0x3a48], R20 ;  /* 0x003a481401007387 */ /* 0x0041e80000100a00 */
[----:B0-----:R-:W2:Y:S04]  /*38da0*/  LDL.LU.64 R20, [R1+0xb20] ;  /* 0x000b200001147983 */ /* 0x001ea80000300a00 */
[----:B------:R-:W2:Y:S04]  /*38db0*/  LDL.LU.64 R22, [R1+0xb28] ;  /* 0x000b280001167983 */ /* 0x000ea80000300a00 */
[----:B------:R-:W3:Y:S04]  /*38dc0*/  LDL.LU.64 R12, [R1+0xac0] ;  /* 0x000ac000010c7983 */ /* 0x000ee80000300a00 */
[----:B------:R-:W3:Y:S04]  /*38dd0*/  LDL.LU.64 R14, [R1+0xac8] ;  /* 0x000ac800010e7983 */ /* 0x000ee80000300a00 */
[----:B------:R-:W-:Y:S04]  /*38de0*/  STL.64 [R1+0x7d0], R24 ;  /* 0x0007d01801007387 */ /* 0x000fe80000100a00 */
[----:B------:R0:W-:Y:S04]  /*38df0*/  STL.64 [R1+0x7d8], R26 ;  /* 0x0007d81a01007387 */ /* 0x0001e80000100a00 */
[----:B0-----:R-:W4:Y:S04]  /*38e00*/  LDL.LU.64 R26, [R1+0x3a70] ;  /* 0x003a7000011a7983 */ /* 0x001f280000300a00 */
[----:B------:R-:W4:Y:S04]  /*38e10*/  LDL.LU.64 R24, [R1+0x3a68] ;  /* 0x003a680001187983 */ /* 0x000f280000300a00 */
[----:B------:R-:W-:Y:S04]  /*38e20*/  STL.64 [R1+0x3990], R10 ;  /* 0x0039900a01007387 */ /* 0x000fe80000100a00 */
[----:B------:R0:W-:Y:S04]  /*38e30*/  STL.64 [R1+0x3988], R8 ;  /* 0x0039880801007387 */ /* 0x0001e80000100a00 */
[----:B0-----:R-:W3:Y:S04]  /*38e40*/  LDL.LU.64 R8, [R1+0xad0] ;  /* 0x000ad00001087983 */ /* 0x001ee80000300a00 */
[----:B------:R-:W3:Y:S01]  /*38e50*/  LDL.LU.64 R10, [R1+0xad8] ;  /* 0x000ad800010a7983 */ /* 0x000ee20000300a00 */
[----:B----4-:R-:W-:-:S15]  /*38e60*/  HMMA.16816.F32 R24, R16, R2, R24 ;  /* 0x000000021018723c */ /* 0x010fde0000001818 */
[----:B------:R-:W-:-:S08]  /*38e70*/  NOP ;  /* 0x0000000000007918 */ /* 0x000fd00000000000 */
[----:B------:R-:W-:Y:S04]  /*38e80*/  STL.64 [R1+0x7c0], R24 ;  /* 0x0007c01801007387 */ /* 0x000fe80000100a00 */
[----:B------:R0:W-:Y:S04]  /*38e90*/  STL.64 [R1+0x7c8], R26 ;  /* 0x0007c81a01007387 */ /* 0x0001e80000100a00 */
[----:B0-----:R-:W2:Y:S04]  /*38ea0*/  LDL.LU.64 R26, [R1+0x3a60] ;  /* 0x003a6000011a7983 */ /* 0x001ea80000300a00 */
[----:B------:R-:W4:Y:S01]  /*38eb0*/  LDL.LU.64 R24, [R1+0x3a58] ;  /* 0x003a580001187983 */ /* 0x000f220000300a00 */
[----:B------:R-:W-:Y:S01]  /*38ec0*/  IMAD R7, R0, 0x100, R7 ;  /* 0x0000010000077824 */ /* 0x000fe200078e0207 */
[----:B------:R-:W-:-:S02]  /*38ed0*/  F2FP.F16.E4M3.UNPACK_B R4, R4 ;  /* 0x00000004ff04723e */ /* 0x000fc400020006ff */
[----:B------:R-:W-:Y:S02]  /*38ee0*/  F2FP.F16.E4M3.UNPACK_B R5, R5 ;  /* 0x00000005ff05723e */ /* 0x000fe400020006ff */
[----:B------:R-:W-:Y:S01]  /*38ef0*/  F2FP.F16.E4M3.UNPACK_B R6, R6 ;  /* 0x00000006ff06723e */ /* 0x000fe200020006ff */
[----:B--2---:R-:W-:Y:S01]  /*38f00*/  HMMA.16816.F32 R16, R16, R26, R20 ;  /* 0x0000001a1010723c */ /* 0x004fe20000001814 */
[----:B------:R-:W4:Y:S04]  /*38f10*/  LDL.LU.64 R22, [R1+0x3a50] ;  /* 0x003a500001167983 */ /* 0x000f280000300a00 */
[----:B------:R-:W4:Y:S01]  /*38f20*/  LDL.LU.64 R20, [R1+0x3a48] ;  /* 0x003a480001147983 */ /* 0x000f220000300a00 */
[----:B------:R-:W-:-:S15]  /*38f30*/  F2FP.F16.E4M3.UNPACK_B R7, R7 ;  /* 0x00000007ff07723e */ /* 0x000fde00020006ff */
[----:B------:R-:W-:-:S02]  /*38f40*/  NOP ;  /* 0x0000000000007918 */ /* 0x000fc40000000000 */
[----:B------:R0:W-:Y:S04]  /*38f50*/  STL.64 [R1+0x3f0], R16 ;  /* 0x0003f01001007387 */ /* 0x0001e80000100a00 */
[----:B------:R-:W-:Y:S04]  /*38f60*/  STL.64 [R1+0x3f8], R18 ;  /* 0x0003f81201007387 */ /* 0x000fe80000100a00 */
[----:B0-----:R-:W2:Y:S04]  /*38f70*/  LDL.LU R16, [R1+0xfd4] ;  /* 0x000fd40001107983 */ /* 0x001ea80000300800 */
[----:B------:R-:W2:Y:S01]  /*38f80*/  LDL.LU R17, [R1+0xfdc] ;  /* 0x000fdc0001117983 */ /* 0x000ea20000300800 */
[----:B----4-:R-:W-:Y:S03]  /*38f90*/  HMMA.16816.F32 R24, R4, R24, R20 ;  /* 0x000000180418723c */ /* 0x010fe60000001814 */
[----:B------:R-:W4:Y:S04]  /*38fa0*/  LDL.LU.64 R22, [R1+0x3a40] ;  /* 0x003a400001167983 */ /* 0x000f280000300a00 */
[----:B------:R-:W4:-:S15]  /*38fb0*/  LDL.LU.64 R20, [R1+0x3a38] ;  /* 0x003a380001147983 */ /* 0x000f1e0000300a00 */
[----:B------:R-:W-:-:S01]  /*38fc0*/  NOP ;  /* 0x0000000000007918 */ /* 0x000fc20000000000 */
[----:B------:R-:W-:Y:S04]  /*38fd0*/  STL.64 [R1+0x3e0], R24 ;  /* 0x0003e01801007387 */ /* 0x000fe80000100a00 */
[----:B------:R0:W-:Y:S04]  /*38fe0*/  STL.64 [R1+0x3e8], R26 ;  /* 0x0003e81a01007387 */ /* 0x0001e80000100a00 */
[----:B0-----:R-:W4:Y:S02]  /*38ff0*/  LDL.LU.64 R26, [R1+0x3a30] ;  /* 0x003a3000011a7983 */ /* 0x001f240000300a00 */
[----:B----4-:R-:W-:Y:S02]  /*39000*/  HMMA.16816.F32 R24, R4, R26, R20 ;  /* 0x0000001a0418723c */ /* 0x010fe40000001814 */
[----:B------:R-:W4:Y:S04]  /*39010*/  LDL.LU.64 R22, [R1+0x3a28] ;  /* 0x003a280001167983 */ /* 0x000f280000300a00 */
[----:B------:R-:W4:-:S15]  /*39020*/  LDL.LU.64 R20, [R1+0x3a20] ;  /* 0x003a200001147983 */ /* 0x000f1e0000300a00 */
[----:B------:R-:W-:-:S02]  /*39030*/  NOP ;  /* 0x0000000000007918 */ /* 0x000fc40000000000 */
[----:B------:R0:W-:Y:S04]  /*39040*/  STL.64 [R1+0x3d0], R24 ;  /* 0x0003d01801007387 */ /* 0x0001e80000100a00 */
[----:B------:R4:W-:Y:S04]  /*39050*/  STL.64 [R1+0x3d8], R26 ;  /* 0x0003d81a01007387 */ /* 0x0009e80000100a00 */
[----:B0-----:R-:W4:Y:S02]  /*39060*/  LDL.LU.64 R24, [R1+0x3a18] ;  /* 0x003a180001187983 */ /* 0x001f240000300a00 */
[----:B----4-:R-:W-:Y:S02]  /*39070*/  HMMA.16816.F32 R24, R4, R24, R20 ;  /* 0x000000180418723c */ /* 0x010fe40000001814 */
[----:B------:R-:W4:Y:S04]  /*39080*/  LDL.LU.64 R22, [R1+0x3a10] ;  /* 0x003a100001167983 */ /* 0x000f280000300a00 */
[----:B------:R-:W4:-:S15]  /*39090*/  LDL.LU.64 R20, [R1+0x3a08] ;  /* 0x003a080001147983 */ /* 0x000f1e0000300a00 */
[----:B------:R-:W-:-:S02]  /*390a0*/  NOP ;  /* 0x0000000000007918 */ /* 0x000fc40000000000 */
[----:B------:R-:W-:Y:S04]  /*390b0*/  STL.64 [R1+0x3c0], R24 ;  /* 0x0003c01801007387 */ /* 0x000fe80000100a00 */
[----:B------:R0:W-:Y:S04]  /*390c0*/  STL.64 [R1+0x3c8], R26 ;  /* 0x0003c81a01007387 */ /* 0x0001e80000100a00 */
[----:B0-----:R-:W4:Y:S02]  /*390d0*/  LDL.LU.64 R26, [R1+0x3a00] ;  /* 0x003a0000011a7983 */ /* 0x001f240000300a00 */
[----:B----4-:R-:W-:Y:S02]  /*390e0*/  HMMA.16816.F32 R24, R4, R26, R20 ;  /* 0x0000001a0418723c */ /* 0x010fe40000001814 */
[----:B------:R-:W3:-:S15]  /*390f0*/  LDL.LU.64 R22, [R1+0x39f8] ;  /* 0x0039f80001167983 */ /* 0x000ede0000300a00 */
[----:B------:R-:W-:-:S06]  /*39100*/  NOP ;  /* 0x0000000000007918 */ /* 0x000fcc0000000000 */
[----:B------:R-:W-:Y:S04]  /*39110*/  STL.64 [R1+0x3b0], R24 ;  /* 0x0003b01801007387 */ /* 0x000fe80000100a00 */
[----:B------:R0:W-:Y:S04]  /*39120*/  STL.64 [R1+0x3b8], R26 ;  /* 0x0003b81a01007387 */ /* 0x0001e80000100a00 */
[----:B0-----:R-:W4:Y:S04]  /*39130*/  LDL.LU.64 R26, [R1+0x39f0] ;  /* 0x0039f000011a7983 */ /* 0x001f280000300a00 */
[----:B------:R-:W2:Y:S01]  /*39140*/  LDL.LU.64 R24, [R1+0x39e8] ;  /* 0x0039e80001187983 */ /* 0x000ea20000300a00 */
[----:B---3--:R-:W-:-:S15]  /*39150*/  HMMA.16816.F32 R20, R4, R22, R8 ;  /* 0x000000160414723c */ /* 0x008fde0000001808 */
[----:B------:R-:W-:-:S08]  /*39160*/  NOP ;  /* 0x0000000000007918 */ /* 0x000fd00000000000 */
[----:B------:R0:W-:Y:S04]  /*39170*/  STL.64 [R1+0x3a0], R20 ;  /* 0x0003a01401007387 */ /* 0x0001e80000100a00 */
[----:B------:R1:W-:Y:S04]  /*39180*/  STL.64 [R1+0x3a8], R22 ;  /* 0x0003a81601007387 */ /* 0x0003e80000100a00 */
[----:B0-----:R-:W3:Y:S04]  /*39190*/  LDL.LU.64 R20, [R1+0xaa0] ;  /* 0x000aa00001147983 */ /* 0x001ee80000300a00 */
[----:B-1----:R-:W4:Y:S01]  /*391a0*/  LDL.LU.64 R22, [R1+0xaa8] ;  /* 0x000aa80001167983 */ /* 0x002f220000300a00 */
[----:B------:R-:W-:-:S15]  /*391b0*/  HMMA.16816.F32 R8, R4, R28, R12 ;  /* 0x0000001c0408723c */ /* 0x000fde000000180c */
[----:B------:R-:W-:-:S08]  /*391c0*/  NOP ;  /* 0x0000000000007918 */ /* 0x000fd00000000000 */
[----:B------:R-:W-:Y:S04]  /*391d0*/  STL.64 [R1+0x390], R8 ;  /* 0x0003900801007387 */ /* 0x000fe80000100a00 */
[----:B------:R-:W-:Y:S04]  /*391e0*/  STL.64 [R1+0x398], R10 ;  /* 0x0003980a01007387 */ /* 0x000fe80000100a00 */
[----:B----4-:R-:W-:Y:S04]  /*391f0*/  STL.64 [R1+0x39e0], R22 ;  /* 0x0039e01601007387 */ /* 0x010fe80000100a00 */
[----:B---3--:R0:W-:Y:S04]  /*39200*/  STL.64 [R1+0x39d8], R20 ;  /* 0x0039d81401007387 */ /* 0x0081e80000100a00 */
[----:B0-----:R-:W3:Y:S04]  /*39210*/  LDL.LU.64 R20, [R1+0xab0] ;  /* 0x000ab00001147983 */ /* 0x001ee80000300a00 */
[----:B------:R-:W3:Y:S04]  /*39220*/  LDL.LU.64 R22, [R1+0xab8] ;  /* 0x000ab80001167983 */ /* 0x000ee80000300a00 */
[----:B------:R-:W4:Y:S04]  /*39230*/  LDL.LU.64 R12, [R1+0xa80] ;  /* 0x000a8000010c7983 */ /* 0x000f280000300a00 */
[----:B------:R-:W2:Y:S04]  /*39240*/  LDL.LU.64 R14, [R1+0xa88] ;  /* 0x000a8800010e7983 */ /* 0x000ea80000300a00 */
[----:B--2---:R-:W-:Y:S04]  /*39250*/  STL.64 [R1+0x39c0], R14 ;  /* 0x0039c00e01007387 */ /* 0x004fe80000100a00 */
[----:B----4-:R0:W-:Y:S04]  /*39260*/  STL.64 [R1+0x39b8], R12 ;  /* 0x0039b80c01007387 */ /* 0x0101e80000100a00 */
[----:B0-----:R-:W2:Y:S04]  /*39270*/  LDL.LU.64 R12, [R1+0xa90] ;  /* 0x000a9000010c7983 */ /* 0x001ea80000300a00 */
[----:B------:R-:W2:Y:S04]  /*39280*/  LDL.LU.64 R14, [R1+0xa98] ;  /* 0x000a9800010e7983 */ /* 0x000ea80000300a00 */
[----:B------:R-:W4:Y:S04]  /*39290*/  LDL.LU.64 R8, [R1+0x7b0] ;  /* 0x0007b00001087983 */ /* 0x000f280000300a00 */
[----:B------:R-:W2:Y:S01]  /*392a0*/  LDL.LU.64 R10, [R1+0x7b8] ;  /* 0x0007b800010a7983 */ /* 0x000ea20000300a00 */
[C---:B---3--:R-:W-:Y:S03]  /*392b0*/  HMMA.16816.F32 R20, R4.reuse, R26, R20 ;  /* 0x0000001a0414723c */ /* 0x048fe60000001814 */
[----:B--2---:R-:W-:Y:S04]  /*392c0*/  STL.64 [R1+0x39a0], R10 ;  /* 0x0039a00a01007387 */ /* 0x004fe80000100a00 */
[----:B----4-:R0:W-:Y:S04]  /*392d0*/  STL.64 [R1+0x3998], R8 ;  /* 0x0039980801007387 */ /* 0x0101e80000100a00 */
[----:B0-----:R-:W2:Y:S04]  /*392e0*/  LDL.LU.64 R8, [R1+0xa70] ;  /* 0x000a700001087983 */ /* 0x001ea80000300a00 */
[----:B------:R-:W2:Y:S04]  /*392f0*/  LDL.LU.64 R10, [R1+0xa78] ;  /* 0x000a7800010a7983 */ /* 0x000ea80000300a00 */
[----:B------:R-:W3:Y:S04]  /*39300*/  LDL.LU R18, [R1+0xfe4] ;  /* 0x000fe40001127983 */ /* 0x000ee80000300800 */
[----:B------:R0:W-:Y:S04]  /*39310*/  STL.64 [R1+0x3948], R28 ;  /* 0x0039481c01007387 */ /* 0x0001e80000100a00 */
[----:B0-----:R-:W4:Y:S04]  /*39320*/  LDL.LU R28, [R1+0xfe0] ;  /* 0x000fe000011c7983 */ /* 0x001f280000300800 */
        /* <DEDUP_REMOVED lines=11> */
[----:B------:R-:W3:Y:S04]  /*393e0*/  LDL.LU R19, [R1+0xff0] ;  /* 0x000ff00001137983 */ /* 0x000ee80000300800 */
[----:B------:R-:W3:Y:S04]  /*393f0*/  LDL.LU R0, [R1+0xfec] ;  /* 0x000fec0001007983 */ /* 0x000ee80000300800 */
        /* <DEDUP_REMOVED lines=31> */
[----:B------:R-:W4:Y:S04]  /*395f0*/  LDL.LU.64 R20, [R1+0x20] ;  /* 0x0000200001147983 */ /* 0x000f280000300a00 */
[----:B------:R-:W-:Y:S04]  /*39600*/  STL [R1+0x3914], R12 ;  /* 0x0039140c01007387 */ /* 0x000fe80000100800 */
[----:B------:R0:W-:Y:S04]  /*39610*/  STL [R1+0x3910], R13 ;  /* 0x0039100d01007387 */ /* 0x0001e80000100800 */
[----:B------:R1:W-:Y:S04]  /*39620*/  STL.64 [R1+0x3960], R14 ;  /* 0x0039600e01007387 */ /* 0x0003e80000100a00 */
[----:B0-----:R-:W4:Y:S04]  /*39630*/  LDL.LU.64 R12, [R1+0xed0] ;  /* 0x000ed000010c7983 */ /* 0x001f280000300a00 */
[----:B-1----:R-:W4:Y:S01]  /*39640*/  LDL.LU.64 R14, [R1+0xed8] ;  /* 0x000ed800010e7983 */ /* 0x002f220000300a00 */
[----:B---3--:R-:W-:Y:S01]  /*39650*/  IMAD R16, R16, 0x100, R23 ;  /* 0x0000010010107824 */ /* 0x008fe200078e0217 */
[----:B--2---:R-:W-:-:S15]  /*39660*/  HMMA.16816.F32 R24, R4, R10, R24 ;  /* 0x0000000a0418723c */ /* 0x004fde0000001818 */
[----:B------:R-:W-:-:S08]  /*39670*/  NOP ;  /* 0x0000000000007918 */ /* 0x000fd00000000000 */
[----:B------:R-:W-:Y:S04]  /*39680*/  STL.64 [R1+0x320], R24 ;  /* 0x0003201801007387 */ /* 0x000fe80000100a00 */
[----:B------:R-:W-:Y:S04]  /*39690*/  STL.64 [R1+0x328], R26 ;  /* 0x0003281a01007387 */ /* 0x000fe80000100a00 */
[----:B----4-:R-:W-:Y:S04]  /*396a0*/  STL.64 [R1+0x3980], R14 ;  /* 0x0039800e01007387 */ /* 0x010fe80000100a00 */
[----:B------:R0:W-:Y:S04]  /*396b0*/  STL.64 [R1+0x3978], R12 ;  /* 0x0039780c01007387 */ /* 0x0001e80000100a00 */
[----:B0-----:R-:W2:Y:S04]  /*396c0*/  LDL.LU.64 R12, [R1+0xee0] ;  /* 0x000ee000010c7983 */ /* 0x001ea80000300a00 */
[----:B------:R-:W2:Y:S04]  /*396d0*/  LDL.LU.64 R14, [R1+0xee8] ;  /* 0x000ee800010e7983 */ /* 0x000ea80000300a00 */
[----:B------:R-:W3:Y:S01]  /*396e0*/  LDL.LU.64 R22, [R1+0x18] ;  /* 0x0000180001167983 */ /* 0x000ee20000300a00 */
[----:B------:R-:W-:-:S02]  /*396f0*/  IMAD R17, R17, 0x100, R28 ;  /* 0x0000010011117824 */ /* 0x000fc400078e021c */
[----:B------:R-:W-:Y:S01]  /*39700*/  IMAD R18, R18, 0x100, R29 ;  /* 0x0000010012127824 */ /* 0x000fe200078e021d */
[C---:B--2---:R-:W-:Y:S01]  /*39710*/  HMMA.16816.F32 R12, R4.reuse, R8, R12 ;  /* 0x00000008040c723c */ /* 0x044fe2000000180c */
[----:B---3--:R-:W-:Y:S04]  /*39720*/  STL.64 [R1+0x3970], R22 ;  /* 0x0039701601007387 */ /* 0x008fe80000100a00 */
[----:B------:R0:W-:Y:S04]  /*39730*/  STL.64 [R1+0x3968], R20 ;  /* 0x0039681401007387 */ /* 0x0001e80000100a00 */
[----:B------:R-:W-:Y:S04]  /*39740*/  STL [R1+0x38e4], R10 ;  /* 0x0038e40a01007387 */ /* 0x000fe80000100800 */
[----:B------:R-:W-:Y:S04]  /*39750*/  STL [R1+0x38e0], R11 ;  /* 0x0038e00b01007387 */ /* 0x000fe80000100800 */
[----:B0-----:R-:W2:Y:S04]  /*39760*/  LDL.LU.64 R20, [R1+0xa60] ;  /* 0x000a600001147983 */ /* 0x001ea80000300a00 */
[----:B------:R-:W2:Y:S04]  /*39770*/  LDL.LU.64 R22, [R1+0xa68] ;  /* 0x000a680001167983 */ /* 0x000ea80000300a00 */
[----:B------:R-:W3:Y:S04]  /*39780*/  LDL.LU.64 R24, [R1+0x10] ;  /* 0x0000100001187983 */ /* 0x000ee80000300a00 */
[----:B------:R-:W4:Y:S04]  /*39790*/  LDL.LU.64 R26, [R1+0x8] ;  /* 0x00000800011a7983 */ /* 0x000f280000300a00 */
[----:B------:R-:W-:Y:S04]  /*397a0*/  STL.64 [R1+0x7b0], R12 ;  /* 0x0007b00c01007387 */ /* 0x000fe80000100a00 */
[----:B------:R0:W-:Y:S04]  /*397b0*/  STL.64 [R1+0x7b8], R14 ;  /* 0x0007b80e01007387 */ /* 0x0001e80000100a00 */
[----:B0-----:R-:W2:Y:S04]  /*397c0*/  LDL.LU.64 R14, [R1+0x3980] ;  /* 0x00398000010e7983 */ /* 0x001ea80000300a00 */
[----:B------:R-:W2:Y:S04]  /*397d0*/  LDL.LU.64 R12, [R1+0x3978] ;  /* 0x00397800010c7983 */ /* 0x000ea80000300a00 */
[----:B------:R-:W3:Y:S04]  /*397e0*/  LDL.LU.64 R28, [R1] ;  /* 0x00000000011c7983 */ /* 0x000ee80000300a00 */
[----:B------:R-:W-:Y:S04]  /*397f0*/  STL [R1+0x38dc], R8 ;  /* 0x0038dc0801007387 */ /* 0x000fe80000100800 */
[----:B------:R0:W-:Y:S04]  /*39800*/  STL [R1+0x38d8], R9 ;  /* 0x0038d80901007387 */ /* 0x0001e80000100800 */
[----:B0-----:R-:W4:Y:S01]  /*39810*/  LDL.64 R8, [R1+0x28] ;  /* 0x0000280001087983 */ /* 0x001f220000100a00 */
[C---:B--2---:R-:W-:Y:S06]  /*39820*/  HMMA.16816.F32 R12, R4.reuse, R2, R12 ;  /* 0x00000002040c723c */ /* 0x044fec000000180c */
[----:B----4-:R-:W-:Y:S06]  /*39830*/  HMMA.16816.F32 R4, R4, R8, R20 ;  /* 0x000000080404723c */ /* 0x010fec0000001814 */
[----:B------:R-:W-:-:S02]  /*39840*/  IMAD.MOV.U32 R11, RZ, RZ, R9 ;  /* 0x000000ffff0b7224 */ /* 0x000fc400078e0009 */
[----:B------:R-:W-:-:S09]  /*39850*/  IMAD.MOV.U32 R10, RZ, RZ, R8 ;  /* 0x000000ffff0a7224 */ /* 0x000fd200078e0008 */
[----:B------:R0:W-:Y:S04]  /*39860*/  STL.64 [R1+0x7a0], R12 ;  /* 0x0007a00c01007387 */ /* 0x0001e80000100a00 */
[----:B------:R1:W-:Y:S04]  /*39870*/  STL.64 [R1+0x7a8], R14 ;  /* 0x0007a80e01007387 */ /* 0x0003e80000100a00 */
[----:B0-----:R-:W2:Y:S04]  /*39880*/  LDL.LU.64 R12, [R1+0xa40] ;  /* 0x000a4000010c7983 */ /* 0x001ea80000300a00 */
[----:B-1----:R-:W2:Y:S04]  /*39890*/  LDL.LU.64 R14, [R1+0xa48] ;  /* 0x000a4800010e7983 */ /* 0x002ea80000300a00 */
[----:B------:R-:W-:Y:S04]  /*398a0*/  STL [R1+0x38ec], R2 ;  /* 0x0038ec0201007387 */ /* 0x000fe80000100800 */
[----:B------:R-:W-:Y:S04]  /*398b0*/  STL [R1+0x38e8], R3 ;  /* 0x0038e80301007387 */ /* 0x000fe80000100800 */
[----:B------:R-:W2:Y:S04]  /*398c0*/  LDL.LU.64 R22, [R1+0x3970] ;  /* 0x0039700001167983 */ /* 0x000ea80000300a00 */
[----:B------:R-:W4:Y:S04]  /*398d0*/  LDL.LU.64 R20, [R1+0x3968] ;  /* 0x0039680001147983 */ /* 0x000f280000300a00 */
[----:B------:R0:W-:Y:S04]  /*398e0*/  STL.64 [R1+0x310], R4 ;  /* 0x0003100401007387 */ /* 0x0001e80000100a00 */
[----:B------:R1:W-:Y:S04]  /*398f0*/  STL.64 [R1+0x318], R6 ;  /* 0x0003180601007387 */ /* 0x0003e80000100a00 */
[----:B0-----:R-:W3:Y:S04]  /*39900*/  LDL.LU.64 R4, [R1+0xa20] ;  /* 0x000a200001047983 */ /* 0x001ee80000300a00 */
[----:B-1----:R-:W3:Y:S04]  /*39910*/  LDL.LU.64 R6, [R1+0xa28] ;  /* 0x000a280001067983 */ /* 0x002ee80000300a00 */
[----:B------:R-:W-:Y:S04]  /*39920*/  STL [R1+0x38f4], R11 ;  /* 0x0038f40b01007387 */ /* 0x000fe80000100800 */
[----:B------:R0:W-:Y:S04]  /*39930*/  STL [R1+0x38f0], R10 ;  /* 0x0038f00a01007387 */ /* 0x0001e80000100800 */
[----:B------:R-:W4:Y:S04]  /*39940*/  LDL.LU.64 R8, [R1+0xa50] ;  /* 0x000a500001087983 */ /* 0x000f280000300a00 */
[----:B0-----:R-:W4:Y:S01]  /*39950*/  LDL.LU.64 R10, [R1+0xa58] ;  /* 0x000a5800010a7983 */ /* 0x001f220000300a00 */
[----:B------:R-:W-:Y:S01]  /*39960*/  IMAD R19, R0, 0x100, R19 ;  /* 0x0000010000137824 */ /* 0x000fe200078e0213 */
[----:B------:R-:W-:-:S02]  /*39970*/  F2FP.F16.E4M3.UNPACK_B R16, R16 ;  /* 0x00000010ff10723e */ /* 0x000fc400020006ff */
[----:B------:R-:W-:Y:S02]  /*39980*/  F2FP.F16.E4M3.UNPACK_B R17, R17 ;  /* 0x00000011ff11723e */ /* 0x000fe400020006ff */
[----:B------:R-:W-:Y:S02]  /*39990*/  F2FP.F16.E4M3.UNPACK_B R18, R18 ;  /* 0x00000012ff12723e */ /* 0x000fe400020006ff */
[----:B------:R-:W-:-:S07]  /*399a0*/  F2FP.F16.E4M3.UNPACK_B R19, R19 ;  /* 0x00000013ff13723e */ /* 0x000fce00020006ff */
[C---:B--2---:R-:W-:Y:S06]  /*399b0*/  HMMA.16816.F32 R12, R16.reuse, R22, R12 ;  /* 0x00000016100c723c */ /* 0x044fec000000180c */
[----:B----4-:R-:W-:Y:S01]  /*399c0*/  HMMA.16816.F32 R8, R16, R20, R8 ;  /* 0x000000141008723c */ /* 0x010fe20000001808 */
[----:B------:R-:W-:Y:S02]  /*399d0*/  IMAD.MOV.U32 R2, RZ, RZ, R22 ;  /* 0x000000ffff027224 */ /* 0x000fe400078e0016 */
[----:B------:R-:W-:-:S15]  /*399e0*/  IMAD.MOV.U32 R3, RZ, RZ, R23 ;  /* 0x000000ffff037224 */ /* 0x000fde00078e0017 */
[----:B------:R-:W-:-:S05]  /*399f0*/  NOP ;  /* 0x0000000000007918 */ /* 0x000fca0000000000 */
[----:B------:R0:W-:Y:S04]  /*39a00*/  STL.64 [R1+0x300], R8 ;  /* 0x0003000801007387 */ /* 0x0001e80000100a00 */
[----:B------:R-:W-:Y:S01]  /*39a10*/  STL.64 [R1+0x308], R10 ;  /* 0x0003080a01007387 */ /* 0x000fe20000100a00 */
[----:B0-----:R-:W-:Y:S02]  /*39a20*/  IMAD.MOV.U32 R9, RZ, RZ, R21 ;  /* 0x000000ffff097224 */ /* 0x001fe400078e0015 */
[----:B------:R-:W-:-:S03]  /*39a30*/  IMAD.MOV.U32 R8, RZ, RZ, R20 ;  /* 0x000000ffff087224 */ /* 0x000fc600078e0014 */
[----:B------:R-:W-:Y:S04]  /*39a40*/  STL [R1+0x38fc], R9 ;  /* 0x0038fc0901007387 */ /* 0x000fe80000100800 */
[----:B------:R0:W-:Y:S04]  /*39a50*/  STL [R1+0x38f8], R8 ;  /* 0x0038f80801007387 */ /* 0x0001e80000100800 */
[----:B0-----:R-:W2:Y:S04]  /*39a60*/  LDL.LU.64 R8, [R1+0xa30] ;  /* 0x000a300001087983 */ /* 0x001ea80000300a00 */
[----:B------:R-:W2:Y:S04]  /*39a70*/  LDL.LU.64 R10, [R1+0xa38] ;  /* 0x000a3800010a7983 */ /* 0x000ea80000300a00 */
[----:B------:R-:W-:Y:S04]  /*39a80*/  STL.64 [R1+0x2f0], R12 ;  /* 0x0002f00c01007387 */ /* 0x000fe80000100a00 */
[----:B------:R0:W-:Y:S04]  /*39a90*/  STL.64 [R1+0x2f8], R14 ;  /* 0x0002f80e01007387 */ /* 0x0001e80000100a00 */
[----:B0-----:R-:W4:Y:S04]  /*39aa0*/  LDL.LU.64 R14, [R1+0x3960] ;  /* 0x00396000010e7983 */ /* 0x001f280000300a00 */
[----:B------:R-:W4:Y:S04]  /*39ab0*/  LDL.LU.64 R20, [R1+0x910] ;  /* 0x0009100001147983 */ /* 0x000f280000300a00 */
[----:B------:R-:W4:Y:S01]  /*39ac0*/  LDL.LU.64 R22, [R1+0x918] ;  /* 0x0009180001167983 */ /* 0x000f220000300a00 */
[----:B---3--:R-:W-:Y:S01]  /*39ad0*/  HMMA.16816.F32 R4, R16, R26, R4 ;  /* 0x0000001a1004723c */ /* 0x008fe20000001804 */
[----:B------:R-:W-:-:S02]  /*39ae0*/  IMAD.MOV.U32 R12, RZ, RZ, R28 ;  /* 0x000000ffff0c7224 */ /* 0x000fc400078e001c */
[----:B------:R-:W-:-:S03]  /*39af0*/  IMAD.MOV.U32 R13, RZ, RZ, R29 ;  /* 0x000000ffff0d7224 */ /* 0x000fc600078e001d */
[C---:B--2---:R-:W-:Y:S06]  /*39b00*/  HMMA.16816.F32 R8, R16.reuse, R24, R8 ;  /* 0x000000181008723c */ /* 0x044fec0000001808 */
[----:B----4-:R-:W-:-:S15]  /*39b10*/  HMMA.16816.F32 R20, R16, R28, R20 ;  /* 0x0000001c1014723c */ /* 0x010fde0000001814 */
[----:B------:R-:W-:-:S02]  /*39b20*/  NOP ;  /* 0x0000000000007918 */ /* 0x000fc40000000000 */
[----:B------:R0:W-:Y:S04]  /*39b30*/  STL.64 [R1+0x2e0], R8 ;  /* 0x0002e00801007387 */ /* 0x0001e80000100a00 */
[----:B------:R1:W-:Y:S04]  /*39b40*/  STL.64 [R1+0x2e8], R10 ;  /* 0x0002e80a01007387 */ /* 0x0003e80000100a00 */
[----:B------:R2:W-:Y:S04]  /*39b50*/  STL.64 [R1+0x2d0], R4 ;  /* 0x0002d00401007387 */ /* 0x0005e80000100a00 */
[----:B------:R3:W-:Y:S01]  /*39b60*/  STL.64 [R1+0x2d8], R6 ;  /* 0x0002d80601007387 */ /* 0x0007e20000100a00 */
[----:B0-----:R-:W-:-:S02]  /*39b70*/  IMAD.MOV.U32 R9, RZ, RZ, R26 ;  /* 0x000000ffff097224 */ /* 0x001fc400078e001a */
[----:B-1----:R-:W-:Y:S02]  /*39b80*/  IMAD.MOV.U32 R11, RZ, RZ, R24 ;  /* 0x000000ffff0b7224 */ /* 0x002fe400078e0018 */
[----:B------:R-:W-:Y:S02]  /*39b90*/  IMAD.MOV.U32 R10, RZ, RZ, R25 ;  /* 0x000000ffff0a7224 */ /* 0x000fe400078e0019 */
[----:B------:R-:W-:Y:S01]  /*39ba0*/  IMAD.MOV.U32 R8, RZ, RZ, R27 ;  /* 0x000000ffff087224 */ /* 0x000fe200078e001b */
[----:B------:R-:W4:Y:S04]  /*39bb0*/  LDL.LU.64 R24, [R1+0x900] ;  /* 0x0009000001187983 */ /* 0x000f280000300a00 */
[----:B------:R-:W4:Y:S04]  /*39bc0*/  LDL.LU.64 R26, [R1+0x908] ;  /* 0x00090800011a7983 */ /* 0x000f280000300a00 */
[----:B--2---:R-:W2:Y:S04]  /*39bd0*/  LDL.LU.64 R4, [R1+0x8e0] ;  /* 0x0008e00001047983 */ /* 0x004ea80000300a00 */
[----:B---3--:R-:W2:Y:S04]  /*39be0*/  LDL.LU.64 R6, [R1+0x8e8] ;  /* 0x0008e80001067983 */ /* 0x008ea80000300a00 */
[----:B------:R-:W-:Y:S04]  /*39bf0*/  STL.64 [R1+0x3908], R10 ;  /* 0x0039080a01007387 */ /* 0x000fe80000100a00 */
[----:B------:R0:W-:Y:S04]  /*39c00*/  STL.64 [R1+0x3900], R8 ;  /* 0x0039000801007387 */ /* 0x0001e80000100a00 */
[----:B0-----:R-:W3:Y:S04]  /*39c10*/  LDL.LU.64 R8, [R1+0x8f0] ;  /* 0x0008f00001087983 */ /* 0x001ee80000300a00 */
[----:B------:R-:W3:Y:S04]  /*39c20*/  LDL.LU.64 R10, [R1+0x8f8] ;  /* 0x0008f800010a7983 */ /* 0x000ee80000300a00 */
[----:B------:R-:W-:Y:S04]  /*39c30*/  STL.64 [R1+0x2c0], R20 ;  /* 0x0002c01401007387 */ /* 0x000fe80000100a00 */
[----:B------:R0:W-:Y:S04]  /*39c40*/  STL.64 [R1+0x2c8], R22 ;  /* 0x0002c81601007387 */ /* 0x0001e80000100a00 */
[----:B0-----:R-:W2:Y:S04]  /*39c50*/  LDL.LU.64 R22, [R1+0x3958] ;  /* 0x0039580001167983 */ /* 0x001ea80000300a00 */
[----:B------:R-:W3:Y:S04]  /*39c60*/  LDL.LU.64 R20, [R1+0x3950] ;  /* 0x0039500001147983 */ /* 0x000ee80000300a00 */
[----:B------:R-:W4:Y:S04]  /*39c70*/  LDL.LU.64 R28, [R1+0x3948] ;  /* 0x00394800011c7983 */ /* 0x000f280000300a00 */
[----:B------:R-:W-:Y:S04]  /*39c80*/  STL.64 [R1+0x3920], R14 ;  /* 0x0039200e01007387 */ /* 0x000fe80000100a00 */
[----:B------:R0:W-:Y:S04]  /*39c90*/  STL.64 [R1+0x3918], R12 ;  /* 0x0039180c01007387 */ /* 0x0001e80000100a00 */
[----:B0-----:R-:W2:Y:S04]  /*39ca0*/  LDL.LU.64 R12, [R1+0x8c0] ;  /* 0x0008c000010c7983 */ /* 0x001ea80000300a00 */
[----:B------:R-:W3:Y:S01]  /*39cb0*/  LDL.LU.64 R14, [R1+0x8c8] ;  /* 0x0008c800010e7983 */ /* 0x000ee20000300a00 */
[C---:B----4-:R-:W-:Y:S03]  /*39cc0*/  HMMA.16816.F32 R24, R16.reuse, R28, R24 ;  /* 0x0000001c1018723c */ /* 0x050fe60000001818 */
[----:B---3--:R-:W-:Y:S04]  /*39cd0*/  STL.64 [R1+0x3930], R14 ;  /* 0x0039300e01007387 */ /* 0x008fe80000100a00 */
[----:B--2---:R0:W-:Y:S04]  /*39ce0*/  STL.64 [R1+0x3928], R12 ;  /* 0x0039280c01007387 */ /* 0x0041e80000100a00 */
[----:B0-----:R-:W2:Y:S04]  /*39cf0*/  LDL.LU.64 R12, [R1+0x8d0] ;  /* 0x0008d000010c7983 */ /* 0x001ea80000300a00 */
[----:B------:R-:W2:Y:S08]  /*39d00*/  LDL.LU.64 R14, [R1+0x8d8] ;  /* 0x0008d800010e7983 */ /* 0x000eb00000300a00 */
[----:B------:R-:W-:Y:S04]  /*39d10*/  STL.64 [R1+0x2b0], R24 ;  /* 0x0002b01801007387 */ /* 0x000fe80000100a00 */
[----:B------:R0:W-:Y:S04]  /*39d20*/  STL.64 [R1+0x2b8], R26 ;  /* 0x0002b81a01007387 */ /* 0x0001e80000100a00 */
[----:B0-----:R-:W3:Y:S04]  /*39d30*/  LDL.LU.64 R26, [R1+0x3940] ;  /* 0x00394000011a7983 */ /* 0x001ee80000300a00 */
[----:B------:R-:W4:Y:S01]  /*39d40*/  LDL.LU.64 R24, [R1+0x3938] ;  /* 0x0039380001187983 */ /* 0x000f220000300a00 */
[C---:B--2---:R-:W-:Y:S06]  /*39d50*/  HMMA.16816.F32 R12, R16.reuse, R22, R12 ;  /* 0x00000016100c723c */ /* 0x044fec000000180c */
[C---:B---3--:R-:W-:Y:S06]  /*39d60*/  HMMA.16816.F32 R8, R16.reuse, R26, R8 ;  /* 0x0000001a1008723c */ /* 0x048fec0000001808 */
[----:B----4-:R-:W-:-:S15]  /*39d70*/  HMMA.16816.F32 R4, R16, R24, R4 ;  /* 0x000000181004723c */ /* 0x010fde0000001804 */
[----:B------:R-:W-:-:S02]  /*39d80*/  NOP ;  /* 0x0000000000007918 */ /* 0x000fc40000000000 */
[----:B------:R0:W-:Y:S04]  /*39d90*/  STL.64 [R1+0x2a0], R8 ;  /* 0x0002a00801007387 */ /* 0x0001e80000100a00 */
[----:B------:R1:W-:Y:S04]  /*39da0*/  STL.64 [R1+0x2a8], R10 ;  /* 0x0002a80a01007387 */ /* 0x0003e80000100a00 */
[----:B0-----:R-:W2:Y:S04]  /*39db0*/  LDL.LU.64 R8, [R1+0x260] ;  /* 0x0002600001087983 */ /* 0x001ea80000300a00 */
[----:B-1----:R-:W2:Y:S04]  /*39dc0*/  LDL.LU.64 R10, [R1+0x268] ;  /* 0x00026800010a7983 */ /* 0x002ea80000300a00 */
[----:B------:R0:W-:Y:S04]  /*39dd0*/  STL.64 [R1+0x290], R4 ;  /* 0x0002900401007387 */ /* 0x0001e80000100a00 */
[----:B------:R-:W-:Y:S04]  /*39de0*/  STL.64 [R1+0x298], R6 ;  /* 0x0002980601007387 */ /* 0x000fe80000100a00 */
[----:B0-----:R-:W3:Y:S04]  /*39df0*/  LDL.LU R4, [R1+0xff4] ;  /* 0x000ff40001047983 */ /* 0x001ee80000300800 */
[----:B------:R-:W4:Y:S04]  /*39e00*/  LDL.LU R5, [R1+0xffc] ;  /* 0x000ffc0001057983 */ /* 0x000f280000300800 */
[----:B------:R-:W-:Y:S04]  /*39e10*/  STL.64 [R1+0x3870], R26 ;  /* 0x0038701a01007387 */ /* 0x000fe80000100a00 */
[----:B------:R0:W-:Y:S04]  /*39e20*/  STL.64 [R1+0x3868], R24 ;  /* 0x0038681801007387 */ /* 0x0001e80000100a00 */
[----:B0-----:R-:W3:Y:S04]  /*39e30*/  LDL.LU.64 R24, [R1+0x790] ;  /* 0x0007900001187983 */ /* 0x001ee80000300a00 */
[----:B------:R-:W3:Y:S04]  /*39e40*/  LDL.LU.64 R26, [R1+0x798] ;  /* 0x00079800011a7983 */ /* 0x000ee80000300a00 */
        /* <DEDUP_REMOVED lines=12> */
[----:B------:R-:W3:Y:S04]  /*39f10*/  LDL.LU R0, [R1+0x100c] ;  /* 0x00100c0001007983 */ /* 0x000ee80000300800 */
[----:B------:R4:W-:Y:S01]  /*39f20*/  STL.64 [R1+0x3850], R22 ;  /* 0x0038501601007387 */ /* 0x0009e20000100a00 */
[----:B--2---:R-:W-:Y:S01]  /*39f30*/  HMMA.16816.F32 R8, R16, R14, R8 ;  /* 0x0000000e1008723c */ /* 0x004fe20000001808 */
[----:B----4-:R-:W-:-:S02]  /*39f40*/  IMAD.MOV.U32 R22, RZ, RZ, R12 ;  /* 0x000000ffff167224 */ /* 0x010fc400078e000c */
[----:B------:R-:W-:Y:S01]  /*39f50*/  IMAD.MOV.U32 R23, RZ, RZ, R13 ;  /* 0x000000ffff177224 */ /* 0x000fe200078e000d */
[----:B------:R-:W3:Y:S04]  /*39f60*/  LDL.LU R12, [R1+0x3914] ;  /* 0x00391400010c7983 */ /* 0x000ee80000300800 */
[----:B------:R-:W3:Y:S04]  /*39f70*/  LDL.LU R13, [R1+0x3910] ;  /* 0x00391000010d7983 */ /* 0x000ee80000300800 */
[----:B------:R-:W-:Y:S11]  /*39f80*/  STL.64 [R1+0x3848], R20 ;  /* 0x0038481401007387 */ /* 0x000ff60000100a00 */
[----:B------:R-:W-:Y:S04]  /*39f90*/  STL.64 [R1+0x260], R8 ;  /* 0x0002600801007387 */ /* 0x000fe80000100a00 */
[----:B------:R0:W-:Y:S04]  /*39fa0*/  STL.64 [R1+0x268], R10 ;  /* 0x0002680a01007387 */ /* 0x0001e80000100a00 */
[----:B0-----:R-:W2:Y:S04]  /*39fb0*/  LDL.LU.64 R10, [R1+0x3908] ;  /* 0x00390800010a7983 */ /* 0x001ea80000300a00 */
[----:B------:R-:W4:Y:S02]  /*39fc0*/  LDL.LU.64 R8, [R1+0x3900] ;  /* 0x0039000001087983 */ /* 0x000f240000300a00 */
[----:B----4-:R-:W-:-:S02]  /*39fd0*/  IMAD.MOV.U32 R20, RZ, RZ, R9 ;  /* 0x000000ffff147224 */ /* 0x010fc400078e0009 */
[----:B------:R-:W-:Y:S01]  /*39fe0*/  IMAD.MOV.U32 R21, RZ, RZ, R8 ;  /* 0x000000ffff157224 */ /* 0x000fe200078e0008 */
[----:B------:R-:W4:Y:S04]  /*39ff0*/  LDL.LU R9, [R1+0x38fc] ;  /* 0x0038fc0001097983 */ /* 0x000f280000300800 */
[----:B------:R-:W4:Y:S04]  /*3a000*/  LDL.LU R8, [R1+0x38f8] ;  /* 0x0038f80001087983 */ /* 0x000f280000300800 */
[----:B------:R-:W-:Y:S04]  /*3a010*/  STL.64 [R1+0x3880], R22 ;  /* 0x0038801601007387 */ /* 0x000fe80000100a00 */
[----:B------:R3:W-:Y:S02]  /*3a020*/  STL.64 [R1+0x3878], R20 ;  /* 0x0038781401007387 */ /* 0x0007e40000100a00 */
[----:B---3--:R-:W-:Y:S07]  /*3a030*/  HMMA.16816.F32 R20, R16, R12, R24 ;  /* 0x0000000c1014723c */ /* 0x008fee0000001818 */
[----:B--2---:R-:W-:-:S02]  /*3a040*/  IMAD.MOV.U32 R26, RZ, RZ, R11 ;  /* 0x000000ffff1a7224 */ /* 0x004fc400078e000b */
[----:B------:R-:W2:Y:S01]  /*3a050*/  LDL.LU R11, [R1+0x38f4] ;  /* 0x0038f400010b7983 */ /* 0x000ea20000300800 */
[----:B------:R-:W-:Y:S02]  /*3a060*/  IMAD.MOV.U32 R27, RZ, RZ, R10 ;  /* 0x000000ffff1b7224 */ /* 0x000fe400078e000a */
[----:B------:R-:W-:Y:S02]  /*3a070*/  IMAD.MOV.U32 R24, RZ, RZ, R2 ;  /* 0x000000ffff187224 */ /* 0x000fe400078e0002 */
[----:B------:R-:W-:-:S09]  /*3a080*/  IMAD.MOV.U32 R25, RZ, RZ, R3 ;  /* 0x000000ffff197224 */ /* 0x000fd200078e0003 */
[----:B------:R0:W-:Y:S04]  /*3a090*/  STL.64 [R1+0x250], R20 ;  /* 0x0002501401007387 */ /* 0x0001e80000100a00 */
[----:B------:R1:W-:Y:S04]  /*3a0a0*/  STL.64 [R1+0x258], R22 ;  /* 0x0002581601007387 */ /* 0x0003e80000100a00 */
[----:B------:R-:W3:Y:S04]  /*3a0b0*/  LDL.LU R10, [R1+0x38f0] ;  /* 0x0038f000010a7983 */ /* 0x000ee80000300800 */
[----:B------:R-:W4:Y:S04]  /*3a0c0*/  LDL.LU R2, [R1+0x38ec] ;  /* 0x0038ec0001027983 */ /* 0x000f280000300800 */
[----:B------:R-:W4:Y:S04]  /*3a0d0*/  LDL.LU R3, [R1+0x38e8] ;  /* 0x0038e80001037983 */ /* 0x000f280000300800 */
[----:B0-----:R-:W4:Y:S04]  /*3a0e0*/  LDL.LU.64 R20, [R1+0xec0] ;  /* 0x000ec00001147983 */ /* 0x001f280000300a00 */
[----:B-1----:R-:W4:Y:S04]  /*3a0f0*/  LDL.LU.64 R22, [R1+0xec8] ;  /* 0x000ec80001167983 */ /* 0x002f280000300a00 */
[----:B------:R0:W-:Y:S04]  /*3a100*/  STL.64 [R1+0x3888], R26 ;  /* 0x0038881a01007387 */ /* 0x0001e80000100a00 */
[----:B0-----:R-:W4:Y:S04]  /*3a110*/  LDL.LU R26, [R1+0xff8] ;  /* 0x000ff800011a7983 */ /* 0x001f280000300800 */
[----:B------:R-:W4:Y:S04]  /*3a120*/  LDL.LU R27, [R1+0x1000] ;  /* 0x00100000011b7983 */ /* 0x000f280000300800 */
[----:B------:R2:W-:Y:S02]  /*3a130*/  STL.64 [R1+0x38a0], R24 ;  /* 0x0038a01801007387 */ /* 0x0005e40000100a00 */
[----:B--2---:R-:W-:-:S02]  /*3a140*/  IMAD.MOV.U32 R25, RZ, RZ, R11 ;  /* 0x000000ffff197224 */ /* 0x004fc400078e000b */
[----:B---3--:R-:W-:Y:S02]  /*3a150*/  IMAD.MOV.U32 R24, RZ, RZ, R10 ;  /* 0x000000ffff187224 */ /* 0x008fe400078e000a */
[----:B------:R-:W2:Y:S04]  /*3a160*/  LDL.LU R10, [R1+0x38e4] ;  /* 0x0038e400010a7983 */ /* 0x000ea80000300800 */
[----:B------:R-:W2:Y:S04]  /*3a170*/  LDL.LU R11, [R1+0x38e0] ;  /* 0x0038e000010b7983 */ /* 0x000ea80000300800 */
[----:B------:R0:W-:Y:S04]  /*3a180*/  STL.64 [R1+0x3830], R14 ;  /* 0x0038300e01007387 */ /* 0x0001e80000100a00 */
[----:B0-----:R-:W3:Y:S04]  /*3a190*/  LDL.LU R15, [R1+0x1008] ;  /* 0x00100800010f7983 */ /* 0x001ee80000300800 */
[----:B------:R-:W-:Y:S01]  /*3a1a0*/  STL.64 [R1+0x3828], R12 ;  /* 0x0038280c01007387 */ /* 0x000fe20000100a00 */
[----:B----4-:R-:W-:-:S02]  /*3a1b0*/  IMAD R4, R4, 0x100, R26 ;  /* 0x0000010004047824 */ /* 0x010fc400078e021a */
[----:B------:R-:W-:Y:S02]  /*3a1c0*/  IMAD R5, R5, 0x100, R27 ;  /* 0x0000010005057824 */ /* 0x000fe400078e021b */
[----:B------:R-:W-:Y:S02]  /*3a1d0*/  IMAD.MOV.U32 R26, RZ, RZ, R8 ;  /* 0x000000ffff1a7224 */ /* 0x000fe400078e0008 */
[----:B------:R-:W-:Y:S01]  /*3a1e0*/  IMAD.MOV.U32 R27, RZ, RZ, R9 ;  /* 0x000000ffff1b7224 */ /* 0x000fe200078e0009 */
[----:B------:R-:W4:Y:S04]  /*3a1f0*/  LDL.LU R8, [R1+0x38dc] ;  /* 0x0038dc0001087983 */ /* 0x000f280000300800 */
[----:B------:R-:W4:Y:S04]  /*3a200*/  LDL.LU R9, [R1+0x38d8] ;  /* 0x0038d80001097983 */ /* 0x000f280000300800 */
[----:B------:R-:W-:Y:S04]  /*3a210*/  STL.64 [R1+0x38d0], R26 ;  /* 0x0038d01a01007387 */ /* 0x000fe80000100a00 */
[----:B------:R0:W-:Y:S04]  /*3a220*/  STL.64 [R1+0x38c8], R24 ;  /* 0x0038c81801007387 */ /* 0x0001e80000100a00 */
[----:B0-----:R-:W2:Y:S04]  /*3a230*/  LDL.LU.64 R24, [R1+0x780] ;  /* 0x0007800001187983 */ /* 0x001ea80000300a00 */
[----:B------:R-:W2:Y:S01]  /*3a240*/  LDL.LU.64 R26, [R1+0x788] ;  /* 0x00078800011a7983 */ /* 0x000ea20000300a00 */
[----:B---3--:R-:W-:-:S02]  /*3a250*/  IMAD R6, R6, 0x100, R15 ;  /* 0x0000010006067824 */ /* 0x008fc400078e020f */
[C---:B----4-:R-:W-:Y:S06]  /*3a260*/  HMMA.16816.F32 R12, R16.reuse, R8, R20 ;  /* 0x00000008100c723c */ /* 0x050fec0000001814 */
[----:B--2---:R-:W-:-:S15]  /*3a270*/  HMMA.16816.F32 R24, R16, R10, R24 ;  /* 0x0000000a1018723c */ /* 0x004fde0000001818 */
[----:B------:R-:W-:-:S08]  /*3a280*/  NOP ;  /* 0x0000000000007918 */ /* 0x000fd00000000000 */
[----:B------:R0:W-:Y:S04]  /*3a290*/  STL.64 [R1+0x240], R24 ;  /* 0x0002401801007387 */ /* 0x0001e80000100a00 */
[----:B------:R1:W-:Y:S04]  /*3a2a0*/  STL.64 [R1+0x248], R26 ;  /* 0x0002481a01007387 */ /* 0x0003e80000100a00 */
[----:B0-----:R-:W2:Y:S04]  /*3a2b0*/  LDL.LU.64 R24, [R1+0xeb0] ;  /* 0x000eb00001187983 */ /* 0x001ea80000300a00 */
[----:B-1----:R-:W2:Y:S04]  /*3a2c0*/  LDL.LU.64 R26, [R1+0xeb8] ;  /* 0x000eb800011a7983 */ /* 0x002ea80000300a00 */
[----:B------:R-:W-:Y:S04]  /*3a2d0*/  STL.64 [R1+0x790], R12 ;  /* 0x0007900c01007387 */ /* 0x000fe80000100a00 */
[----:B------:R-:W-:Y:S04]  /*3a2e0*/  STL.64 [R1+0x798], R14 ;  /* 0x0007980e01007387 */ /* 0x000fe80000100a00 */
[----:B------:R-:W3:Y:S04]  /*3a2f0*/  LDL.LU.64 R20, [R1+0x880] ;  /* 0x0008800001147983 */ /* 0x000ee80000300a00 */
[----:B------:R-:W4:Y:S04]  /*3a300*/  LDL.LU.64 R22, [R1+0x888] ;  /* 0x0008880001167983 */ /* 0x000f280000300a00 */
[----:B----4-:R-:W-:Y:S04]  /*3a310*/  STL.64 [R1+0x3898], R22 ;  /* 0x0038981601007387 */ /* 0x010fe80000100a00 */
[----:B---3--:R0:W-:Y:S04]  /*3a320*/  STL.64 [R1+0x3890], R20 ;  /* 0x0038901401007387 */ /* 0x0081e80000100a00 */
[----:B0-----:R-:W3:Y:S04]  /*3a330*/  LDL.LU.64 R20, [R1+0x890] ;  /* 0x0008900001147983 */ /* 0x001ee80000300a00 */
[----:B------:R-:W4:Y:S01]  /*3a340*/  LDL.LU.64 R22, [R1+0x898] ;  /* 0x0008980001167983 */ /* 0x000f220000300a00 */
[C---:B--2---:R-:W-:Y:S03]  /*3a350*/  HMMA.16816.F32 R24, R16.reuse, R2, R24 ;  /* 0x000000021018723c */ /* 0x044fe60000001818 */
[----:B----4-:R-:W-:Y:S04]  /*3a360*/  STL.64 [R1+0x38b0], R22 ;  /* 0x0038b01601007387 */ /* 0x010fe80000100a00 */
[----:B---3--:R0:W-:Y:S04]  /*3a370*/  STL.64 [R1+0x38a8], R20 ;  /* 0x0038a81401007387 */ /* 0x0081e80000100a00 */
        /* <DEDUP_REMOVED lines=15> */
[----:B------:R-:W2:Y:S01]  /*3a470*/  LDL.LU.64 R24, [R1+0x38c8] ;  /* 0x0038c80001187983 */ /* 0x000ea20000300a00 */
[----:B------:R-:W-:Y:S01]  /*3a480*/  IMAD R7, R0, 0x100, R7 ;  /* 0x0000010000077824 */ /* 0x000fe200078e0207 */
[----:B--2---:R-:W-:Y:S02]  /*3a490*/  HMMA.16816.F32 R16, R16, R24, R20 ;  /* 0x000000181010723c */ /* 0x004fe40000001814 */
[----:B------:R-:W3:Y:S04]  /*3a4a0*/  LDL.LU.64 R22, [R1+0x38c0] ;  /* 0x0038c00001167983 */ /* 0x000ee80000300a00 */
[----:B------:R-:W3:-:S15]  /*3a4b0*/  LDL.LU.64 R20, [R1+0x38b8] ;  /* 0x0038b80001147983 */ /* 0x000ede0000300a00 */
[----:B------:R-:W-:-:S02]  /*3a4c0*/  NOP ;  /* 0x0000000000007918 */ /* 0x000fc40000000000 */
[----:B------:R0:W-:Y:S04]  /*3a4d0*/  STL.64 [R1+0x230], R16 ;  /* 0x0002301001007387 */ /* 0x0001e80000100a00 */
[----:B------:R1:W-:Y:S04]  /*3a4e0*/  STL.64 [R1+0x238], R18 ;  /* 0x0002381201007387 */ /* 0x0003e80000100a00 */
[----:B0-----:R-:W2:Y:S04]  /*3a4f0*/  LDL.LU R16, [R1+0x1018] ;  /* 0x0010180001107983 */ /* 0x001ea80000300800 */
[----:B------:R-:W2:Y:S04]  /*3a500*/  LDL.LU R17, [R1+0x1020] ;  /* 0x0010200001117983 */ /* 0x000ea80000300800 */
[----:B-1----:R-:W4:Y:S04]  /*3a510*/  LDL.LU R18, [R1+0x1028] ;  /* 0x0010280001127983 */ /* 0x002f280000300800 */
[----:B------:R-:W4:Y:S01]  /*3a520*/  LDL.LU R19, [R1+0x1030] ;  /* 0x0010300001137983 */ /* 0x000f220000300800 */
[----:B------:R-:W-:-:S02]  /*3a530*/  F2FP.F16.E4M3.UNPACK_B R4, R4 ;  /* 0x00000004ff04723e */ /* 0x000fc400020006ff */
[----:B------:R-:W-:Y:S02]  /*3a540*/  F2FP.F16.E4M3.UNPACK_B R5, R5 ;  /* 0x00000005ff05723e */ /* 0x000fe400020006ff */
[----:B------:R-:W-:Y:S02]  /*3a550*/  F2FP.F16.E4M3.UNPACK_B R6, R6 ;  /* 0x00000006ff06723e */ /* 0x000fe400020006ff */
[----:B------:R-:W-:-:S07]  /*3a560*/  F2FP.F16.E4M3.UNPACK_B R7, R7 ;  /* 0x00000007ff07723e */ /* 0x000fce00020006ff */
[C---:B---3--:R-:W-:Y:S01]  /*3a570*/  HMMA.16816.F32 R24, R4.reuse, R26, R20 ;  /* 0x0000001a0418723c */ /* 0x048fe20000001814 */
[----:B----4-:R-:W-:Y:S04]  /*3a580*/  STL.64 [R1+0x3800], R18 ;  /* 0x0038001201007387 */ /* 0x010fe80000100a00 */
[----:B--2---:R0:W-:Y:S04]  /*3a590*/  STL.64 [R1+0x37f8], R16 ;  /* 0x0037f81001007387 */ /* 0x0041e80000100a00 */
[----:B0-----:R-:W2:Y:S04]  /*3a5a0*/  LDL.LU.64 R16, [R1+0x870] ;  /* 0x0008700001107983 */ /* 0x001ea80000300a00 */
[----:B------:R-:W2:Y:S04]  /*3a5b0*/  LDL.LU.64 R18, [R1+0x878] ;  /* 0x0008780001127983 */ /* 0x000ea80000300a00 */
[----:B------:R-:W3:Y:S04]  /*3a5c0*/  LDL.LU.64 R22, [R1+0x38b0] ;  /* 0x0038b00001167983 */ /* 0x000ee80000300a00 */
[----:B------:R-:W3:Y:S04]  /*3a5d0*/  LDL.LU.64 R20, [R1+0x38a8] ;  /* 0x0038a80001147983 */ /* 0x000ee80000300a00 */
[----:B------:R0:W-:Y:S04]  /*3a5e0*/  STL.64 [R1+0x210], R24 ;  /* 0x0002101801007387 */ /* 0x0001e80000100a00 */
[----:B------:R3:W-:Y:S04]  /*3a5f0*/  STL.64 [R1+0x218], R26 ;  /* 0x0002181a01007387 */ /* 0x0007e80000100a00 */
[----:B0-----:R-:W3:Y:S02]  /*3a600*/  LDL.LU.64 R24, [R1+0x38a0] ;  /* 0x0038a00001187983 */ /* 0x001ee40000300a00 */
[----:B---3--:R-:W-:Y:S02]  /*3a610*/  HMMA.16816.F32 R24, R4, R24, R20 ;  /* 0x000000180418723c */ /* 0x008fe40000001814 */
[----:B------:R-:W3:Y:S04]  /*3a620*/  LDL.LU.64 R22, [R1+0x3898] ;  /* 0x0038980001167983 */ /* 0x000ee80000300a00 */
[----:B------:R-:W3:-:S15]  /*3a630*/  LDL.LU.64 R20, [R1+0x3890] ;  /* 0x0038900001147983 */ /* 0x000ede0000300a00 */
[----:B------:R-:W-:-:S02]  /*3a640*/  NOP ;  /* 0x0000000000007918 */ /* 0x000fc40000000000 */
[----:B------:R-:W-:Y:S04]  /*3a650*/  STL.64 [R1+0x200], R24 ;  /* 0x0002001801007387 */ /* 0x000fe80000100a00 */
[----:B------:R0:W-:Y:S04]  /*3a660*/  STL.64 [R1+0x208], R26 ;  /* 0x0002081a01007387 */ /* 0x0001e80000100a00 */
[----:B0-----:R-:W3:Y:S02]  /*3a670*/  LDL.LU.64 R26, [R1+0x3888] ;  /* 0x00388800011a7983 */ /* 0x001ee40000300a00 */
[----:B---3--:R-:W-:Y:S02]  /*3a680*/  HMMA.16816.F32 R24, R4, R26, R20 ;  /* 0x0000001a0418723c */ /* 0x008fe40000001814 */
[----:B------:R-:W3:Y:S04]  /*3a690*/  LDL.LU.64 R22, [R1+0x3880] ;  /* 0x0038800001167983 */ /* 0x000ee80000300a00 */
[----:B------:R-:W2:-:S15]  /*3a6a0*/  LDL.LU.64 R20, [R1+0x3878] ;  /* 0x0038780001147983 */ /* 0x000e9e0000300a00 */
[----:B------:R-:W-:-:S02]  /*3a6b0*/  NOP ;  /* 0x0000000000007918 */ /* 0x000fc40000000000 */
        /* <DEDUP_REMOVED lines=8> */
[----:B------:R-:W2:Y:S01]  /*3a740*/  LDL.LU.64 R20, [R1+0x140] ;  /* 0x0001400001147983 */ /* 0x000ea20000300a00 */
[----:B---3--:R-:W-:-:S15]  /*3a750*/  HMMA.16816.F32 R16, R4, R22, R8 ;  /* 0x000000160410723c */ /* 0x008fde0000001808 */
[----:B------:R-:W-:-:S08]  /*3a760*/  NOP ;  /* 0x0000000000007918 */ /* 0x000fd00000000000 */
[----:B------:R-:W-:Y:S04]  /*3a770*/  STL.64 [R1+0x1a0], R16 ;  /* 0x0001a01001007387 */ /* 0x000fe80000100a00 */
[----:B------:R-:W-:Y:S04]  /*3a780*/  STL.64 [R1+0x1a8], R18 ;  /* 0x0001a81201007387 */ /* 0x000fe80000100a00 */
[----:B------:R-:W3:Y:S01]  /*3a790*/  LDL.LU.64 R22, [R1+0x148] ;  /* 0x0001480001167983 */ /* 0x000ee20000300a00 */
[----:B------:R-:W-:-:S15]  /*3a7a0*/  HMMA.16816.F32 R8, R4, R28, R12 ;  /* 0x0000001c0408723c */ /* 0x000fde000000180c */
[----:B------:R-:W-:-:S08]  /*3a7b0*/  NOP ;  /* 0x0000000000007918 */ /* 0x000fd00000000000 */
[----:B------:R-:W-:Y:S04]  /*3a7c0*/  STL.64 [R1+0x180], R8 ;  /* 0x0001800801007387 */ /* 0x000fe80000100a00 */
[----:B------:R-:W-:Y:S04]  /*3a7d0*/  STL.64 [R1+0x188], R10 ;  /* 0x0001880a01007387 */ /* 0x000fe80000100a00 */
        /* <DEDUP_REMOVED lines=17> */
[----:B------:R-:W3:Y:S04]  /*3a8f0*/  LDL.LU.64 R16, [R1+0x80] ;  /* 0x0000800001107983 */ /* 0x000ee80000300a00 */
[----:B------:R-:W3:Y:S04]  /*3a900*/  LDL.LU.64 R18, [R1+0x88] ;  /* 0x0000880001127983 */ /* 0x000ee80000300a00 */
[----:B------:R-:W4:Y:S04]  /*3a910*/  LDL.LU R28, [R1+0x102c] ;  /* 0x00102c00011c7983 */ /* 0x000f280000300800 */
[----:B------:R-:W4:Y:S04]  /*3a920*/  LDL.LU R29, [R1+0x1034] ;  /* 0x00103400011d7983 */ /* 0x000f280000300800 */
        /* <DEDUP_REMOVED lines=15> */
[----:B------:R0:W-:Y:S01]  /*3aa20*/  STL [R1+0x128], R14 ;  /* 0x0001280e01007387 */ /* 0x0001e20000100800 */
[----:B------:R-:W-:-:S03]  /*3aa30*/  IMAD.MOV.U32 R0, RZ, RZ, R15 ;  /* 0x000000ffff007224 */ /* 0x000fc600078e000f */
[----:B0-----:R-:W3:Y:S04]  /*3aa40*/  LDL.LU.64 R14, [R1+0x3840] ;  /* 0x00384000010e7983 */ /* 0x001ee80000300a00 */
[----:B------:R-:W3:Y:S04]  /*3aa50*/  LDL.LU.64 R12, [R1+0x3838] ;  /* 0x00383800010c7983 */ /* 0x000ee80000300a00 */
[----:B------:R-:W2:Y:S04]  /*3aa60*/  LDL.LU R22, [R1+0x101c] ;  /* 0x00101c0001167983 */ /* 0x000ea80000300800 */
[----:B------:R-:W2:Y:S04]  /*3aa70*/  LDL.LU R23, [R1+0x1024] ;  /* 0x0010240001177983 */ /* 0x000ea80000300800 */
[----:B------:R-:W-:Y:S01]  /*3aa80*/  STL [R1+0x3078], R0 ;  /* 0x0030780001007387 */ /* 0x000fe20000100800 */
        /* <DEDUP_REMOVED lines=9> */
[----:B------:R0:W-:Y:S01]  /*3ab20*/  STL [R1+0xe8], R10 ;  /* 0x0000e80a01007387 */ /* 0x0001e20000100800 */
[----:B------:R-:W-:-:S03]  /*3ab30*/  IMAD.MOV.U32 R0, RZ, RZ, R11 ;  /* 0x000000ffff007224 */ /* 0x000fc600078e000b */
[----:B0-----:R-:W4:Y:S04]  /*3ab40*/  LDL.LU.64 R10, [R1+0x3820] ;  /* 0x00382000010a7983 */ /* 0x001f280000300a00 */
[----:B------:R-:W4:Y:S04]  /*3ab50*/  LDL.LU.64 R8, [R1+0x3818] ;  /* 0x0038180001087983 */ /* 0x000f280000300a00 */
[----:B------:R-:W-:Y:S01]  /*3ab60*/  STL [R1+0x3100], R0 ;  /* 0x0031000001007387 */ /* 0x000fe20000100800 */
[----:B----4-:R-:W-:Y:S03]  /*3ab70*/  HMMA.16816.F32 R12, R4, R12, R8 ;  /* 0x0000000c040c723c */ /* 0x010fe60000001808 */
[----:B------:R-:W3:Y:S04]  /*3ab80*/  LDL.LU.64 R10, [R1+0x3810] ;  /* 0x00381000010a7983 */ /* 0x000ee80000300a00 */
[----:B------:R-:W4:-:S15]  /*3ab90*/  LDL.LU.64 R8, [R1+0x3808] ;  /* 0x0038080001087983 */ /* 0x000f1e0000300a00 */
[----:B------:R-:W-:-:S01]  /*3aba0*/  NOP ;  /* 0x0000000000007918 */ /* 0x000fc20000000000 */
[----:B------:R0:W-:Y:S04]  /*3abb0*/  STL.64 [R1+0xb0], R12 ;  /* 0x0000b00c01007387 */ /* 0x0001e80000100a00 */
[----:B------:R1:W-:Y:S04]  /*3abc0*/  STL.64 [R1+0xb8], R14 ;  /* 0x0000b80e01007387 */ /* 0x0003e80000100a00 */
[----:B0-----:R-:W4:Y:S04]  /*3abd0*/  LDL.LU.64 R12, [R1+0x60] ;  /* 0x00006000010c7983 */ /* 0x001f280000300a00 */
[----:B-1----:R-:W4:Y:S01]  /*3abe0*/  LDL.LU.64 R14, [R1+0x68] ;  /* 0x00006800010e7983 */ /* 0x002f220000300a00 */
[C---:B---3--:R-:W-:Y:S06]  /*3abf0*/  HMMA.16816.F32 R16, R4.reuse, R10, R16 ;  /* 0x0000000a0410723c */ /* 0x048fec0000001810 */
[----:B----4-:R-:W-:-:S15]  /*3ac00*/  HMMA.16816.F32 R8, R4, R8, R12 ;  /* 0x000000080408723c */ /* 0x010fde000000180c */
[----:B------:R-:W-:-:S02]  /*3ac10*/  NOP ;  /* 0x0000000000007918 */ /* 0x000fc40000000000 */
[----:B------:R-:W-:Y:S04]  /*3ac20*/  STL.64 [R1+0x80], R16 ;  /* 0x0000801001007387 */ /* 0x000fe80000100a00 */
[----:B------:R0:W-:Y:S04]  /*3ac30*/  STL.64 [R1+0x88], R18 ;  /* 0x0000881201007387 */ /* 0x0001e80000100a00 */
[----:B0-----:R-:W3:Y:S04]  /*3ac40*/  LDL.LU.64 R18, [R1+0x3800] ;  /* 0x0038000001127983 */ /* 0x001ee80000300a00 */
[----:B------:R-:W2:Y:S04]  /*3ac50*/  LDL.LU.64 R16, [R1+0x37f8] ;  /* 0x0037f80001107983 */ /* 0x000ea80000300a00 */
[----:B------:R-:W-:Y:S04]  /*3ac60*/  STL.64 [R1+0x60], R8 ;  /* 0x0000600801007387 */ /* 0x000fe80000100a00 */
[----:B------:R0:W-:Y:S02]  /*3ac70*/  STL.64 [R1+0x68], R10 ;  /* 0x0000680a01007387 */ /* 0x0001e40000100a00 */
[----:B0-----:R-:W-:Y:S06]  /*3ac80*/  HMMA.16816.F32 R8, R4, R2, R24 ;  /* 0x000000020408723c */ /* 0x001fec0000001818 */
[----:B------:R-:W-:Y:S04]  /*3ac90*/  STL [R1+0x37f4], R6 ;  /* 0x0037f40601007387 */ /* 0x000fe80000100800 */
[----:B------:R-:W-:-:S13]  /*3aca0*/  STL [R1+0x37f0], R7 ;  /* 0x0037f00701007387 */ /* 0x000fda0000100800 */
[----:B------:R-:W-:Y:S04]  /*3acb0*/  STL.64 [R1+0x50], R8 ;  /* 0x0000500801007387 */ /* 0x000fe80000100a00 */
[----:B------:R-:W-:Y:S04]  /*3acc0*/  STL.64 [R1+0x58], R10 ;  /* 0x0000580a01007387 */ /* 0x000fe80000100a00 */
[----:B------:R-:W4:Y:S04]  /*3acd0*/  LDL.LU R24, [R1+0xf0] ;  /* 0x0000f00001187983 */ /* 0x000f280000300800 */
[----:B------:R-:W4:Y:S04]  /*3ace0*/  LDL.LU R25, [R1+0xf4] ;  /* 0x0000f40001197983 */ /* 0x000f280000300800 */
[----:B------:R-:W3:Y:S04]  /*3acf0*/  LDL.LU R26, [R1+0xf8] ;  /* 0x0000f800011a7983 */ /* 0x000ee80000300800 */
[----:B------:R-:W3:Y:S04]  /*3ad00*/  LDL.LU R27, [R1+0xfc] ;  /* 0x0000fc00011b7983 */ /* 0x000ee80000300800 */
[----:B---3--:R-:W-:Y:S04]  /*3ad10*/  STL.64 [R1+0x37b8], R26 ;  /* 0x0037b81a01007387 */ /* 0x008fe80000100a00 */
[----:B----4-:R0:W-:Y:S04]  /*3ad20*/  STL.64 [R1+0x37b0], R24 ;  /* 0x0037b01801007387 */ /* 0x0101e80000100a00 */
[----:B0-----:R-:W3:Y:S04]  /*3ad30*/  LDL.LU R24, [R1+0xa0] ;  /* 0x0000a00001187983 */ /* 0x001ee80000300800 */
[----:B------:R-:W3:Y:S04]  /*3ad40*/  LDL.LU R25, [R1+0xa4] ;  /* 0x0000a40001197983 */ /* 0x000ee80000300800 */
[----:B------:R-:W4:Y:S04]  /*3ad50*/  LDL.LU R26, [R1+0xa8] ;  /* 0x0000a800011a7983 */ /* 0x000f280000300800 */
[----:B------:R-:W4:Y:S04]  /*3ad60*/  LDL.LU R27, [R1+0xac] ;  /* 0x0000ac00011b7983 */ /* 0x000f280000300800 */
[----:B------:R-:W2:Y:S04]  /*3ad70*/  LDL.LU R2, [R1+0x28] ;  /* 0x0000280001027983 */ /* 0x000ea80000300800 */
[----:B------:R-:W2:Y:S04]  /*3ad80*/  LDL.LU R3, [R1+0x2c] ;  /* 0x00002c0001037983 */ /* 0x000ea80000300800 */
[----:B------:R-:W2:Y:S04]  /*3ad90*/  LDL.LU R6, [R1+0x920] ;  /* 0x0009200001067983 */ /* 0x000ea80000300800 */
[----:B------:R-:W2:Y:S04]  /*3ada0*/  LDL.LU R7, [R1+0x924] ;  /* 0x0009240001077983 */ /* 0x000ea80000300800 */
[----:B------:R-:W3:Y:S04]  /*3adb0*/  LDL.LU R9, [R1+0x930] ;  /* 0x0009300001097983 */ /* 0x000ee80000300800 */
[----:B------:R-:W2:Y:S04]  /*3adc0*/  LDL.LU R0, [R1+0x934] ;  /* 0x0009340001007983 */ /* 0x000ea80000300800 */
[----:B------:R-:W4:Y:S04]  /*3add0*/  LDL.LU R10, [R1+0x940] ;  /* 0x00094000010a7983 */ /* 0x000f280000300800 */
[----:B------:R-:W4:Y:S04]  /*3ade0*/  LDL.LU R11, [R1+0x944] ;  /* 0x00094400010b7983 */ /* 0x000f280000300800 */
[----:B----4-:R-:W-:Y:S04]  /*3adf0*/  STL.64 [R1+0x37e8], R10 ;  /* 0x0037e80a01007387 */ /* 0x010fe80000100a00 */
[----:B---3--:R-:W-:Y:S04]  /*3ae00*/  STL [R1+0x37e0], R9 ;  /* 0x0037e00901007387 */ /* 0x008fe80000100800 */
[----:B------:R-:W-:Y:S04]  /*3ae10*/  STL.64 [R1+0x37c8], R26 ;  /* 0x0037c81a01007387 */ /* 0x000fe80000100a00 */
[----:B------:R0:W-:Y:S04]  /*3ae20*/  STL.64 [R1+0x37c0], R24 ;  /* 0x0037c01801007387 */ /* 0x0001e80000100a00 */
[----:B0-----:R-:W3:Y:S04]  /*3ae30*/  LDL.LU R24, [R1+0x90] ;  /* 0x0000900001187983 */ /* 0x001ee80000300800 */
[----:B------:R-:W3:Y:S04]  /*3ae40*/  LDL.LU R25, [R1+0x94] ;  /* 0x0000940001197983 */ /* 0x000ee80000300800 */
[----:B------:R-:W4:Y:S04]  /*3ae50*/  LDL.LU R26, [R1+0x98] ;  /* 0x00009800011a7983 */ /* 0x000f280000300800 */
[----:B------:R-:W4:Y:S04]  /*3ae60*/  LDL.LU R27, [R1+0x9c] ;  /* 0x00009c00011b7983 */ /* 0x000f280000300800 */
[----:B------:R-:W3:Y:S04]  /*3ae70*/  LDL.LU.64 R8, [R1+0x40] ;  /* 0x0000400001087983 */ /* 0x000ee80000300a00 */
[----:B------:R-:W3:Y:S01]  /*3ae80*/  LDL.LU.64 R10, [R1+0x48] ;  /* 0x00004800010a7983 */ /* 0x000ee20000300a00 */
[----:B--2---:R-:W-:-:S02]  /*3ae90*/  IMAD R16, R16, 0x100, R22 ;  /* 0x0000010010107824 */ /* 0x004fc400078e0216 */
[----:B------:R-:W-:Y:S01]  /*3aea0*/  IMAD R17, R17, 0x100, R23 ;  /* 0x0000010011117824 */ /* 0x000fe200078e0217 */
[----:B------:R-:W-:Y:S01]  /*3aeb0*/  F2FP.F16.E4M3.UNPACK_B R6, R6.H1 ;  /* 0x00000006ff06723e */ /* 0x000fe200030006ff */
[----:B------:R-:W-:Y:S01]  /*3aec0*/  IMAD R18, R18, 0x100, R28 ;  /* 0x0000010012127824 */ /* 0x000fe200078e021c */
[----:B------:R-:W-:Y:S01]  /*3aed0*/  F2FP.F16.E4M3.UNPACK_B R7, R7.H1 ;  /* 0x00000007ff07723e */ /* 0x000fe200030006ff */
[----:B------:R-:W-:Y:S01]  /*3aee0*/  IMAD R19, R19, 0x100, R29 ;  /* 0x0000010013137824 */ /* 0x000fe200078e021d */
[----:B----4-:R-:W-:Y:S04]  /*3aef0*/  STL.64 [R1+0x37d8], R26 ;  /* 0x0037d81a01007387 */ /* 0x010fe80000100a00 */
[----:B---3--:R0:W-:Y:S04]  /*3af00*/  STL.64 [R1+0x37d0], R24 ;  /* 0x0037d01801007387 */ /* 0x0081e80000100a00 */
[----:B0-----:R-:W2:Y:S04]  /*3af10*/  LDL.LU R24, [R1+0x70] ;  /* 0x0000700001187983 */ /* 0x001ea80000300800 */
[----:B------:R-:W2:Y:S04]  /*3af20*/  LDL.LU R25, [R1+0x74] ;  /* 0x0000740001197983 */ /* 0x000ea80000300800 */
[----:B------:R-:W2:Y:S04]  /*3af30*/  LDL.LU R26, [R1+0x78] ;  /* 0x00007800011a7983 */ /* 0x000ea80000300800 */
[----:B------:R-:W2:Y:S04]  /*3af40*/  LDL.LU R27, [R1+0x7c] ;  /* 0x00007c00011b7983 */ /* 0x000ea80000300800 */
        /* <DEDUP_REMOVED lines=10> */
[----:B------:R0:W-:Y:S04]  /*3aff0*/  STL [R1+0x30], R6 ;  /* 0x0000300601007387 */ /* 0x0001e80000100800 */
[----:B0-----:R-:W2:Y:S04]  /*3b000*/  LDL.LU R6, [R1+0x37f4] ;  /* 0x0037f40001067983 */ /* 0x001ea80000300800 */
[----:B------:R0:W-:Y:S04]  /*3b010*/  STL [R1+0x34], R7 ;  /* 0x0000340701007387 */ /* 0x0001e80000100800 */
[----:B0-----:R-:W2:Y:S02]  /*3b020*/  LDL.LU R7, [R1+0x37f0] ;  /* 0x0037f00001077983 */ /* 0x001ea40000300800 */
[----:B--2---:R-:W-:Y:S02]  /*3b030*/  HMMA.16816.F32 R4, R4, R2, R8 ;  /* 0x000000020404723c */ /* 0x004fe40000001808 */
[----:B------:R-:W2:Y:S04]  /*3b040*/  LDL.LU.64 R10, [R1+0x37e8] ;  /* 0x0037e800010a7983 */ /* 0x000ea80000300a00 */
[----:B------:R-:W3:-:S15]  /*3b050*/  LDL.LU R9, [R1+0x37e0] ;  /* 0x0037e00001097983 */ /* 0x000ede0000300800 */
[----:B------:R-:W-:-:S02]  /*3b060*/  NOP ;  /* 0x0000000000007918 */ /* 0x000fc40000000000 */
[----:B------:R-:W-:Y:S04]  /*3b070*/  STL.64 [R1+0x40], R4 ;  /* 0x0000400401007387 */ /* 0x000fe80000100a00 */
[----:B------:R0:W-:Y:S04]  /*3b080*/  STL.64 [R1+0x48], R6 ;  /* 0x0000480601007387 */ /* 0x0001e80000100a00 */
[----:B0-----:R-:W4:Y:S01]  /*3b090*/  LDL.64 R6, [R1+0x30] ;  /* 0x0000300001067983 */ /* 0x001f220000100a00 */
[----:B------:R-:W-:Y:S02]  /*3b0a0*/  F2FP.F16.E4M3.UNPACK_B R16, R16 ;  /* 0x00000010ff10723e */ /* 0x000fe400020006ff */
[----:B------:R-:W-:-:S02]  /*3b0b0*/  F2FP.F16.E4M3.UNPACK_B R17, R17 ;  /* 0x00000011ff11723e */ /* 0x000fc400020006ff */
[----:B------:R-:W-:Y:S02]  /*3b0c0*/  F2FP.F16.E4M3.UNPACK_B R18, R18 ;  /* 0x00000012ff12723e */ /* 0x000fe400020006ff */
[----:B------:R-:W-:-:S07]  /*3b0d0*/  F2FP.F16.E4M3.UNPACK_B R19, R19 ;  /* 0x00000013ff13723e */ /* 0x000fce00020006ff */
[----:B----4-:R-:W-:-:S15]  /*3b0e0*/  HMMA.16816.F32 R24, R16, R6, R24 ;  /* 0x000000061018723c */ /* 0x010fde0000001818 */
[----:B------:R-:W-:-:S08]  /*3b0f0*/  NOP ;  /* 0x0000000000007918 */ /* 0x000fd00000000000 */
[----:B------:R-:W-:Y:S04]  /*3b100*/  STL.64 [R1+0x70], R24 ;  /* 0x0000701801007387 */ /* 0x000fe80000100a00 */
[----:B------:R0:W-:Y:S04]  /*3b110*/  STL.64 [R1+0x78], R26 ;  /* 0x0000781a01007387 */ /* 0x0001e80000100a00 */
[----:B0-----:R-:W4:Y:S04]  /*3b120*/  LDL.LU.64 R26, [R1+0x37d8] ;  /* 0x0037d800011a7983 */ /* 0x001f280000300a00 */
[----:B------:R-:W4:Y:S01]  /*3b130*/  LDL.LU.64 R24, [R1+0x37d0] ;  /* 0x0037d00001187983 */ /* 0x000f220000300a00 */
[----:B---3--:R-:W-:-:S02]  /*3b140*/  F2FP.F16.E4M3.UNPACK_B R8, R9.H1 ;  /* 0x00000009ff08723e */ /* 0x008fc400030006ff */
[----:B------:R-:W-:Y:S01]  /*3b150*/  F2FP.F16.E4M3.UNPACK_B R9, R0.H1 ;  /* 0x00000000ff09723e */ /* 0x000fe200030006ff */
[----:B------:R-:W-:Y:S02]  /*3b160*/  IMAD.MOV.U32 R0, RZ, RZ, R7 ;  /* 0x000000ffff007224 */ /* 0x000fe400078e0007 */
[----:B------:R-:W-:Y:S02]  /*3b170*/  IMAD.MOV.U32 R2, RZ, RZ, R6 ;  /* 0x000000ffff027224 */ /* 0x000fe400078e0006 */
[----:B------:R-:W-:Y:S04]  /*3b180*/  STL.64 [R1+0x18], R8 ;  /* 0x0000180801007387 */ /* 0x000fe80000100a00 */
[----:B------:R-:W-:Y:S04]  /*3b190*/  STL [R1+0x3740], R0 ;  /* 0x0037400001007387 */ /* 0x000fe80000100800 */
[----:B------:R-:W-:Y:S01]  /*3b1a0*/  STL [R1+0x373c], R2 ;  /* 0x00373c0201007387 */ /* 0x000fe20000100800 */
[----:B----4-:R-:W-:-:S15]  /*3b1b0*/  HMMA.16816.F32 R24, R16, R8, R24 ;  /* 0x000000081018723c */ /* 0x010fde0000001818 */
[----:B------:R-:W-:-:S08]  /*3b1c0*/  NOP ;  /* 0x0000000000007918 */ /* 0x000fd00000000000 */
[----:B------:R-:W-:Y:S04]  /*3b1d0*/  STL.64 [R1+0x90], R24 ;  /* 0x0000901801007387 */ /* 0x000fe80000100a00 */
[----:B------:R0:W-:Y:S04]  /*3b1e0*/  STL.64 [R1+0x98], R26 ;  /* 0x0000981a01007387 */ /* 0x0001e80000100a00 */
[----:B0-----:R-:W3:Y:S04]  /*3b1f0*/  LDL.LU.64 R26, [R1+0x37c8] ;  /* 0x0037c800011a7983 */ /* 0x001ee80000300a00 */
[----:B------:R-:W3:Y:S01]  /*3b200*/  LDL.LU.64 R24, [R1+0x37c0] ;  /* 0x0037c00001187983 */ /* 0x000ee20000300a00 */
[----:B--2---:R-:W-:-:S02]  /*3b210*/  F2FP.F16.E4M3.UNPACK_B R4, R10.H1 ;  /* 0x0000000aff04723e */ /* 0x004fc400030006ff */
[----:B------:R-:W-:Y:S01]  /*3b220*/  F2FP.F16.E4M3.UNPACK_B R5, R11.H1 ;  /* 0x0000000bff05723e */ /* 0x000fe200030006ff */
[----:B------:R-:W-:Y:S02]  /*3b230*/  IMAD.MOV.U32 R3, RZ, RZ, R9 ;  /* 0x000000ffff037224 */ /* 0x000fe400078e0009 */
[----:B------:R-:W-:Y:S02]  /*3b240*/  IMAD.MOV.U32 R7, RZ, RZ, R8 ;  /* 0x000000ffff077224 */ /* 0x000fe400078e0008 */
[----:B------:R-:W-:Y:S04]  /*3b250*/  STL.64 [R1+0x10], R4 ;  /* 0x0000100401007387 */ /* 0x000fe80000100a00 */
[----:B------:R-:W-:Y:S04]  /*3b260*/  STL [R1+0x3748], R3 ;  /* 0x0037480301007387 */ /* 0x000fe80000100800 */
[----:B------:R-:W-:Y:S01]  /*3b270*/  STL [R1+0x3744], R7 ;  /* 0x0037440701007387 */ /* 0x000fe20000100800 */
[----:B---3--:R-:W-:-:S15]  /*3b280*/  HMMA.16816.F32 R24, R16, R4, R24 ;  /* 0x000000041018723c */ /* 0x008fde0000001818 */
[----:B------:R-:W-:-:S08]  /*3b290*/  NOP ;  /* 0x0000000000007918 */ /* 0x000fd00000000000 */
[----:B------:R-:W-:Y:S04]  /*3b2a0*/  STL.64 [R1+0xa0], R24 ;  /* 0x0000a01801007387 */ /* 0x000fe80000100a00 */
[----:B------:R0:W-:Y:S04]  /*3b2b0*/  STL.64 [R1+0xa8], R26 ;  /* 0x0000a81a01007387 */ /* 0x0001e80000100a00 */
[----:B0-----:R-:W2:Y:S04]  /*3b2c0*/  LDL.LU.64 R26, [R1+0x37b8] ;  /* 0x0037b800011a7983 */ /* 0x001ea80000300a00 */
[----:B------:R-:W2:Y:S01]  /*3b2d0*/  LDL.LU.64 R24, [R1+0x37b0] ;  /* 0x0037b00001187983 */ /* 0x000ea20000300a00 */
[----:B------:R-:W-:-:S02]  /*3b2e0*/  F2FP.F16.E4M3.UNPACK_B R10, R12.H1 ;  /* 0x0000000cff0a723e */ /* 0x000fc400030006ff */
[----:B------:R-:W-:Y:S01]  /*3b2f0*/  F2FP.F16.E4M3.UNPACK_B R11, R13.H1 ;  /* 0x0000000dff0b723e */ /* 0x000fe200030006ff */
[----:B------:R-:W-:Y:S02]  /*3b300*/  IMAD.MOV.U32 R9, RZ, RZ, R4 ;  /* 0x000000ffff097224 */ /* 0x000fe400078e0004 */
[----:B------:R-:W-:Y:S01]  /*3b310*/  IMAD.MOV.U32 R8, RZ, RZ, R5 ;  /* 0x000000ffff087224 */ /* 0x000fe200078e0005 */
[----:B------:R-:W-:Y:S02]  /*3b320*/  F2FP.F16.E4M3.UNPACK_B R4, R14.H1 ;  /* 0x0000000eff04723e */ /* 0x000fe400030006ff */
[----:B------:R-:W-:Y:S02]  /*3b330*/  F2FP.F16.E4M3.UNPACK_B R5, R15.H1 ;  /* 0x0000000fff05723e */ /* 0x000fe400030006ff */
[----:B------:R-:W-:Y:S06]  /*3b340*/  HMMA.16816.F32 R12, R16, R10, R20 ;  /* 0x0000000a100c723c */ /* 0x000fec0000001814 */
[----:B------:R-:W-:-:S15]  /*3b350*/  STL.64 [R1+0x8], R10 ;  /* 0x0000080a01007387 */ /* 0x000fde0000100a00 */
[----:B------:R-:W-:-:S02]  /*3b360*/  NOP ;  /* 0x0000000000007918 */ /* 0x000fc40000000000 */
[----:B------:R-:W-:Y:S04]  /*3b370*/  STL.64 [R1+0xd0], R12 ;  /* 0x0000d00c01007387 */ /* 0x000fe80000100a00 */
[----:B------:R2:W-:Y:S04]  /*3b380*/  STL.64 [R1+0xd8], R14 ;  /* 0x0000d80e01007387 */ /* 0x0005e80000100a00 */
[----:B------:R0:W-:Y:S01]  /*3b390*/  STL.64 [R1], R4 ;  /* 0x0000000401007387 */ /* 0x0001e20000100a00 */
[----:B------:R-:W-:Y:S02]  /*3b3a0*/  IMAD.MOV.U32 R3, RZ, RZ, R4 ;  /* 0x000000ffff037224 */ /* 0x000fe400078e0004 */
[----:B------:R-:W-:Y:S01]  /*3b3b0*/  IMAD.MOV.U32 R7, RZ, RZ, R5 ;  /* 0x000000ffff077224 */ /* 0x000fe200078e0005 */
[----:B--2---:R-:W-:-:S15]  /*3b3c0*/  HMMA.16816.F32 R12, R16, R4, R24 ;  /* 0x00000004100c723c */ /* 0x004fde0000001818 */
[----:B------:R-:W-:-:S08]  /*3b3d0*/  NOP ;  /* 0x0000000000007918 */ /* 0x000fd00000000000 */
[----:B------:R-:W-:Y:S04]  /*3b3e0*/  STL.64 [R1+0xf0], R12 ;  /* 0x0000f00c01007387 */ /* 0x000fe80000100a00 */
[----:B------:R-:W-:Y:S04]  /*3b3f0*/  STL.64 [R1+0xf8], R14 ;  /* 0x0000f80e01007387 */ /* 0x000fe80000100a00 */
[----:B0-----:R-:W2:Y:S04]  /*3b400*/  LDL.LU R4, [R1+0x1038] ;  /* 0x0010380001047983 */ /* 0x001ea80000300800 */
[----:B------:R-:W2:Y:S04]  /*3b410*/  LDL.LU R5, [R1+0x1040] ;  /* 0x0010400001057983 */ /* 0x000ea80000300800 */
[----:B------:R-:W3:Y:S04]  /*3b420*/  LDL.LU R6, [R1+0x1048] ;  /* 0x0010480001067983 */ /* 0x000ee80000300800 */
[----:B---3--:R-:W-:Y:S04]  /*3b430*/  STL.64 [R1+0x3758], R6 ;  /* 0x0037580601007387 */ /* 0x008fe80000100a00 */
[----:B--2---:R0:W-:Y:S04]  /*3b440*/  STL.64 [R1+0x3750], R4 ;  /* 0x0037500401007387 */ /* 0x0041e80000100a00 */
[----:B0-----:R-:W2:Y:S04]  /*3b450*/  LDL.LU R4, [R1+0x1d0] ;  /* 0x0001d00001047983 */ /* 0x001ea80000300800 */
[----:B------:R-:W2:Y:S04]  /*3b460*/  LDL.LU R5, [R1+0x1d4] ;  /* 0x0001d40001057983 */ /* 0x000ea80000300800 */
[----:B------:R-:W3:Y:S04]  /*3b470*/  LDL.LU R6, [R1+0x1d8] ;  /* 0x0001d80001067983 */ /* 0x000ee80000300800 */
[----:B------:R-:W3:Y:S04]  /*3b480*/  LDL.LU R7, [R1+0x1dc] ;  /* 0x0001dc0001077983 */ /* 0x000ee80000300800 */
[----:B------:R-:W4:Y:S04]  /*3b490*/  LDL.LU R22, [R1+0x9a0] ;  /* 0x0009a00001167983 */ /* 0x000f280000300800 */
[----:B------:R-:W4:Y:S04]  /*3b4a0*/  LDL.LU R23, [R1+0x9a4] ;  /* 0x0009a40001177983 */ /* 0x000f280000300800 */
[----:B------:R-:W2:Y:S04]  /*3b4b0*/  LDL.LU R20, [R1+0x9b0] ;  /* 0x0009b00001147983 */ /* 0x000ea80000300800 */
[----:B------:R-:W2:Y:S04]  /*3b4c0*/  LDL.LU R21, [R1+0x9b4] ;  /* 0x0009b40001157983 */ /* 0x000ea80000300800 */
[----:B----4-:R-:W-:Y:S04]  /*3b4d0*/  STL.64 [R1+0x3798], R22 ;  /* 0x0037981601007387 */ /* 0x010fe80000100a00 */
[----:B--2---:R0:W-:Y:S04]  /*3b4e0*/  STL.64 [R1+0x3790], R20 ;  /* 0x0037901401007387 */ /* 0x0041e80000100a00 */
[----:B0-----:R-:W2:Y:S04]  /*3b4f0*/  LDL.LU R20, [R1+0x130] ;  /* 0x0001300001147983 */ /* 0x001ea80000300800 */
[----:B------:R-:W2:Y:S04]  /*3b500*/  LDL.LU R21, [R1+0x134] ;  /* 0x0001340001157983 */ /* 0x000ea80000300800 */
[----:B------:R-:W4:Y:S04]  /*3b510*/  LDL.LU R22, [R1+0x138] ;  /* 0x0001380001167983 */ /* 0x000f280000300800 */
[----:B------:R-:W4:Y:S04]  /*3b520*/  LDL.LU R23, [R1+0x13c] ;  /* 0x00013c0001177983 */ /* 0x000f280000300800 */
[----:B------:R-:W3:Y:S04]  /*3b530*/  LDL.LU R26, [R1+0x980] ;  /* 0x00098000011a7983 */ /* 0x000ee80000300800 */
[----:B------:R-:W3:Y:S04]  /*3b540*/  LDL.LU R27, [R1+0x984] ;  /* 0x00098400011b7983 */ /* 0x000ee80000300800 */
[----:B----4-:R-:W-:Y:S04]  /*3b550*/  STL.64 [R1+0x37a8], R22 ;  /* 0x0037a81601007387 */ /* 0x010fe80000100a00 */
[----:B--2---:R0:W-:Y:S04]  /*3b560*/  STL.64 [R1+0x37a0], R20 ;  /* 0x0037a01401007387 */ /* 0x0041e80000100a00 */
[----:B0-----:R-:W2:Y:S04]  /*3b570*/  LDL.LU R20, [R1+0x110] ;  /* 0x0001100001147983 */ /* 0x001ea80000300800 */
[----:B------:R-:W2:Y:S04]  /*3b580*/  LDL.LU R21, [R1+0x114] ;  /* 0x0001140001157983 */ /* 0x000ea80000300800 */
[----:B------:R-:W2:Y:S04]  /*3b590*/  LDL.LU R22, [R1+0x118] ;  /* 0x0001180001167983 */ /* 0x000ea80000300800 */
[----:B------:R-:W2:Y:S04]  /*3b5a0*/  LDL.LU R23, [R1+0x11c] ;  /* 0x00011c0001177983 */ /* 0x000ea80000300800 */
[----:B------:R-:W4:Y:S04]  /*3b5b0*/  LDL.LU R24, [R1+0x990] ;  /* 0x0009900001187983 */ /* 0x000f280000300800 */
[----:B------:R-:W4:Y:S04]  /*3b5c0*/  LDL.LU R25, [R1+0x994] ;  /* 0x0009940001197983 */ /* 0x000f280000300800 */
[----:B------:R-:W4:Y:S04]  /*3b5d0*/  LDL.LU R14, [R1+0x9c0] ;  /* 0x0009c000010e7983 */ /* 0x000f280000300800 */
[----:B------:R-:W4:Y:S04]  /*3b5e0*/  LDL.LU R15, [R1+0x9c4] ;  /* 0x0009c400010f7983 */ /* 0x000f280000300800 */
[----:B---3--:R-:W-:Y:S04]  /*3b5f0*/  STL.64 [R1+0x3768], R6 ;  /* 0x0037680601007387 */ /* 0x008fe80000100a00 */
[----:B------:R0:W-:Y:S04]  /*3b600*/  STL.64 [R1+0x3760], R4 ;  /* 0x0037600401007387 */ /* 0x0001e80000100a00 */
[----:B0-----:R-:W3:Y:S04]  /*3b610*/  LDL.LU R4, [R1+0x1b0] ;  /* 0x0001b00001047983 */ /* 0x001ee80000300800 */
[----:B------:R-:W3:Y:S04]  /*3b620*/  LDL.LU R5, [R1+0x1b4] ;  /* 0x0001b40001057983 */ /* 0x000ee80000300800 */
[----:B------:R-:W2:Y:S04]  /*3b630*/  LDL.LU R6, [R1+0x1b8] ;  /* 0x0001b80001067983 */ /* 0x000ea80000300800 */
[----:B------:R-:W2:Y:S01]  /*3b640*/  LDL.LU R7, [R1+0x1bc] ;  /* 0x0001bc0001077983 */ /* 0x000ea20000300800 */
[----:B------:R-:W-:-:S02]  /*3b650*/  F2FP.F16.E4M3.UNPACK_B R28, R28.H1 ;  /* 0x0000001cff1c723e */ /* 0x000fc400030006ff */
[----:B------:R-:W-:Y:S01]  /*3b660*/  F2FP.F16.E4M3.UNPACK_B R29, R29.H1 ;  /* 0x0000001dff1d723e */ /* 0x000fe200030006ff */
[----:B--2---:R-:W-:Y:S04]  /*3b670*/  STL.64 [R1+0x3778], R6 ;  /* 0x0037780601007387 */ /* 0x004fe80000100a00 */
[----:B---3--:R0:W-:Y:S04]  /*3b680*/  STL.64 [R1+0x3770], R4 ;  /* 0x0037700401007387 */ /* 0x0081e80000100a00 */
[----:B0-----:R-:W2:Y:S04]  /*3b690*/  LDL.LU R4, [R1+0x190] ;  /* 0x0001900001047983 */ /* 0x001ea80000300800 */
[----:B------:R-:W2:Y:S04]  /*3b6a0*/  LDL.LU R5, [R1+0x194] ;  /* 0x0001940001057983 */ /* 0x000ea80000300800 */
[----:B------:R-:W3:Y:S04]  /*3b6b0*/  LDL.LU R6, [R1+0x198] ;  /* 0x0001980001067983 */ /* 0x000ee80000300800 */
[----:B------:R-:W3:Y:S01]  /*3b6c0*/  LDL.LU R7, [R1+0x19c] ;  /* 0x00019c0001077983 */ /* 0x000ee20000300800 */
[----:B------:R-:W-:Y:S01]  /*3b6d0*/  HMMA.16816.F32 R20, R16, R28, R20 ;  /* 0x0000001c1014723c */ /* 0x000fe20000001814 */
[----:B------:R-:W-:-:S02]  /*3b6e0*/  IMAD.MOV.U32 R0, RZ, RZ, R10 ;  /* 0x000000ffff007224 */ /* 0x000fc400078e000a */
[----:B------:R-:W-:Y:S01]  /*3b6f0*/  IMAD.MOV.U32 R2, RZ, RZ, R11 ;  /* 0x000000ffff027224 */ /* 0x000fe200078e000b */
[----:B---3--:R-:W-:Y:S04]  /*3b700*/  STL.64 [R1+0x3788], R6 ;  /* 0x0037880601007387 */ /* 0x008fe80000100a00 */
[----:B--2---:R0:W-:Y:S04]  /*3b710*/  STL.64 [R1+0x3780], R4 ;  /* 0x0037800401007387 */ /* 0x0041e80000100a00 */
[----:B0-----:R-:W2:Y:S04]  /*3b720*/  LDL.LU R4, [R1+0x170] ;  /* 0x0001700001047983 */ /* 0x001ea80000300800 */
[----:B------:R-:W2:Y:S04]  /*3b730*/  LDL.LU R5, [R1+0x174] ;  /* 0x0001740001057983 */ /* 0x000ea80000300800 */
[----:B------:R-:W2:Y:S04]  /*3b740*/  LDL.LU R6, [R1+0x178] ;  /* 0x0001780001067983 */ /* 0x000ea80000300800 */
[----:B------:R-:W2:Y:S04]  /*3b750*/  LDL.LU R7, [R1+0x17c] ;  /* 0x00017c0001077983 */ /* 0x000ea80000300800 */
[----:B------:R-:W3:Y:S04]  /*3b760*/  LDL.LU R12, [R1+0x9d0] ;  /* 0x0009d000010c7983 */ /* 0x000ee80000300800 */
[----:B------:R-:W3:Y:S04]  /*3b770*/  LDL.LU R13, [R1+0x9d4] ;  /* 0x0009d400010d7983 */ /* 0x000ee80000300800 */
[----:B------:R-:W3:Y:S04]  /*3b780*/  LDL.LU R10, [R1+0x9e0] ;  /* 0x0009e000010a7983 */ /* 0x000ee80000300800 */
[----:B------:R-:W3:Y:S04]  /*3b790*/  LDL.LU R11, [R1+0x9e4] ;  /* 0x0009e400010b7983 */ /* 0x000ee80000300800 */
[----:B------:R-:W-:Y:S04]  /*3b7a0*/  STL.64 [R1+0x110], R20 ;  /* 0x0001101401007387 */ /* 0x000fe80000100a00 */
[----:B------:R0:W-:Y:S04]  /*3b7b0*/  STL.64 [R1+0x118], R22 ;  /* 0x0001181601007387 */ /* 0x0001e80000100a00 */
[----:B0-----:R-:W3:Y:S04]  /*3b7c0*/  LDL.LU.64 R22, [R1+0x37a8] ;  /* 0x0037a80001167983 */ /* 0x001ee80000300a00 */
[----:B------:R-:W3:Y:S01]  /*3b7d0*/  LDL.LU.64 R20, [R1+0x37a0] ;  /* 0x0037a00001147983 */ /* 0x000ee20000300a00 */
[----:B------:R-:W-:-:S02]  /*3b7e0*/  F2FP.F16.E4M3.UNPACK_B R26, R26.H1 ;  /* 0x0000001aff1a723e */ /* 0x000fc400030006ff */
[----:B------:R-:W-:Y:S02]  /*3b7f0*/  F2FP.F16.E4M3.UNPACK_B R27, R27.H1 ;  /* 0x0000001bff1b723e */ /* 0x000fe400030006ff */
[----:B----4-:R-:W-:Y:S02]  /*3b800*/  F2FP.F16.E4M3.UNPACK_B R24, R24.H1 ;  /* 0x00000018ff18723e */ /* 0x010fe400030006ff */
[----:B------:R-:W-:Y:S01]  /*3b810*/  F2FP.F16.E4M3.UNPACK_B R25, R25.H1 ;  /* 0x00000019ff19723e */ /* 0x000fe200030006ff */
[----:B------:R0:W-:Y:S04]  /*3b820*/  STL [R1+0x3738], R29 ;  /* 0x0037381d01007387 */ /* 0x0001e80000100800 */
[----:B0-----:R-:W4:Y:S02]  /*3b830*/  LDL.LU R29, [R1+0x104c] ;  /* 0x00104c00011d7983 */ /* 0x001f240000300800 */
[C---:B--2---:R-:W-:Y:S06]  /*3b840*/  HMMA.16816.F32 R4, R16.reuse, R24, R4 ;  /* 0x000000181004723c */ /* 0x044fec0000001804 */
[----:B---3--:R-:W-:-:S15]  /*3b850*/  HMMA.16816.F32 R20, R16, R26, R20 ;  /* 0x0000001a1014723c */ /* 0x008fde0000001814 */
        /* <DEDUP_REMOVED lines=8> */
[----:B------:R-:W4:Y:S04]  /*3b8e0*/  LDL.LU.64 R4, [R1+0x3780] ;  /* 0x0037800001047983 */ /* 0x000f280000300a00 */
[----:B------:R-:W-:Y:S04]  /*3b8f0*/  STL.64 [R1+0x3688], R26 ;  /* 0x0036881a01007387 */ /* 0x000fe80000100a00 */
[----:B------:R0:W-:Y:S04]  /*3b900*/  STL.64 [R1+0x3680], R24 ;  /* 0x0036801801007387 */ /* 0x0001e80000100a00 */
[----:B0-----:R-:W3:Y:S04]  /*3b910*/  LDL.LU R24, [R1+0x1f0] ;  /* 0x0001f00001187983 */ /* 0x001ee80000300800 */
[----:B------:R-:W3:Y:S04]  /*3b920*/  LDL.LU R25, [R1+0x1f4] ;  /* 0x0001f40001197983 */ /* 0x000ee80000300800 */
[----:B------:R-:W3:Y:S04]  /*3b930*/  LDL.LU R26, [R1+0x1f8] ;  /* 0x0001f800011a7983 */ /* 0x000ee80000300800 */
[----:B------:R-:W3:Y:S01]  /*3b940*/  LDL.LU R27, [R1+0x1fc] ;  /* 0x0001fc00011b7983 */ /* 0x000ee20000300800 */
[----:B--2---:R-:W-:-:S02]  /*3b950*/  F2FP.F16.E4M3.UNPACK_B R22, R22.H1 ;  /* 0x00000016ff16723e */ /* 0x004fc400030006ff */
[----:B------:R-:W-:-:S07]  /*3b960*/  F2FP.F16.E4M3.UNPACK_B R23, R23.H1 ;  /* 0x00000017ff17723e */ /* 0x000fce00030006ff */
[----:B----4-:R-:W-:-:S15]  /*3b970*/  HMMA.16816.F32 R4, R16, R22, R4 ;  /* 0x000000161004723c */ /* 0x010fde0000001804 */
[----:B------:R-:W-:-:S08]  /*3b980*/  NOP ;  /* 0x0000000000007918 */ /* 0x000fd00000000000 */
[----:B------:R-:W-:Y:S04]  /*3b990*/  STL.64 [R1+0x190], R4 ;  /* 0x0001900401007387 */ /* 0x000fe80000100a00 */
[----:B------:R0:W-:Y:S04]  /*3b9a0*/  STL.64 [R1+0x198], R6 ;  /* 0x0001980601007387 */ /* 0x0001e80000100a00 */
[----:B0-----:R-:W2:Y:S04]  /*3b9b0*/  LDL.LU.64 R6, [R1+0x3778] ;  /* 0x0037780001067983 */ /* 0x001ea80000300a00 */
[----:B------:R-:W2:Y:S01]  /*3b9c0*/  LDL.LU.64 R4, [R1+0x3770] ;  /* 0x0037700001047983 */ /* 0x000ea20000300a00 */
[----:B---3--:R-:W-:-:S02]  /*3b9d0*/  F2FP.F16.E4M3.UNPACK_B R20, R20.H1 ;  /* 0x00000014ff14723e */ /* 0x008fc400030006ff */
[----:B------:R-:W-:-:S07]  /*3b9e0*/  F2FP.F16.E4M3.UNPACK_B R21, R21.H1 ;  /* 0x00000015ff15723e */ /* 0x000fce00030006ff */
[----:B--2---:R-:W-:-:S15]  /*3b9f0*/  HMMA.16816.F32 R4, R16, R20, R4 ;  /* 0x000000141004723c */ /* 0x004fde0000001804 */
[----:B------:R-:W-:-:S08]  /*3ba00*/  NOP ;  /* 0x0000000000007918 */ /* 0x000fd00000000000 */
[----:B------:R-:W-:Y:S04]  /*3ba10*/  STL.64 [R1+0x860], R4 ;  /* 0x0008600401007387 */ /* 0x000fe80000100a00 */
[----:B------:R0:W-:Y:S04]  /*3ba20*/  STL.64 [R1+0x868], R6 ;  /* 0x0008680601007387 */ /* 0x0001e80000100a00 */
[----:B0-----:R-:W2:Y:S04]  /*3ba30*/  LDL.LU.64 R6, [R1+0x3768] ;  /* 0x0037680001067983 */ /* 0x001ea80000300a00 */
[----:B------:R-:W2:Y:S01]  /*3ba40*/  LDL.LU.64 R4, [R1+0x3760] ;  /* 0x0037600001047983 */ /* 0x000ea20000300a00 */
[----:B------:R-:W-:-:S02]  /*3ba50*/  F2FP.F16.E4M3.UNPACK_B R14, R14.H1 ;  /* 0x0000000eff0e723e */ /* 0x000fc400030006ff */
[----:B------:R-:W-:Y:S01]  /*3ba60*/  F2FP.F16.E4M3.UNPACK_B R15, R15.H1 ;  /* 0x0000000fff0f723e */ /* 0x000fe200030006ff */
[----:B------:R0:W-:Y:S04]  /*3ba70*/  STL.64 [R1+0x3678], R22 ;  /* 0x0036781601007387 */ /* 0x0001e80000100a00 */
[----:B0-----:R-:W3:Y:S04]  /*3ba80*/  LDL.LU R22, [R1+0x103c] ;  /* 0x00103c0001167983 */ /* 0x001ee80000300800 */
[----:B------:R-:W4:Y:S04]  /*3ba90*/  LDL.LU R23, [R1+0x1044] ;  /* 0x0010440001177983 */ /* 0x000f280000300800 */
[----:B------:R-:W-:Y:S01]  /*3baa0*/  STL.64 [R1+0x3670], R20 ;  /* 0x0036701401007387 */ /* 0x000fe20000100a00 */
[----:B--2---:R-:W-:-:S15]  /*3bab0*/  HMMA.16816.F32 R4, R16, R14, R4 ;  /* 0x0000000e1004723c */ /* 0x004fde0000001804 */
[----:B------:R-:W-:-:S08]  /*3bac0*/  NOP ;  /* 0x0000000000007918 */ /* 0x000fd00000000000 */
[----:B------:R-:W-:Y:S04]  /*3bad0*/  STL.64 [R1+0x870], R4 ;  /* 0x0008700401007387 */ /* 0x000fe80000100a00 */
[----:B------:R0:W-:Y:S04]  /*3bae0*/  STL.64 [R1+0x878], R6 ;  /* 0x0008780601007387 */ /* 0x0001e80000100a00 */
[----:B0-----:R-:W2:Y:S04]  /*3baf0*/  LDL.LU.64 R6, [R1+0x3758] ;  /* 0x0037580001067983 */ /* 0x001ea80000300a00 */
[----:B------:R-:W3:Y:S01]  /*3bb00*/  LDL.LU.64 R4, [R1+0x3750] ;  /* 0x0037500001047983 */ /* 0x000ee20000300a00 */
[----:B------:R-:W-:-:S02]  /*3bb10*/  F2FP.F16.E4M3.UNPACK_B R12, R12.H1 ;  /* 0x0000000cff0c723e */ /* 0x000fc400030006ff */
[----:B------:R-:W-:Y:S01]  /*3bb20*/  F2FP.F16.E4M3.UNPACK_B R13, R13.H1 ;  /* 0x0000000dff0d723e */ /* 0x000fe200030006ff */
[----:B------:R-:W2:Y:S06]  /*3bb30*/  LDL.LU R20, [R1+0x700] ;  /* 0x0007000001147983 */ /* 0x000eac0000300800 */
[----:B------:R-:W-:-:S15]  /*3bb40*/  HMMA.16816.F32 R24, R16, R12, R24 ;  /* 0x0000000c1018723c */ /* 0x000fde0000001818 */
[----:B------:R-:W-:-:S08]  /*3bb50*/  NOP ;  /* 0x0000000000007918 */ /* 0x000fd00000000000 */
[----:B------:R-:W-:Y:S04]  /*3bb60*/  STL.64 [R1+0x880], R24 ;  /* 0x0008801801007387 */ /* 0x000fe80000100a00 */
[----:B------:R0:W-:Y:S04]  /*3bb70*/  STL.64 [R1+0x888], R26 ;  /* 0x0008881a01007387 */ /* 0x0001e80000100a00 */
[----:B------:R-:W2:Y:S01]  /*3bb80*/  LDL.LU R21, [R1+0x704] ;  /* 0x0007040001157983 */ /* 0x000ea20000300800 */
[----:B---3--:R-:W-:Y:S02]  /*3bb90*/  IMAD R4, R4, 0x100, R22 ;  /* 0x0000010004047824 */ /* 0x008fe400078e0216 */
[----:B----4-:R-:W-:Y:S01]  /*3bba0*/  IMAD R5, R5, 0x100, R23 ;  /* 0x0000010005057824 */ /* 0x010fe200078e0217 */
[----:B------:R-:W3:Y:S04]  /*3bbb0*/  LDL.LU R22, [R1+0x708] ;  /* 0x0007080001167983 */ /* 0x000ee80000300800 */
[----:B------:R-:W3:Y:S01]  /*3bbc0*/  LDL.LU R23, [R1+0x70c] ;  /* 0x00070c0001177983 */ /* 0x000ee20000300800 */
[----:B0-----:R-:W-:-:S02]  /*3bbd0*/  IMAD.MOV.U32 R26, RZ, RZ, R3 ;  /* 0x000000ffff1a7224 */ /* 0x001fc400078e0003 */
[----:B--2---:R-:W-:Y:S01]  /*3bbe0*/  IMAD.MOV.U32 R27, RZ, RZ, R7 ;  /* 0x000000ffff1b7224 */ /* 0x004fe200078e0007 */
[----:B---3--:R-:W-:Y:S04]  /*3bbf0*/  STL.64 [R1+0x3698], R22 ;  /* 0x0036981601007387 */ /* 0x008fe80000100a00 */
[----:B------:R0:W-:Y:S04]  /*3bc00*/  STL.64 [R1+0x3690], R20 ;  /* 0x0036901401007387 */ /* 0x0001e80000100a00 */
[----:B------:R-:W2:Y:S04]  /*3bc10*/  LDL.LU R3, [R1+0x3748] ;  /* 0x0037480001037983 */ /* 0x000ea80000300800 */
[----:B------:R-:W3:Y:S04]  /*3bc20*/  LDL.LU R7, [R1+0x3744] ;  /* 0x0037440001077983 */ /* 0x000ee80000300800 */
[----:B------:R-:W-:Y:S04]  /*3bc30*/  STL.64 [R1+0x36a0], R26 ;  /* 0x0036a01a01007387 */ /* 0x000fe80000100a00 */
[----:B0-----:R-:W4:Y:S04]  /*3bc40*/  LDL.LU R20, [R1+0x720] ;  /* 0x0007200001147983 */ /* 0x001f280000300800 */
[----:B------:R-:W4:Y:S04]  /*3bc50*/  LDL.LU R21, [R1+0x724] ;  /* 0x0007240001157983 */ /* 0x000f280000300800 */
[----:B------:R-:W2:Y:S04]  /*3bc60*/  LDL.LU R22, [R1+0x728] ;  /* 0x0007280001167983 */ /* 0x000ea80000300800 */
[----:B------:R-:W2:Y:S01]  /*3bc70*/  LDL.LU R23, [R1+0x72c] ;  /* 0x00072c0001177983 */ /* 0x000ea20000300800 */
[----:B------:R-:W-:-:S02]  /*3bc80*/  IMAD.MOV.U32 R24, RZ, RZ, R0 ;  /* 0x000000ffff187224 */ /* 0x000fc400078e0000 */
[----:B------:R-:W-:Y:S01]  /*3bc90*/  IMAD.MOV.U32 R25, RZ, RZ, R2 ;  /* 0x000000ffff197224 */ /* 0x000fe200078e0002 */
[----:B--2---:R-:W-:Y:S04]  /*3bca0*/  STL.64 [R1+0x36b0], R22 ;  /* 0x0036b01601007387 */ /* 0x004fe80000100a00 */
[----:B----4-:R0:W-:Y:S04]  /*3bcb0*/  STL.64 [R1+0x36a8], R20 ;  /* 0x0036a81401007387 */ /* 0x0101e80000100a00 */
[----:B------:R-:W2:Y:S04]  /*3bcc0*/  LDL.LU R0, [R1+0x3740] ;  /* 0x0037400001007983 */ /* 0x000ea80000300800 */
[----:B------:R-:W4:Y:S04]  /*3bcd0*/  LDL.LU R2, [R1+0x373c] ;  /* 0x00373c0001027983 */ /* 0x000f280000300800 */
[----:B------:R3:W-:Y:S04]  /*3bce0*/  STL.64 [R1+0x36b8], R24 ;  /* 0x0036b81801007387 */ /* 0x0007e80000100a00 */
[----:B0-----:R-:W2:Y:S04]  /*3bcf0*/  LDL.LU R20, [R1+0x730] ;  /* 0x0007300001147983 */ /* 0x001ea80000300800 */
[----:B------:R-:W2:Y:S04]  /*3bd00*/  LDL.LU R21, [R1+0x734] ;  /* 0x0007340001157983 */ /* 0x000ea80000300800 */
[----:B------:R-:W4:Y:S04]  /*3bd10*/  LDL.LU R22, [R1+0x738] ;  /* 0x0007380001167983 */ /* 0x000f280000300800 */
[----:B------:R-:W4:Y:S01]  /*3bd20*/  LDL.LU R23, [R1+0x73c] ;  /* 0x00073c0001177983 */ /* 0x000f220000300800 */
[----:B------:R-:W-:-:S02]  /*3bd30*/  IMAD.MOV.U32 R26, RZ, RZ, R9 ;  /* 0x000000ffff1a7224 */ /* 0x000fc400078e0009 */
[----:B------:R-:W-:Y:S02]  /*3bd40*/  IMAD.MOV.U32 R27, RZ, RZ, R8 ;  /* 0x000000ffff1b7224 */ /* 0x000fe400078e0008 */
[----:B---3--:R-:W-:Y:S02]  /*3bd50*/  IMAD.MOV.U32 R24, RZ, RZ, R7 ;  /* 0x000000ffff187224 */ /* 0x008fe400078e0007 */
[----:B------:R-:W-:Y:S01]  /*3bd60*/  IMAD.MOV.U32 R25, RZ, RZ, R3 ;  /* 0x000000ffff197224 */ /* 0x000fe200078e0003 */
[----:B----4-:R-:W-:Y:S04]  /*3bd70*/  STL.64 [R1+0x36c8], R22 ;  /* 0x0036c81601007387 */ /* 0x010fe80000100a00 */
[----:B--2---:R0:W-:Y:S04]  /*3bd80*/  STL.64 [R1+0x36c0], R20 ;  /* 0x0036c01401007387 */ /* 0x0041e80000100a00 */
[----:B------:R1:W-:Y:S04]  /*3bd90*/  STL.64 [R1+0x36d0], R26 ;  /* 0x0036d01a01007387 */ /* 0x0003e80000100a00 */
[----:B------:R-:W-:Y:S04]  /*3bda0*/  STL.64 [R1+0x36e8], R24 ;  /* 0x0036e81801007387 */ /* 0x000fe80000100a00 */
[----:B0-----:R-:W2:Y:S04]  /*3bdb0*/  LDL.LU R20, [R1+0x740] ;  /* 0x0007400001147983 */ /* 0x001ea80000300800 */
[----:B------:R-:W2:Y:S04]  /*3bdc0*/  LDL.LU R21, [R1+0x744] ;  /* 0x0007440001157983 */ /* 0x000ea80000300800 */
[----:B------:R-:W3:Y:S04]  /*3bdd0*/  LDL.LU R22, [R1+0x748] ;  /* 0x0007480001167983 */ /* 0x000ee80000300800 */
[----:B------:R-:W3:Y:S01]  /*3bde0*/  LDL.LU R23, [R1+0x74c] ;  /* 0x00074c0001177983 */ /* 0x000ee20000300800 */
[----:B-1----:R-:W-:-:S02]  /*3bdf0*/  IMAD.MOV.U32 R26, RZ, RZ, R2 ;  /* 0x000000ffff1a7224 */ /* 0x002fc400078e0002 */
[----:B------:R-:W-:-:S05]  /*3be00*/  IMAD.MOV.U32 R27, RZ, RZ, R0 ;  /* 0x000000ffff1b7224 */ /* 0x000fca00078e0000 */
[----:B------:R-:W-:Y:S04]  /*3be10*/  STL.64 [R1+0x3700], R26 ;  /* 0x0037001a01007387 */ /* 0x000fe80000100a00 */
        /* <DEDUP_REMOVED lines=9> */
[----:B------:R-:W2:Y:S01]  /*3beb0*/  LDL.LU R27, [R1+0x77c] ;  /* 0x00077c00011b7983 */ /* 0x000ea20000300800 */
[----:B------:R-:W-:-:S03]  /*3bec0*/  IMAD R6, R6, 0x100, R29 ;  /* 0x0000010006067824 */ /* 0x000fc600078e021d */
[----:B------:R-:W3:Y:S04]  /*3bed0*/  LDL.LU R29, [R1+0x1054] ;  /* 0x00105400011d7983 */ /* 0x000ee80000300800 */
[----:B------:R-:W3:Y:S04]  /*3bee0*/  LDL.LU R7, [R1+0x1050] ;  /* 0x0010500001077983 */ /* 0x000ee80000300800 */
[----:B--2---:R-:W-:Y:S04]  /*3bef0*/  STL.64 [R1+0x3710], R26 ;  /* 0x0037101a01007387 */ /* 0x004fe80000100a00 */
[----:B----4-:R0:W-:Y:S04]  /*3bf00*/  STL.64 [R1+0x3708], R24 ;  /* 0x0037081801007387 */ /* 0x0101e80000100a00 */
[----:B0-----:R-:W2:Y:S04]  /*3bf10*/  LDL.LU R24, [R1+0x840] ;  /* 0x0008400001187983 */ /* 0x001ea80000300800 */
[----:B------:R-:W2:Y:S04]  /*3bf20*/  LDL.LU R25, [R1+0x844] ;  /* 0x0008440001197983 */ /* 0x000ea80000300800 */
[----:B------:R-:W4:Y:S04]  /*3bf30*/  LDL.LU R26, [R1+0x848] ;  /* 0x00084800011a7983 */ /* 0x000f280000300800 */
[----:B------:R-:W4:Y:S04]  /*3bf40*/  LDL.LU R27, [R1+0x84c] ;  /* 0x00084c00011b7983 */ /* 0x000f280000300800 */
[----:B------:R-:W3:Y:S04]  /*3bf50*/  LDL.LU R8, [R1+0x9f0] ;  /* 0x0009f00001087983 */ /* 0x000ee80000300800 */
[----:B------:R-:W3:Y:S04]  /*3bf60*/  LDL.LU R9, [R1+0x9f4] ;  /* 0x0009f40001097983 */ /* 0x000ee80000300800 */
[----:B------:R-:W3:Y:S04]  /*3bf70*/  LDL.LU R2, [R1+0xa00] ;  /* 0x000a000001027983 */ /* 0x000ee80000300800 */
[----:B------:R-:W3:Y:S04]  /*3bf80*/  LDL.LU R3, [R1+0xa04] ;  /* 0x000a040001037983 */ /* 0x000ee80000300800 */
[----:B------:R-:W3:Y:S04]  /*3bf90*/  LDL.LU R0, [R1+0xa14] ;  /* 0x000a140001007983 */ /* 0x000ee80000300800 */
[----:B----4-:R-:W-:Y:S04]  /*3bfa0*/  STL.64 [R1+0x3720], R26 ;  /* 0x0037201a01007387 */ /* 0x010fe80000100a00 */
[----:B--2---:R0:W-:Y:S04]  /*3bfb0*/  STL.64 [R1+0x3718], R24 ;  /* 0x0037181801007387 */ /* 0x0041e80000100a00 */
[----:B0-----:R-:W2:Y:S04]  /*3bfc0*/  LDL.LU R24, [R1+0x850] ;  /* 0x0008500001187983 */ /* 0x001ea80000300800 */
[----:B------:R-:W2:Y:S04]  /*3bfd0*/  LDL.LU R25, [R1+0x854] ;  /* 0x0008540001197983 */ /* 0x000ea80000300800 */
[----:B------:R-:W4:Y:S04]  /*3bfe0*/  LDL.LU R26, [R1+0x858] ;  /* 0x00085800011a7983 */ /* 0x000f280000300800 */
[----:B------:R-:W4:Y:S01]  /*3bff0*/  LDL.LU R27, [R1+0x85c] ;  /* 0x00085c00011b7983 */ /* 0x000f220000300800 */
[----:B------:R-:W-:-:S02]  /*3c000*/  F2FP.F16.E4M3.UNPACK_B R10, R10.H1 ;  /* 0x0000000aff0a723e */ /* 0x000fc400030006ff */
[----:B------:R-:W-:Y:S01]  /*3c010*/  F2FP.F16.E4M3.UNPACK_B R11, R11.H1 ;  /* 0x0000000bff0b723e */ /* 0x000fe200030006ff */
[----:B----4-:R-:W-:Y:S04]  /*3c020*/  STL.64 [R1+0x3730], R26 ;  /* 0x0037301a01007387 */ /* 0x010fe80000100a00 */
[----:B--2---:R0:W-:Y:S04]  /*3c030*/  STL.64 [R1+0x3728], R24 ;  /* 0x0037281801007387 */ /* 0x0041e80000100a00 */
[----:B0-----:R-:W2:Y:S04]  /*3c040*/  LDL.LU R24, [R1+0x220] ;  /* 0x0002200001187983 */ /* 0x001ea80000300800 */
[----:B------:R-:W2:Y:S04]  /*3c050*/  LDL.LU R25, [R1+0x224] ;  /* 0x0002240001197983 */ /* 0x000ea80000300800 */
[----:B------:R-:W2:Y:S04]  /*3c060*/  LDL.LU R26, [R1+0x228] ;  /* 0x00022800011a7983 */ /* 0x000ea80000300800 */
[----:B------:R-:W2:Y:S04]  /*3c070*/  LDL.LU R27, [R1+0x22c] ;  /* 0x00022c00011b7983 */ /* 0x000ea80000300800 */
[----:B---3--:R-:W-:Y:S04]  /*3c080*/  STL.64 [R1+0x36f8], R22 ;  /* 0x0036f81601007387 */ /* 0x008fe80000100a00 */
[----:B------:R0:W-:Y:S01]  /*3c090*/  STL.64 [R1+0x36f0], R20 ;  /* 0x0036f01401007387 */ /* 0x0001e20000100a00 */
[----:B------:R-:W-:-:S03]  /*3c0a0*/  IMAD R7, R7, 0x100, R29 ;  /* 0x0000010007077824 */ /* 0x000fc600078e021d */
[----:B0-----:R-:W3:Y:S04]  /*3c0b0*/  LDL.LU R20, [R1+0x760] ;  /* 0x0007600001147983 */ /* 0x001ee80000300800 */
[----:B------:R-:W3:Y:S04]  /*3c0c0*/  LDL.LU R21, [R1+0x764] ;  /* 0x0007640001157983 */ /* 0x000ee80000300800 */
[----:B------:R-:W3:Y:S04]  /*3c0d0*/  LDL.LU R22, [R1+0x768] ;  /* 0x0007680001167983 */ /* 0x000ee80000300800 */
[----:B------:R-:W3:Y:S04]  /*3c0e0*/  LDL.LU R23, [R1+0x76c] ;  /* 0x00076c0001177983 */ /* 0x000ee80000300800 */
[----:B------:R-:W-:Y:S04]  /*3c0f0*/  STL.64 [R1+0x3658], R14 ;  /* 0x0036580e01007387 */ /* 0x000fe80000100a00 */
[----:B------:R0:W-:Y:S04]  /*3c100*/  STL.64 [R1+0x3650], R12 ;  /* 0x0036500c01007387 */ /* 0x0001e80000100a00 */
[----:B0-----:R-:W4:Y:S04]  /*3c110*/  LDL.LU R12, [R1+0x6f0] ;  /* 0x0006f000010c7983 */ /* 0x001f280000300800 */
[----:B------:R-:W4:Y:S04]  /*3c120*/  LDL.LU R13, [R1+0x6f4] ;  /* 0x0006f400010d7983 */ /* 0x000f280000300800 */
[----:B------:R-:W4:Y:S04]  /*3c130*/  LDL.LU R14, [R1+0x6f8] ;  /* 0x0006f800010e7983 */ /* 0x000f280000300800 */
[----:B------:R-:W4:Y:S04]  /*3c140*/  LDL.LU R15, [R1+0x6fc] ;  /* 0x0006fc00010f7983 */ /* 0x000f280000300800 */
[----:B------:R-:W4:Y:S01]  /*3c150*/  LDL.LU R29, [R1+0x3738] ;  /* 0x00373800011d7983 */ /* 0x000f220000300800 */
        /* <DEDUP_REMOVED lines=8> */
[----:B------:R0:W-:Y:S04]  /*3c1e0*/  STL [R1+0x362c], R10 ;  /* 0x00362c0a01007387 */ /* 0x0001e80000100800 */
[----:B0-----:R-:W3:Y:S04]  /*3c1f0*/  LDL.LU R10, [R1+0xa10] ;  /* 0x000a1000010a7983 */ /* 0x001ee80000300800 */
[----:B------:R-:W-:Y:S01]  /*3c200*/  STL [R1+0x3628], R11 ;  /* 0x0036280b01007387 */ /* 0x000fe20000100800 */
[----:B--2---:R-:W-:-:S15]  /*3c210*/  HMMA.16816.F32 R24, R16, R8, R24 ;  /* 0x000000081018723c */ /* 0x004fde0000001818 */
[----:B------:R-:W-:-:S08]  /*3c220*/  NOP ;  /* 0x0000000000007918 */ /* 0x000fd00000000000 */
[----:B------:R-:W-:Y:S04]  /*3c230*/  STL.64 [R1+0x910], R24 ;  /* 0x0009101801007387 */ /* 0x000fe80000100a00 */
[----:B------:R0:W-:Y:S04]  /*3c240*/  STL.64 [R1+0x918], R26 ;  /* 0x0009181a01007387 */ /* 0x0001e80000100a00 */
[----:B0-----:R-:W2:Y:S04]  /*3c250*/  LDL.LU.64 R26, [R1+0x3720] ;  /* 0x00372000011a7983 */ /* 0x001ea80000300a00 */
[----:B------:R-:W2:Y:S01]  /*3c260*/  LDL.LU.64 R24, [R1+0x3718] ;  /* 0x0037180001187983 */ /* 0x000ea20000300a00 */
[----:B------:R-:W-:-:S02]  /*3c270*/  F2FP.F16.E4M3.UNPACK_B R2, R2.H1 ;  /* 0x00000002ff02723e */ /* 0x000fc400030006ff */
[----:B------:R-:W-:Y:S02]  /*3c280*/  F2FP.F16.E4M3.UNPACK_B R3, R3.H1 ;  /* 0x00000003ff03723e */ /* 0x000fe400030006ff */
[----:B---3--:R-:W-:Y:S02]  /*3c290*/  F2FP.F16.E4M3.UNPACK_B R10, R10.H1 ;  /* 0x0000000aff0a723e */ /* 0x008fe400030006ff */
[----:B------:R-:W-:Y:S01]  /*3c2a0*/  F2FP.F16.E4M3.UNPACK_B R11, R0.H1 ;  /* 0x00000000ff0b723e */ /* 0x000fe200030006ff */
[----:B------:R-:W-:Y:S04]  /*3c2b0*/  STL [R1+0x3610], R9 ;  /* 0x0036100901007387 */ /* 0x000fe80000100800 */
[----:B------:R-:W-:Y:S04]  /*3c2c0*/  STL [R1+0x20], R10 ;  /* 0x0000200a01007387 */ /* 0x000fe80000100800 */
[----:B------:R-:W-:Y:S01]  /*3c2d0*/  STL [R1+0x24], R11 ;  /* 0x0000240b01007387 */ /* 0x000fe20000100800 */
        /* <DEDUP_REMOVED lines=10> */
[----:B--2---:R-:W-:Y:S01]  /*3c380*/  HMMA.16816.F32 R16, R16, R10, R24 ;  /* 0x0000000a1010723c */ /* 0x004fe20000001818 */
[----:B------:R-:W2:-:S15]  /*3c390*/  LDL.LU.64 R26, [R1+0x3700] ;  /* 0x00370000011a7983 */ /* 0x000e9e0000300a00 */
[----:B------:R-:W-:-:S07]  /*3c3a0*/  NOP ;  /* 0x0000000000007918 */ /* 0x000fce0000000000 */
[----:B------:R0:W-:Y:S04]  /*3c3b0*/  STL.64 [R1+0x8b0], R16 ;  /* 0x0008b01001007387 */ /* 0x0001e80000100a00 */
[----:B------:R1:W-:Y:S04]  /*3c3c0*/  STL.64 [R1+0x8b8], R18 ;  /* 0x0008b81201007387 */ /* 0x0003e80000100a00 */
[----:B0-----:R-:W4:Y:S04]  /*3c3d0*/  LDL.LU R16, [R1+0x710] ;  /* 0x0007100001107983 */ /* 0x001f280000300800 */
[----:B------:R-:W4:Y:S04]  /*3c3e0*/  LDL.LU R17, [R1+0x714] ;  /* 0x0007140001117983 */ /* 0x000f280000300800 */
[----:B-1----:R-:W4:Y:S04]  /*3c3f0*/  LDL.LU R18, [R1+0x718] ;  /* 0x0007180001127983 */ /* 0x002f280000300800 */
[----:B------:R-:W4:Y:S01]  /*3c400*/  LDL.LU R19, [R1+0x71c] ;  /* 0x00071c0001137983 */ /* 0x000f220000300800 */
[----:B--2---:R-:W-:Y:S03]  /*3c410*/  HMMA.16816.F32 R24, R4, R26, R20 ;  /* 0x0000001a0418723c */ /* 0x004fe60000001814 */
[----:B------:R-:W2:Y:S04]  /*3c420*/  LDL.LU.64 R22, [R1+0x36f8] ;  /* 0x0036f80001167983 */ /* 0x000ea80000300a00 */
[----:B------:R-:W2:-:S15]  /*3c430*/  LDL.LU.64 R20, [R1+0x36f0] ;  /* 0x0036f00001147983 */ /* 0x000e9e0000300a00 */
[----:B------:R-:W-:-:S01]  /*3c440*/  NOP ;  /* 0x0000000000007918 */ /* 0x000fc20000000000 */
[----:B------:R0:W-:Y:S04]  /*3c450*/  STL.64 [R1+0x8a0], R24 ;  /* 0x0008a01801007387 */ /* 0x0001e80000100a00 */
[----:B------:R2:W-:Y:S04]  /*3c460*/  STL.64 [R1+0x8a8], R26 ;  /* 0x0008a81a01007387 */ /* 0x0005e80000100a00 */
[----:B0-----:R-:W2:Y:S02]  /*3c470*/  LDL.LU.64 R24, [R1+0x36e8] ;  /* 0x0036e80001187983 */ /* 0x001ea40000300a00 */
[----:B--2---:R-:W-:Y:S02]  /*3c480*/  HMMA.16816.F32 R24, R4, R24, R20 ;  /* 0x000000180418723c */ /* 0x004fe40000001814 */
[----:B------:R-:W2:Y:S04]  /*3c490*/  LDL.LU.64 R22, [R1+0x36e0] ;  /* 0x0036e00001167983 */ /* 0x000ea80000300a00 */
[----:B------:R-:W2:-:S15]  /*3c4a0*/  LDL.LU.64 R20, [R1+0x36d8] ;  /* 0x0036d80001147983 */ /* 0x000e9e0000300a00 */
[----:B------:R-:W-:-:S02]  /*3c4b0*/  NOP ;  /* 0x0000000000007918 */ /* 0x000fc40000000000 */
[----:B------:R-:W-:Y:S04]  /*3c4c0*/  STL.64 [R1+0x850], R24 ;  /* 0x0008501801007387 */ /* 0x000fe80000100a00 */
[----:B------:R0:W-:Y:S04]  /*3c4d0*/  STL.64 [R1+0x858], R26 ;  /* 0x0008581a01007387 */ /* 0x0001e80000100a00 */
[----:B0-----:R-:W2:Y:S02]  /*3c4e0*/  LDL.LU.64 R26, [R1+0x36d0] ;  /* 0x0036d000011a7983 */ /* 0x001ea40000300a00 */
[----:B--2---:R-:W-:Y:S02]  /*3c4f0*/  HMMA.16816.F32 R24, R4, R26, R20 ;  /* 0x0000001a0418723c */ /* 0x004fe40000001814 */
[----:B------:R-:W2:Y:S04]  /*3c500*/  LDL.LU.64 R22, [R1+0x36c8] ;  /* 0x0036c80001167983 */ /* 0x000ea80000300a00 */
[----:B------:R-:W2:-:S15]  /*3c510*/  LDL.LU.64 R20, [R1+0x36c0] ;  /* 0x0036c00001147983 */ /* 0x000e9e0000300a00 */
[----:B------:R-:W-:-:S02]  /*3c520*/  NOP ;  /* 0x0000000000007918 */ /* 0x000fc40000000000 */
        /* <DEDUP_REMOVED lines=16> */
[----:B0-----:R-:W2:Y:S04]  /*3c630*/  LDL.LU.64 R26, [R1+0x3688] ;  /* 0x00368800011a7983 */ /* 0x001ea80000300a00 */
[----:B------:R-:W3:Y:S01]  /*3c640*/  LDL.LU.64 R24, [R1+0x3680] ;  /* 0x0036800001187983 */ /* 0x000ee20000300a00 */
[----:B----4-:R-:W-:Y:S03]  /*3c650*/  HMMA.16816.F32 R16, R4, R28, R16 ;  /* 0x0000001c0410723c */ /* 0x010fe60000001810 */
[----:B------:R-:W4:-:S15]  /*3c660*/  LDL.LU R9, [R1+0x106c] ;  /* 0x00106c0001097983 */ /* 0x000f1e0000300800 */
[----:B------:R-:W-:-:S05]  /*3c670*/  NOP ;  /* 0x0000000000007918 */ /* 0x000fca0000000000 */
[----:B------:R-:W-:Y:S04]  /*3c680*/  STL.64 [R1+0x750], R16 ;  /* 0x0007501001007387 */ /* 0x000fe80000100a00 */
[----:B------:R0:W-:Y:S04]  /*3c690*/  STL.64 [R1+0x758], R18 ;  /* 0x0007581201007387 */ /* 0x0001e80000100a00 */
[----:B0-----:R-:W4:Y:S04]  /*3c6a0*/  LDL.LU R18, [R1+0x1068] ;  /* 0x0010680001127983 */ /* 0x001f280000300800 */
[----:B------:R-:W4:Y:S04]  /*3c6b0*/  LDL.LU R19, [R1+0x1074] ;  /* 0x0010740001137983 */ /* 0x000f280000300800 */
[----:B------:R-:W4:Y:S01]  /*3c6c0*/  LDL.LU R0, [R1+0x1070] ;  /* 0x0010700001007983 */ /* 0x000f220000300800 */
[C---:B--2---:R-:W-:Y:S06]  /*3c6d0*/  HMMA.16816.F32 R20, R4.reuse, R26, R20 ;  /* 0x0000001a0414723c */ /* 0x044fec0000001814 */
[----:B---3--:R-:W-:-:S15]  /*3c6e0*/  HMMA.16816.F32 R12, R4, R24, R12 ;  /* 0x00000018040c723c */ /* 0x008fde000000180c */
[----:B------:R-:W-:-:S02]  /*3c6f0*/  NOP ;  /* 0x0000000000007918 */ /* 0x000fc40000000000 */
[----:B------:R-:W-:Y:S04]  /*3c700*/  STL.64 [R1+0x740], R20 ;  /* 0x0007401401007387 */ /* 0x000fe80000100a00 */
[----:B------:R0:W-:Y:S04]  /*3c710*/  STL.64 [R1+0x748], R22 ;  /* 0x0007481601007387 */ /* 0x0001e80000100a00 */
[----:B0-----:R-:W2:Y:S04]  /*3c720*/  LDL.LU.64 R22, [R1+0x3678] ;  /* 0x0036780001167983 */ /* 0x001ea80000300a00 */
[----:B------:R-:W3:Y:S04]  /*3c730*/  LDL.LU.64 R20, [R1+0x3670] ;  /* 0x0036700001147983 */ /* 0x000ee80000300a00 */
[----:B------:R0:W-:Y:S04]  /*3c740*/  STL.64 [R1+0x730], R12 ;  /* 0x0007300c01007387 */ /* 0x0001e80000100a00 */
[----:B------:R1:W-:Y:S04]  /*3c750*/  STL.64 [R1+0x738], R14 ;  /* 0x0007380e01007387 */ /* 0x0003e80000100a00 */
[----:B0-----:R-:W4:Y:S04]  /*3c760*/  LDL.LU R12, [R1+0x6d0] ;  /* 0x0006d000010c7983 */ /* 0x001f280000300800 */
[----:B------:R-:W4:Y:S04]  /*3c770*/  LDL.LU R13, [R1+0x6d4] ;  /* 0x0006d400010d7983 */ /* 0x000f280000300800 */
[----:B-1----:R-:W2:Y:S04]  /*3c780*/  LDL.LU R14, [R1+0x6d8] ;  /* 0x0006d800010e7983 */ /* 0x002ea80000300800 */
[----:B------:R-:W2:Y:S04]  /*3c790*/  LDL.LU R15, [R1+0x6dc] ;  /* 0x0006dc00010f7983 */ /* 0x000ea80000300800 */
[----:B--2---:R-:W-:Y:S04]  /*3c7a0*/  STL.64 [R1+0x3668], R14 ;  /* 0x0036680e01007387 */ /* 0x004fe80000100a00 */
[----:B----4-:R0:W-:Y:S04]  /*3c7b0*/  STL.64 [R1+0x3660], R12 ;  /* 0x0036600c01007387 */ /* 0x0101e80000100a00 */
[----:B0-----:R-:W2:Y:S04]  /*3c7c0*/  LDL.LU R12, [R1+0x6e0] ;  /* 0x0006e000010c7983 */ /* 0x001ea80000300800 */
[----:B------:R-:W2:Y:S04]  /*3c7d0*/  LDL.LU R13, [R1+0x6e4] ;  /* 0x0006e400010d7983 */ /* 0x000ea80000300800 */
[----:B------:R-:W2:Y:S04]  /*3c7e0*/  LDL.LU R14, [R1+0x6e8] ;  /* 0x0006e800010e7983 */ /* 0x000ea80000300800 */
[----:B------:R-:W2:Y:S04]  /*3c7f0*/  LDL.LU R15, [R1+0x6ec] ;  /* 0x0006ec00010f7983 */ /* 0x000ea80000300800 */
[----:B------:R-:W4:Y:S04]  /*3c800*/  LDL.LU R10, [R1+0x105c] ;  /* 0x00105c00010a7983 */ /* 0x000f280000300800 */
[----:B------:R-:W3:Y:S04]  /*3c810*/  LDL.LU R16, [R1+0x1058] ;  /* 0x0010580001107983 */ /* 0x000ee80000300800 */
[----:B------:R-:W4:Y:S04]  /*3c820*/  LDL.LU R11, [R1+0x1064] ;  /* 0x00106400010b7983 */ /* 0x000f280000300800 */
[----:B----4-:R-:W-:Y:S04]  /*3c830*/  STL.64 [R1+0x3638], R10 ;  /* 0x0036380a01007387 */ /* 0x010fe80000100a00 */
[----:B------:R0:W-:Y:S04]  /*3c840*/  STL.64 [R1+0x3630], R8 ;  /* 0x0036300801007387 */ /* 0x0001e80000100a00 */
[----:B0-----:R-:W4:Y:S04]  /*3c850*/  LDL.LU R8, [R1+0x6b0] ;  /* 0x0006b00001087983 */ /* 0x001f280000300800 */
[----:B------:R-:W4:Y:S04]  /*3c860*/  LDL.LU R9, [R1+0x6b4] ;  /* 0x0006b40001097983 */ /* 0x000f280000300800 */
[----:B------:R-:W2:Y:S04]  /*3c870*/  LDL.LU R10, [R1+0x6b8] ;  /* 0x0006b800010a7983 */ /* 0x000ea80000300800 */
        /* <DEDUP_REMOVED lines=8> */
[----:B------:R0:W-:Y:S04]  /*3c900*/  STL.64 [R1+0x3580], R26 ;  /* 0x0035801a01007387 */ /* 0x0001e80000100a00 */
[----:B0-----:R-:W3:Y:S04]  /*3c910*/  LDL.64 R26, [R1+0x20] ;  /* 0x00002000011a7983 */ /* 0x001ee80000100a00 */
[----:B------:R0:W-:Y:S01]  /*3c920*/  STL.64 [R1+0x3578], R24 ;  /* 0x0035781801007387 */ /* 0x0001e20000100a00 */
[C---:B------:R-:W-:Y:S03]  /*3c930*/  HMMA.16816.F32 R12, R4.reuse, R22, R12 ;  /* 0x00000016040c723c */ /* 0x040fe6000000180c */
[----:B---3--:R1:W-:Y:S04]  /*3c940*/  STL.64 [R1+0x3608], R26 ;  /* 0x0036081a01007387 */ /* 0x0083e80000100a00 */
[----:B0-----:R-:W3:Y:S04]  /*3c950*/  LDL.LU R24, [R1+0x830] ;  /* 0x0008300001187983 */ /* 0x001ee80000300800 */
[----:B------:R-:W3:Y:S04]  /*3c960*/  LDL.LU R25, [R1+0x834] ;  /* 0x0008340001197983 */ /* 0x000ee80000300800 */
[----:B-1----:R-:W2:Y:S04]  /*3c970*/  LDL.LU R26, [R1+0x838] ;  /* 0x00083800011a7983 */ /* 0x002ea80000300800 */
[----:B------:R-:W2:Y:S04]  /*3c980*/  LDL.LU R27, [R1+0x83c] ;  /* 0x00083c00011b7983 */ /* 0x000ea80000300800 */
[----:B--2---:R-:W-:Y:S04]  /*3c990*/  STL.64 [R1+0x3620], R26 ;  /* 0x0036201a01007387 */ /* 0x004fe80000100a00 */
[----:B---3--:R0:W-:Y:S04]  /*3c9a0*/  STL.64 [R1+0x3618], R24 ;  /* 0x0036181801007387 */ /* 0x0081e80000100a00 */
[----:B0-----:R-:W2:Y:S04]  /*3c9b0*/  LDL.LU R24, [R1+0x6a0] ;  /* 0x0006a00001187983 */ /* 0x001ea80000300800 */
[----:B------:R-:W2:Y:S04]  /*3c9c0*/  LDL.LU R25, [R1+0x6a4] ;  /* 0x0006a40001197983 */ /* 0x000ea80000300800 */
[----:B------:R-:W2:Y:S04]  /*3c9d0*/  LDL.LU R26, [R1+0x6a8] ;  /* 0x0006a800011a7983 */ /* 0x000ea80000300800 */
[----:B------:R-:W2:Y:S04]  /*3c9e0*/  LDL.LU R27, [R1+0x6ac] ;  /* 0x0006ac00011b7983 */ /* 0x000ea80000300800 */
[----:B------:R-:W-:Y:S04]  /*3c9f0*/  STL.64 [R1+0x720], R12 ;  /* 0x0007200c01007387 */ /* 0x000fe80000100a00 */
[----:B------:R0:W-:Y:S04]  /*3ca00*/  STL.64 [R1+0x728], R14 ;  /* 0x0007280e01007387 */ /* 0x0001e80000100a00 */
[----:B0-----:R-:W3:Y:S04]  /*3ca10*/  LDL.LU.64 R14, [R1+0x3668] ;  /* 0x00366800010e7983 */ /* 0x001ee80000300a00 */
[----:B------:R-:W3:Y:S02]  /*3ca20*/  LDL.LU.64 R12, [R1+0x3660] ;  /* 0x00366000010c7983 */ /* 0x000ee40000300a00 */
[----:B---3--:R-:W-:-:S15]  /*3ca30*/  HMMA.16816.F32 R12, R4, R20, R12 ;  /* 0x00000014040c723c */ /* 0x008fde000000180c */
[----:B------:R-:W-:-:S08]  /*3ca40*/  NOP ;  /* 0x0000000000007918 */ /* 0x000fd00000000000 */
[----:B------:R-:W-:Y:S04]  /*3ca50*/  STL.64 [R1+0x710], R12 ;  /* 0x0007100c01007387 */ /* 0x000fe80000100a00 */
[----:B------:R0:W-:Y:S04]  /*3ca60*/  STL.64 [R1+0x718], R14 ;  /* 0x0007180e01007387 */ /* 0x0001e80000100a00 */
[----:B0-----:R-:W3:Y:S04]  /*3ca70*/  LDL.LU.64 R14, [R1+0x3658] ;  /* 0x00365800010e7983 */ /* 0x001ee80000300a00 */
[----:B------:R-:W4:Y:S04]  /*3ca80*/  LDL.LU.64 R12, [R1+0x3650] ;  /* 0x00365000010c7983 */ /* 0x000f280000300a00 */
[----:B------:R-:W-:Y:S04]  /*3ca90*/  STL.64 [R1+0x3560], R22 ;  /* 0x0035601601007387 */ /* 0x000fe80000100a00 */
[----:B------:R0:W-:Y:S04]  /*3caa0*/  STL.64 [R1+0x3558], R20 ;  /* 0x0035581401007387 */ /* 0x0001e80000100a00 */
[----:B0-----:R-:W2:Y:S04]  /*3cab0*/  LDL.LU R20, [R1+0x690] ;  /* 0x0006900001147983 */ /* 0x001ea80000300800 */
[----:B------:R-:W2:Y:S04]  /*3cac0*/  LDL.LU R21, [R1+0x694] ;  /* 0x0006940001157983 */ /* 0x000ea80000300800 */
[----:B------:R-:W2:Y:S04]  /*3cad0*/  LDL.LU R22, [R1+0x698] ;  /* 0x0006980001167983 */ /* 0x000ea80000300800 */
[----:B------:R-:W2:Y:S01]  /*3cae0*/  LDL.LU R23, [R1+0x69c] ;  /* 0x00069c0001177983 */ /* 0x000ea20000300800 */
[----:B---3--:R-:W-:-:S15]  /*3caf0*/  HMMA.16816.F32 R8, R4, R14, R8 ;  /* 0x0000000e0408723c */ /* 0x008fde0000001808 */
        /* <DEDUP_REMOVED lines=17> */
[----:B---3--:R-:W-:-:S02]  /*3cc10*/  IMAD R16, R16, 0x100, R10 ;  /* 0x0000010010107824 */ /* 0x008fc400078e020a */
[----:B------:R-:W-:Y:S01]  /*3cc20*/  IMAD R17, R17, 0x100, R11 ;  /* 0x0000010011117824 */ /* 0x000fe200078e020b */
[----:B------:R-:W2:Y:S04]  /*3cc30*/  LDL.LU R10, [R1+0x362c] ;  /* 0x00362c00010a7983 */ /* 0x000ea80000300800 */
[----:B------:R-:W2:Y:S01]  /*3cc40*/  LDL.LU R11, [R1+0x3628] ;  /* 0x00362800010b7983 */ /* 0x000ea20000300800 */
[----:B----4-:R-:W-:Y:S01]  /*3cc50*/  IMAD R18, R18, 0x100, R9 ;  /* 0x0000010012127824 */ /* 0x010fe200078e0209 */
[----:B--2---:R-:W-:-:S15]  /*3cc60*/  HMMA.16816.F32 R24, R4, R10, R24 ;  /* 0x0000000a0418723c */ /* 0x004fde0000001818 */
[----:B------:R-:W-:-:S08]  /*3cc70*/  NOP ;  /* 0x0000000000007918 */ /* 0x000fd00000000000 */
[----:B------:R-:W-:Y:S04]  /*3cc80*/  STL.64 [R1+0x6e0], R24 ;  /* 0x0006e01801007387 */ /* 0x000fe80000100a00 */
[----:B------:R0:W-:Y:S04]  /*3cc90*/  STL.64 [R1+0x6e8], R26 ;  /* 0x0006e81a01007387 */ /* 0x0001e80000100a00 */
[----:B0-----:R-:W2:Y:S04]  /*3cca0*/  LDL.LU.64 R26, [R1+0x3620] ;  /* 0x00362000011a7983 */ /* 0x001ea80000300a00 */
[----:B------:R-:W2:Y:S04]  /*3ccb0*/  LDL.LU.64 R24, [R1+0x3618] ;  /* 0x0036180001187983 */ /* 0x000ea80000300a00 */
[----:B------:R-:W2:Y:S02]  /*3ccc0*/  LDL.LU R9, [R1+0x3610] ;  /* 0x0036100001097983 */ /* 0x000ea40000300800 */
[----:B--2---:R-:W-:-:S15]  /*3ccd0*/  HMMA.16816.F32 R24, R4, R8, R24 ;  /* 0x000000080418723c */ /* 0x004fde0000001818 */
[----:B------:R-:W-:-:S08]  /*3cce0*/  NOP ;  /* 0x0000000000007918 */ /* 0x000fd00000000000 */
[----:B------:R-:W-:Y:S04]  /*3ccf0*/  STL.64 [R1+0x8f0], R24 ;  /* 0x0008f01801007387 */ /* 0x000fe80000100a00 */
[----:B------:R0:W-:Y:S04]  /*3cd00*/  STL.64 [R1+0x8f8], R26 ;  /* 0x0008f81a01007387 */ /* 0x0001e80000100a00 */
[----:B0-----:R-:W2:Y:S04]  /*3cd10*/  LDL.LU.64 R26, [R1+0x3608] ;  /* 0x00360800011a7983 */ /* 0x001ea80000300a00 */
[----:B------:R-:W-:Y:S04]  /*3cd20*/  STL.64 [R1+0x3520], R10 ;  /* 0x0035200a01007387 */ /* 0x000fe80000100a00 */
[----:B------:R0:W-:Y:S02]  /*3cd30*/  STL.64 [R1+0x3518], R8 ;  /* 0x0035180801007387 */ /* 0x0001e40000100a00 */
[----:B0-----:R-:W-:Y:S01]  /*3cd40*/  HMMA.16816.F32 R8, R4, R2, R12 ;  /* 0x000000020408723c */ /* 0x001fe2000000180c */
[----:B------:R-:W-:-:S15]  /*3cd50*/  IMAD R19, R0, 0x100, R19 ;  /* 0x0000010000137824 */ /* 0x000fde00078e0213 */
[----:B------:R-:W-:-:S07]  /*3cd60*/  NOP ;  /* 0x0000000000007918 */ /* 0x000fce0000000000 */
[----:B------:R-:W-:Y:S04]  /*3cd70*/  STL.64 [R1+0x8e0], R8 ;  /* 0x0008e00801007387 */ /* 0x000fe80000100a00 */
[----:B------:R-:W-:Y:S04]  /*3cd80*/  STL.64 [R1+0x8e8], R10 ;  /* 0x0008e80a01007387 */ /* 0x000fe80000100a00 */
[----:B------:R-:W3:Y:S01]  /*3cd90*/  LDL.LU R12, [R1+0x5f0] ;  /* 0x0005f000010c7983 */ /* 0x000ee20000300800 */
[----:B--2---:R-:W-:Y:S06]  /*3cda0*/  HMMA.16816.F32 R4, R4, R26, R20 ;  /* 0x0000001a0404723c */ /* 0x004fec0000001814 */
[----:B------:R-:W-:-:S15]  /*3cdb0*/  IMAD.MOV.U32 R0, RZ, RZ, R27 ;  /* 0x000000ffff007224 */ /* 0x000fde00078e001b */
[----:B------:R-:W-:-:S02]  /*3cdc0*/  NOP ;  /* 0x0000000000007918 */ /* 0x000fc40000000000 */
[----:B------:R-:W-:Y:S04]  /*3cdd0*/  STL.64 [R1+0x6d0], R4 ;  /* 0x0006d00401007387 */ /* 0x000fe80000100a00 */
[----:B------:R-:W-:Y:S04]  /*3cde0*/  STL.64 [R1+0x6d8], R6 ;  /* 0x0006d80601007387 */ /* 0x000fe80000100a00 */
[----:B------:R-:W3:Y:S04]  /*3cdf0*/  LDL.LU R13, [R1+0x5f4] ;  /* 0x0005f400010d7983 */ /* 0x000ee80000300800 */
[----:B------:R-:W2:Y:S04]  /*3ce00*/  LDL.LU R14, [R1+0x5f8] ;  /* 0x0005f800010e7983 */ /* 0x000ea80000300800 */
[----:B------:R-:W2:Y:S04]  /*3ce10*/  LDL.LU R15, [R1+0x5fc] ;  /* 0x0005fc00010f7983 */ /* 0x000ea80000300800 */
[----:B------:R-:W4:Y:S04]  /*3ce20*/  LDL.LU R20, [R1+0x610] ;  /* 0x0006100001147983 */ /* 0x000f280000300800 */
[----:B------:R-:W4:Y:S04]  /*3ce30*/  LDL.LU R21, [R1+0x614] ;  /* 0x0006140001157983 */ /* 0x000f280000300800 */
[----:B------:R-:W3:Y:S04]  /*3ce40*/  LDL.LU R22, [R1+0x618] ;  /* 0x0006180001167983 */ /* 0x000ee80000300800 */
[----:B------:R-:W3:Y:S04]  /*3ce50*/  LDL.LU R23, [R1+0x61c] ;  /* 0x00061c0001177983 */ /* 0x000ee80000300800 */
[----:B------:R-:W2:Y:S04]  /*3ce60*/  LDL.LU R24, [R1+0x630] ;  /* 0x0006300001187983 */ /* 0x000ea80000300800 */
[----:B------:R-:W2:Y:S04]  /*3ce70*/  LDL.LU R25, [R1+0x634] ;  /* 0x0006340001197983 */ /* 0x000ea80000300800 */
[----:B------:R-:W4:Y:S04]  /*3ce80*/  LDL.LU R26, [R1+0x638] ;  /* 0x00063800011a7983 */ /* 0x000f280000300800 */
[----:B------:R-:W4:Y:S04]  /*3ce90*/  LDL.LU R27, [R1+0x63c] ;  /* 0x00063c00011b7983 */ /* 0x000f280000300800 */
[----:B----4-:R0:W-:Y:S04]  /*3cea0*/  STL.64 [R1+0x3590], R26 ;  /* 0x0035901a01007387 */ /* 0x0101e80000100a00 */
[----:B0-----:R-:W4:Y:S04]  /*3ceb0*/  LDL R26, [R1] ;  /* 0x00000000011a7983 */ /* 0x001f280000100800 */
[----:B------:R-:W4:Y:S04]  /*3cec0*/  LDL R27, [R1+0x4] ;  /* 0x00000400011b7983 */ /* 0x000f280000100800 */
[----:B--2---:R0:W-:Y:S04]  /*3ced0*/  STL.64 [R1+0x3588], R24 ;  /* 0x0035881801007387 */ /* 0x0041e80000100a00 */
[----:B0-----:R-:W2:Y:S04]  /*3cee0*/  LDL R24, [R1+0x8] ;  /* 0x0000080001187983 */ /* 0x001ea80000100800 */
[----:B------:R-:W2:Y:S04]  /*3cef0*/  LDL R25, [R1+0xc] ;  /* 0x00000c0001197983 */ /* 0x000ea80000100800 */
[----:B----4-:R-:W-:Y:S04]  /*3cf00*/  STL.64 [R1+0x35a8], R26 ;  /* 0x0035a81a01007387 */ /* 0x010fe80000100a00 */
[----:B--2---:R-:W-:Y:S04]  /*3cf10*/  STL.64 [R1+0x35c0], R24 ;  /* 0x0035c01801007387 */ /* 0x004fe80000100a00 */
[----:B---3--:R-:W-:Y:S04]  /*3cf20*/  STL.64 [R1+0x3570], R22 ;  /* 0x0035701601007387 */ /* 0x008fe80000100a00 */
[----:B------:R0:W-:Y:S04]  /*3cf30*/  STL.64 [R1+0x3568], R20 ;  /* 0x0035681401007387 */ /* 0x0001e80000100a00 */
[----:B0-----:R-:W2:Y:S04]  /*3cf40*/  LDL.LU R20, [R1+0x620] ;  /* 0x0006200001147983 */ /* 0x001ea80000300800 */
[----:B------:R-:W2:Y:S04]  /*3cf50*/  LDL.LU R21, [R1+0x624] ;  /* 0x0006240001157983 */ /* 0x000ea80000300800 */
[----:B------:R-:W3:Y:S04]  /*3cf60*/  LDL.LU R22, [R1+0x628] ;  /* 0x0006280001167983 */ /* 0x000ee80000300800 */
[----:B------:R-:W3:Y:S04]  /*3cf70*/  LDL.LU R23, [R1+0x62c] ;  /* 0x00062c0001177983 */ /* 0x000ee80000300800 */
[----:B------:R-:W4:Y:S04]  /*3cf80*/  LDL R26, [R1+0x10] ;  /* 0x00001000011a7983 */ /* 0x000f280000100800 */
[----:B------:R-:W4:Y:S04]  /*3cf90*/  LDL R27, [R1+0x14] ;  /* 0x00001400011b7983 */ /* 0x000f280000100800 */
[----:B----4-:R-:W-:Y:S04]  /*3cfa0*/  STL.64 [R1+0x35d8], R26 ;  /* 0x0035d81a01007387 */ /* 0x010fe80000100a00 */
[----:B---3--:R-:W-:Y:S04]  /*3cfb0*/  STL.64 [R1+0x35a0], R22 ;  /* 0x0035a01601007387 */ /* 0x008fe80000100a00 */
[----:B--2---:R0:W-:Y:S04]  /*3cfc0*/  STL.64 [R1+0x3598], R20 ;  /* 0x0035981401007387 */ /* 0x0041e80000100a00 */
        /* <DEDUP_REMOVED lines=15> */
[----:B---3--:R-:W-:Y:S04]  /*3d0c0*/  STL.64 [R1+0x35d0], R22 ;  /* 0x0035d01601007387 */ /* 0x008fe80000100a00 */
[----:B--2---:R0:W-:Y:S04]  /*3d0d0*/  STL.64 [R1+0x35c8], R20 ;  /* 0x0035c81401007387 */ /* 0x0041e80000100a00 */
[----:B0-----:R-:W2:Y:S04]  /*3d0e0*/  LDL.LU R20, [R1+0x660] ;  /* 0x0006600001147983 */ /* 0x001ea80000300800 */
[----:B------:R-:W2:Y:S04]  /*3d0f0*/  LDL.LU R21, [R1+0x664] ;  /* 0x0006640001157983 */ /* 0x000ea80000300800 */
[----:B------:R-:W3:Y:S04]  /*3d100*/  LDL.LU R22, [R1+0x668] ;  /* 0x0006680001167983 */ /* 0x000ee80000300800 */
[----:B------:R-:W3:Y:S04]  /*3d110*/  LDL.LU R23, [R1+0x66c] ;  /* 0x00066c0001177983 */ /* 0x000ee80000300800 */
[----:B---3--:R-:W-:Y:S04]  /*3d120*/  STL.64 [R1+0x35e8], R22 ;  /* 0x0035e81601007387 */ /* 0x008fe80000100a00 */
[----:B--2---:R0:W-:Y:S04]  /*3d130*/  STL.64 [R1+0x35e0], R20 ;  /* 0x0035e01401007387 */ /* 0x0041e80000100a00 */
[----:B0-----:R-:W2:Y:S04]  /*3d140*/  LDL.LU R20, [R1+0x670] ;  /* 0x0006700001147983 */ /* 0x001ea80000300800 */
[----:B------:R-:W2:Y:S04]  /*3d150*/  LDL.LU R21, [R1+0x674] ;  /* 0x0006740001157983 */ /* 0x000ea80000300800 */
[----:B------:R-:W3:Y:S04]  /*3d160*/  LDL.LU R22, [R1+0x678] ;  /* 0x0006780001167983 */ /* 0x000ee80000300800 */
[----:B------:R-:W3:Y:S01]  /*3d170*/  LDL.LU R23, [R1+0x67c] ;  /* 0x00067c0001177983 */ /* 0x000ee20000300800 */
[----:B------:R-:W-:-:S02]  /*3d180*/  F2FP.F16.E4M3.UNPACK_B R16, R16 ;  /* 0x00000010ff10723e */ /* 0x000fc400020006ff */
[----:B------:R-:W-:Y:S01]  /*3d190*/  F2FP.F16.E4M3.UNPACK_B R17, R17 ;  /* 0x00000011ff11723e */ /* 0x000fe200020006ff */
[----:B---3--:R-:W-:Y:S04]  /*3d1a0*/  STL.64 [R1+0x3600], R22 ;  /* 0x0036001601007387 */ /* 0x008fe80000100a00 */
[----:B--2---:R0:W-:Y:S04]  /*3d1b0*/  STL.64 [R1+0x35f8], R20 ;  /* 0x0035f81401007387 */ /* 0x0041e80000100a00 */
[----:B0-----:R-:W4:Y:S04]  /*3d1c0*/  LDL.LU R20, [R1+0x680] ;  /* 0x0006800001147983 */ /* 0x001f280000300800 */
[----:B------:R-:W4:Y:S04]  /*3d1d0*/  LDL.LU R21, [R1+0x684] ;  /* 0x0006840001157983 */ /* 0x000f280000300800 */
[----:B------:R-:W4:Y:S04]  /*3d1e0*/  LDL.LU R22, [R1+0x688] ;  /* 0x0006880001167983 */ /* 0x000f280000300800 */
[----:B------:R-:W4:Y:S04]  /*3d1f0*/  LDL.LU R23, [R1+0x68c] ;  /* 0x00068c0001177983 */ /* 0x000f280000300800 */
[----:B------:R-:W-:Y:S04]  /*3d200*/  STL.64 [R1+0x3550], R14 ;  /* 0x0035500e01007387 */ /* 0x000fe80000100a00 */
[----:B------:R0:W-:Y:S04]  /*3d210*/  STL.64 [R1+0x3548], R12 ;  /* 0x0035480c01007387 */ /* 0x0001e80000100a00 */
[----:B0-----:R-:W2:Y:S04]  /*3d220*/  LDL.LU R12, [R1+0x600] ;  /* 0x00060000010c7983 */ /* 0x001ea80000300800 */
[----:B------:R-:W2:Y:S04]  /*3d230*/  LDL.LU R13, [R1+0x604] ;  /* 0x00060400010d7983 */ /* 0x000ea80000300800 */
[----:B------:R-:W2:Y:S04]  /*3d240*/  LDL.LU R14, [R1+0x608] ;  /* 0x00060800010e7983 */ /* 0x000ea80000300800 */
[----:B------:R-:W2:Y:S04]  /*3d250*/  LDL.LU R15, [R1+0x60c] ;  /* 0x00060c00010f7983 */ /* 0x000ea80000300800 */
[----:B------:R-:W3:Y:S04]  /*3d260*/  LDL.LU R8, [R1+0x5d0] ;  /* 0x0005d00001087983 */ /* 0x000ee80000300800 */
[----:B------:R-:W3:Y:S04]  /*3d270*/  LDL.LU R9, [R1+0x5d4] ;  /* 0x0005d40001097983 */ /* 0x000ee80000300800 */
[----:B------:R-:W2:Y:S04]  /*3d280*/  LDL.LU R10, [R1+0x5d8] ;  /* 0x0005d800010a7983 */ /* 0x000ea80000300800 */
[----:B------:R-:W2:Y:S01]  /*3d290*/  LDL.LU R11, [R1+0x5dc] ;  /* 0x0005dc00010b7983 */ /* 0x000ea20000300800 */
[----:B------:R-:W-:-:S02]  /*3d2a0*/  F2FP.F16.E4M3.UNPACK_B R18, R18 ;  /* 0x00000012ff12723e */ /* 0x000fc400020006ff */
[----:B------:R-:W-:-:S07]  /*3d2b0*/  F2FP.F16.E4M3.UNPACK_B R19, R19 ;  /* 0x00000013ff13723e */ /* 0x000fce00020006ff */
[C---:B----4-:R-:W-:Y:S01]  /*3d2c0*/  HMMA.16816.F32 R24, R16.reuse, R26, R20 ;  /* 0x0000001a1018723c */ /* 0x050fe20000001814 */
[----:B--2---:R-:W-:Y:S04]  /*3d2d0*/  STL.64 [R1+0x3530], R10 ;  /* 0x0035300a01007387 */ /* 0x004fe80000100a00 */
        /* <DEDUP_REMOVED lines=9> */
[----:B------:R-:W2:Y:S04]  /*3d370*/  LDL.LU.64 R22, [R1+0x3600] ;  /* 0x0036000001167983 */ /* 0x000ea80000300a00 */
[----:B------:R-:W2:Y:S04]  /*3d380*/  LDL.LU.64 R20, [R1+0x35f8] ;  /* 0x0035f80001147983 */ /* 0x000ea80000300a00 */
        /* <DEDUP_REMOVED lines=36> */
[----:B0-----:R-:W2:Y:S04]  /*3d5d0*/  LDL.LU.64 R26, [R1+0x3580] ;  /* 0x00358000011a7983 */ /* 0x001ea80000300a00 */
[----:B------:R-:W3:Y:S04]  /*3d5e0*/  LDL.LU.64 R24, [R1+0x3578] ;  /* 0x0035780001187983 */ /* 0x000ee80000300a00 */
[----:B------:R0:W-:Y:S04]  /*3d5f0*/  STL.64 [R1+0x3498], R28 ;  /* 0x0034981c01007387 */ /* 0x0001e80000100a00 */
[----:B0-----:R-:W4:Y:S04]  /*3d600*/  LDL.LU R28, [R1+0x108c] ;  /* 0x00108c00011c7983 */ /* 0x001f280000300800 */
[----:B------:R-:W4:Y:S01]  /*3d610*/  LDL.LU R29, [R1+0x1094] ;  /* 0x00109400011d7983 */ /* 0x000f220000300800 */
[----:B--2---:R-:W-:-:S15]  /*3d620*/  HMMA.16816.F32 R20, R16, R26, R20 ;  /* 0x0000001a1014723c */ /* 0x004fde0000001814 */
[----:B------:R-:W-:-:S08]  /*3d630*/  NOP ;  /* 0x0000000000007918 */ /* 0x000fd00000000000 */
        /* <DEDUP_REMOVED lines=12> */
[----:B0-----:R-:W4:Y:S04]  /*3d700*/  LDL.LU R24, [R1+0x810] ;  /* 0x0008100001187983 */ /* 0x001f280000300800 */
[----:B------:R-:W4:Y:S04]  /*3d710*/  LDL.LU R25, [R1+0x814] ;  /* 0x0008140001197983 */ /* 0x000f280000300800 */
[----:B------:R-:W4:Y:S04]  /*3d720*/  LDL.LU R26, [R1+0x818] ;  /* 0x00081800011a7983 */ /* 0x000f280000300800 */
        /* <DEDUP_REMOVED lines=33> */
[----:B------:R-:W2:Y:S04]  /*3d940*/  LDL.LU R15, [R1+0x1084] ;  /* 0x00108400010f7983 */ /* 0x000ea80000300800 */
[----:B------:R0:W-:Y:S01]  /*3d950*/  STL.64 [R1+0x3448], R12 ;  /* 0x0034480c01007387 */ /* 0x0001e20000100a00 */
[----:B----4-:R-:W-:-:S02]  /*3d960*/  IMAD R4, R4, 0x100, R14 ;  /* 0x0000010004047824 */ /* 0x010fc400078e020e */
[----:B--2---:R-:W-:Y:S02]  /*3d970*/  IMAD R5, R5, 0x100, R15 ;  /* 0x0000010005057824 */ /* 0x004fe400078e020f */
[----:B0-----:R-:W-:Y:S06]  /*3d980*/  HMMA.16816.F32 R12, R16, R10, R20 ;  /* 0x0000000a100c723c */ /* 0x001fec0000001814 */
[----:B------:R-:W-:Y:S04]  /*3d990*/  STL [R1+0x3434], R10 ;  /* 0x0034340a01007387 */ /* 0x000fe80000100800 */
[----:B------:R-:W-:-:S13]  /*3d9a0*/  STL [R1+0x3430], R11 ;  /* 0x0034300b01007387 */ /* 0x000fda0000100800 */
[----:B------:R-:W-:Y:S04]  /*3d9b0*/  STL.64 [R1+0x600], R12 ;  /* 0x0006000c01007387 */ /* 0x000fe80000100a00 */
[----:B------:R3:W-:Y:S04]  /*3d9c0*/  STL.64 [R1+0x608], R14 ;  /* 0x0006080e01007387 */ /* 0x0007e80000100a00 */
[----:B------:R-:W2:Y:S01]  /*3d9d0*/  LDL.LU R20, [R1+0x530] ;  /* 0x0005300001147983 */ /* 0x000ea20000300800 */
[----:B---3--:R-:W-:-:S15]  /*3d9e0*/  HMMA.16816.F32 R12, R16, R8, R24 ;  /* 0x00000008100c723c */ /* 0x008fde0000001818 */
[----:B------:R-:W-:-:S08]  /*3d9f0*/  NOP ;  /* 0x0000000000007918 */ /* 0x000fd00000000000 */
[----:B------:R-:W-:Y:S04]  /*3da00*/  STL.64 [R1+0x8d0], R12 ;  /* 0x0008d00c01007387 */ /* 0x000fe80000100a00 */
[----:B------:R-:W-:Y:S04]  /*3da10*/  STL.64 [R1+0x8d8], R14 ;  /* 0x0008d80e01007387 */ /* 0x000fe80000100a00 */
        /* <DEDUP_REMOVED lines=13> */
[----:B--2---:R0:W-:Y:S04]  /*3daf0*/  STL.64 [R1+0x34b0], R20 ;  /* 0x0034b01401007387 */ /* 0x0041e80000100a00 */
[----:B------:R-:W2:Y:S04]  /*3db00*/  LDL.LU R22, [R1+0x568] ;  /* 0x0005680001167983 */ /* 0x000ea80000300800 */
[----:B------:R-:W2:Y:S04]  /*3db10*/  LDL.LU R23, [R1+0x56c] ;  /* 0x00056c0001177983 */ /* 0x000ea80000300800 */
[----:B0-----:R-:W3:Y:S04]  /*3db20*/  LDL.64 R20, [R1+0x8] ;  /* 0x0000080001147983 */ /* 0x001ee80000100a00 */
[----:B--2---:R-:W-:Y:S04]  /*3db30*/  STL.64 [R1+0x34d0], R22 ;  /* 0x0034d01601007387 */ /* 0x004fe80000100a00 */
[----:B---3--:R0:W-:Y:S04]  /*3db40*/  STL.64 [R1+0x34c8], R20 ;  /* 0x0034c81401007387 */ /* 0x0081e80000100a00 */
        /* <DEDUP_REMOVED lines=23> */
[----:B------:R-:W-:-:S02]  /*3dcc0*/  IMAD R6, R6, 0x100, R28 ;  /* 0x0000010006067824 */ /* 0x000fc400078e021c */
[----:B------:R-:W-:Y:S01]  /*3dcd0*/  IMAD R7, R7, 0x100, R29 ;  /* 0x0000010007077824 */ /* 0x000fe200078e021d */
[----:B---3--:R-:W-:Y:S04]  /*3dce0*/  STL.64 [R1+0x3510], R22 ;  /* 0x0035101601007387 */ /* 0x008fe80000100a00 */
[----:B--2---:R0:W-:Y:S04]  /*3dcf0*/  STL.64 [R1+0x3508], R20 ;  /* 0x0035081401007387 */ /* 0x0041e80000100a00 */
[----:B0-----:R-:W2:Y:S04]  /*3dd00*/  LDL.LU R20, [R1+0x800] ;  /* 0x0008000001147983 */ /* 0x001ea80000300800 */
[----:B------:R-:W2:Y:S04]  /*3dd10*/  LDL.LU R21, [R1+0x804] ;  /* 0x0008040001157983 */ /* 0x000ea80000300800 */
[----:B------:R-:W2:Y:S04]  /*3dd20*/  LDL.LU R22, [R1+0x808] ;  /* 0x0008080001167983 */ /* 0x000ea80000300800 */
[----:B------:R-:W2:Y:S04]  /*3dd30*/  LDL.LU R23, [R1+0x80c] ;  /* 0x00080c0001177983 */ /* 0x000ea80000300800 */
[----:B------:R-:W3:Y:S04]  /*3dd40*/  LDL.64 R28, [R1] ;  /* 0x00000000011c7983 */ /* 0x000ee80000100a00 */
[----:B------:R-:W4:Y:S04]  /*3dd50*/  LDL.LU R24, [R1+0x550] ;  /* 0x0005500001187983 */ /* 0x000f280000300800 */
        /* <DEDUP_REMOVED lines=10> */
[----:B------:R-:W4:Y:S04]  /*3de00*/  LDL.LU R13, [R1+0x514] ;  /* 0x00051400010d7983 */ /* 0x000f280000300800 */
[----:B------:R-:W3:Y:S04]  /*3de10*/  LDL.LU R14, [R1+0x518] ;  /* 0x00051800010e7983 */ /* 0x000ee80000300800 */
[----:B------:R-:W3:Y:S01]  /*3de20*/  LDL.LU R15, [R1+0x51c] ;  /* 0x00051c00010f7983 */ /* 0x000ee20000300800 */
[----:B------:R-:W-:Y:S03]  /*3de30*/  HMMA.16816.F32 R20, R16, R2, R20 ;  /* 0x000000021014723c */ /* 0x000fe60000001814 */
[----:B---3--:R-:W-:Y:S04]  /*3de40*/  STL.64 [R1+0x3460], R14 ;  /* 0x0034600e01007387 */ /* 0x008fe80000100a00 */
[----:B----4-:R0:W-:Y:S04]  /*3de50*/  STL.64 [R1+0x3458], R12 ;  /* 0x0034580c01007387 */ /* 0x0101e80000100a00 */
[----:B0-----:R-:W3:Y:S04]  /*3de60*/  LDL.LU R12, [R1+0x520] ;  /* 0x00052000010c7983 */ /* 0x001ee80000300800 */
[----:B------:R-:W3:Y:S04]  /*3de70*/  LDL.LU R13, [R1+0x524] ;  /* 0x00052400010d7983 */ /* 0x000ee80000300800 */
[----:B------:R-:W3:Y:S04]  /*3de80*/  LDL.LU R14, [R1+0x528] ;  /* 0x00052800010e7983 */ /* 0x000ee80000300800 */
[----:B------:R-:W3:Y:S04]  /*3de90*/  LDL.LU R15, [R1+0x52c] ;  /* 0x00052c00010f7983 */ /* 0x000ee80000300800 */
[----:B------:R-:W-:Y:S04]  /*3dea0*/  STL [R1+0x343c], R8 ;  /* 0x00343c0801007387 */ /* 0x000fe80000100800 */
[----:B------:R0:W-:Y:S04]  /*3deb0*/  STL [R1+0x3438], R9 ;  /* 0x0034380901007387 */ /* 0x0001e80000100800 */
[----:B0-----:R-:W4:Y:S04]  /*3dec0*/  LDL.64 R8, [R1+0x10] ;  /* 0x0000100001087983 */ /* 0x001f280000100a00 */
[----:B------:R-:W-:Y:S04]  /*3ded0*/  STL.64 [R1+0x8c0], R20 ;  /* 0x0008c01401007387 */ /* 0x000fe80000100a00 */
[----:B------:R0:W-:Y:S04]  /*3dee0*/  STL.64 [R1+0x8c8], R22 ;  /* 0x0008c81601007387 */ /* 0x0001e80000100a00 */
[----:B0-----:R-:W2:Y:S04]  /*3def0*/  LDL.LU.64 R22, [R1+0x3510] ;  /* 0x0035100001167983 */ /* 0x001ea80000300a00 */
[----:B------:R-:W2:Y:S01]  /*3df00*/  LDL.LU.64 R20, [R1+0x3508] ;  /* 0x0035080001147983 */ /* 0x000ea20000300a00 */
[----:B------:R-:W-:-:S03]  /*3df10*/  IMAD.MOV.U32 R11, RZ, RZ, R0 ;  /* 0x000000ffff0b7224 */ /* 0x000fc600078e0000 */
[----:B------:R-:W-:Y:S04]  /*3df20*/  STL [R1+0x3440], R3 ;  /* 0x0034400301007387 */ /* 0x000fe80000100800 */
[----:B--2---:R-:W-:Y:S01]  /*3df30*/  HMMA.16816.F32 R16, R16, R10, R20 ;  /* 0x0000000a1010723c */ /* 0x004fe20000001814 */
[----:B------:R-:W2:Y:S04]  /*3df40*/  LDL.LU.64 R22, [R1+0x3500] ;  /* 0x0035000001167983 */ /* 0x000ea80000300a00 */
[----:B------:R-:W2:-:S15]  /*3df50*/  LDL.LU.64 R20, [R1+0x34f8] ;  /* 0x0034f80001147983 */ /* 0x000e9e0000300a00 */
[----:B------:R-:W-:-:S03]  /*3df60*/  NOP ;  /* 0x0000000000007918 */ /* 0x000fc60000000000 */
[----:B------:R0:W-:Y:S04]  /*3df70*/  STL.64 [R1+0x5f0], R16 ;  /* 0x0005f01001007387 */ /* 0x0001e80000100a00 */
[----:B------:R1:W-:Y:S04]  /*3df80*/  STL.64 [R1+0x5f8], R18 ;  /* 0x0005f81201007387 */ /* 0x0003e80000100a00 */
[----:B0-----:R-:W2:Y:S01]  /*3df90*/  LDL.64 R16, [R1+0x30] ;  /* 0x0000300001107983 */ /* 0x001ea20000100a00 */
[----:B------:R-:W-:Y:S02]  /*3dfa0*/  F2FP.F16.E4M3.UNPACK_B R4, R4 ;  /* 0x00000004ff04723e */ /* 0x000fe400020006ff */
[----:B------:R-:W-:-:S02]  /*3dfb0*/  F2FP.F16.E4M3.UNPACK_B R5, R5 ;  /* 0x00000005ff05723e */ /* 0x000fc400020006ff */
[----:B------:R-:W-:Y:S02]  /*3dfc0*/  F2FP.F16.E4M3.UNPACK_B R6, R6 ;  /* 0x00000006ff06723e */ /* 0x000fe400020006ff */
[----:B------:R-:W-:Y:S01]  /*3dfd0*/  F2FP.F16.E4M3.UNPACK_B R7, R7 ;  /* 0x00000007ff07723e */ /* 0x000fe200020006ff */
[----:B-1----:R-:W3:Y:S06]  /*3dfe0*/  LDL.64 R18, [R1+0x18] ;  /* 0x0000180001127983 */ /* 0x002eec0000100a00 */
        /* <DEDUP_REMOVED lines=17> */
[----:B------:R-:W3:Y:S01]  /*3e100*/  LDL.LU.64 R20, [R1+0x34c8] ;  /* 0x0034c80001147983 */ /* 0x000ee20000300a00 */
[----:B------:R-:W-:-:S02]  /*3e110*/  IMAD.MOV.U32 R0, RZ, RZ, R17 ;  /* 0x000000ffff007224 */ /* 0x000fc400078e0011 */
[----:B------:R-:W-:Y:S02]  /*3e120*/  IMAD.MOV.U32 R11, RZ, RZ, R19 ;  /* 0x000000ffff0b7224 */ /* 0x000fe400078e0013 */
[----:B------:R-:W-:Y:S01]  /*3e130*/  IMAD.MOV.U32 R17, RZ, RZ, R9 ;  /* 0x000000ffff117224 */ /* 0x000fe200078e0009 */
[----:B---3--:R-:W-:Y:S06]  /*3e140*/  HMMA.16816.F32 R24, R4, R20, R24 ;  /* 0x000000140418723c */ /* 0x008fec0000001818 */
[----:B------:R-:W-:Y:S02]  /*3e150*/  IMAD.MOV.U32 R9, RZ, RZ, R20 ;  /* 0x000000ffff097224 */ /* 0x000fe400078e0014 */
[----:B------:R-:W-:-:S15]  /*3e160*/  IMAD.MOV.U32 R19, RZ, RZ, R21 ;  /* 0x000000ffff137224 */ /* 0x000fde00078e0015 */
[----:B------:R-:W-:Y:S04]  /*3e170*/  STL.64 [R1+0x5b0], R24 ;  /* 0x0005b01801007387 */ /* 0x000fe80000100a00 */
[----:B------:R0:W-:Y:S04]  /*3e180*/  STL.64 [R1+0x5b8], R26 ;  /* 0x0005b81a01007387 */ /* 0x0001e80000100a00 */
[----:B0-----:R-:W3:Y:S04]  /*3e190*/  LDL.LU.64 R26, [R1+0x34c0] ;  /* 0x0034c000011a7983 */ /* 0x001ee80000300a00 */
[----:B------:R-:W3:Y:S04]  /*3e1a0*/  LDL.LU.64 R24, [R1+0x34b8] ;  /* 0x0034b80001187983 */ /* 0x000ee80000300a00 */
[----:B------:R-:W2:Y:S01]  /*3e1b0*/  LDL.LU.64 R20, [R1+0x34b0] ;  /* 0x0034b00001147983 */ /* 0x000ea20000300a00 */
[----:B------:R-:W-:-:S02]  /*3e1c0*/  IMAD.MOV.U32 R10, RZ, RZ, R16 ;  /* 0x000000ffff0a7224 */ /* 0x000fc400078e0010 */
[----:B------:R-:W-:Y:S02]  /*3e1d0*/  IMAD.MOV.U32 R16, RZ, RZ, R18 ;  /* 0x000000ffff107224 */ /* 0x000fe400078e0012 */
[----:B------:R-:W-:Y:S02]  /*3e1e0*/  IMAD.MOV.U32 R18, RZ, RZ, R8 ;  /* 0x000000ffff127224 */ /* 0x000fe400078e0008 */
[----:B------:R-:W-:Y:S02]  /*3e1f0*/  IMAD.MOV.U32 R3, RZ, RZ, R28 ;  /* 0x000000ffff037224 */ /* 0x000fe400078e001c */
[----:B------:R-:W-:Y:S01]  /*3e200*/  IMAD.MOV.U32 R8, RZ, RZ, R29 ;  /* 0x000000ffff087224 */ /* 0x000fe200078e001d */
[----:B--2---:R-:W-:-:S15]  /*3e210*/  HMMA.16816.F32 R20, R4, R28, R20 ;  /* 0x0000001c0414723c */ /* 0x004fde0000001814 */
[----:B------:R-:W-:-:S08]  /*3e220*/  NOP ;  /* 0x0000000000007918 */ /* 0x000fd00000000000 */
[----:B------:R-:W-:Y:S04]  /*3e230*/  STL.64 [R1+0x5a0], R20 ;  /* 0x0005a01401007387 */ /* 0x000fe80000100a00 */
[----:B------:R0:W-:Y:S04]  /*3e240*/  STL.64 [R1+0x5a8], R22 ;  /* 0x0005a81601007387 */ /* 0x0001e80000100a00 */
[----:B0-----:R-:W2:Y:S04]  /*3e250*/  LDL.LU.64 R22, [R1+0x34a8] ;  /* 0x0034a80001167983 */ /* 0x001ea80000300a00 */
[----:B------:R-:W2:Y:S04]  /*3e260*/  LDL.LU.64 R20, [R1+0x34a0] ;  /* 0x0034a00001147983 */ /* 0x000ea80000300a00 */
[----:B------:R-:W3:Y:S02]  /*3e270*/  LDL.LU.64 R28, [R1+0x3498] ;  /* 0x00349800011c7983 */ /* 0x000ee40000300a00 */
[----:B---3--:R-:W-:-:S15]  /*3e280*/  HMMA.16816.F32 R24, R4, R28, R24 ;  /* 0x0000001c0418723c */ /* 0x008fde0000001818 */
[----:B------:R-:W-:-:S08]  /*3e290*/  NOP ;  /* 0x0000000000007918 */ /* 0x000fd00000000000 */
[----:B------:R-:W-:Y:S04]  /*3e2a0*/  STL.64 [R1+0x590], R24 ;  /* 0x0005901801007387 */ /* 0x000fe80000100a00 */
[----:B------:R0:W-:Y:S04]  /*3e2b0*/  STL.64 [R1+0x598], R26 ;  /* 0x0005981a01007387 */ /* 0x0001e80000100a00 */
[----:B0-----:R-:W2:Y:S04]  /*3e2c0*/  LDL.LU.64 R26, [R1+0x3490] ;  /* 0x00349000011a7983 */ /* 0x001ea80000300a00 */
[----:B------:R-:W3:Y:S01]  /*3e2d0*/  LDL.LU.64 R24, [R1+0x3488] ;  /* 0x0034880001187983 */ /* 0x000ee20000300a00 */
        /* <DEDUP_REMOVED lines=23> */
[----:B------:R-:W3:Y:S04]  /*3e450*/  LDL.LU.64 R12, [R1+0x3458] ;  /* 0x00345800010c7983 */ /* 0x000ee80000300a00 */
[----:B------:R-:W-:Y:S04]  /*3e460*/  STL [R1+0x3364], R22 ;  /* 0x0033641601007387 */ /* 0x000fe80000100800 */
[----:B------:R-:W-:Y:S01]  /*3e470*/  STL [R1+0x3360], R23 ;  /* 0x0033601701007387 */ /* 0x000fe20000100800 */
[----:B---3--:R-:W-:-:S15]  /*3e480*/  HMMA.16816.F32 R12, R4, R20, R12 ;  /* 0x00000014040c723c */ /* 0x008fde000000180c */
[----:B------:R-:W-:-:S08]  /*3e490*/  NOP ;  /* 0x0000000000007918 */ /* 0x000fd00000000000 */
[----:B------:R-:W-:Y:S04]  /*3e4a0*/  STL.64 [R1+0x550], R12 ;  /* 0x0005500c01007387 */ /* 0x000fe80000100a00 */
[----:B------:R0:W-:Y:S04]  /*3e4b0*/  STL.64 [R1+0x558], R14 ;  /* 0x0005580e01007387 */ /* 0x0001e80000100a00 */
[----:B0-----:R-:W2:Y:S04]  /*3e4c0*/  LDL.LU.64 R14, [R1+0x3450] ;  /* 0x00345000010e7983 */ /* 0x001ea80000300a00 */
[----:B------:R-:W4:Y:S04]  /*3e4d0*/  LDL.LU.64 R12, [R1+0x3448] ;  /* 0x00344800010c7983 */ /* 0x000f280000300a00 */
[----:B------:R0:W-:Y:S04]  /*3e4e0*/  STL.64 [R1+0x33f8], R20 ;  /* 0x0033f81401007387 */ /* 0x0001e80000100a00 */
[----:B0-----:R-:W2:Y:S04]  /*3e4f0*/  LDL.LU R20, [R1+0x500] ;  /* 0x0005000001147983 */ /* 0x001ea80000300800 */
[----:B------:R-:W2:Y:S04]  /*3e500*/  LDL.LU R21, [R1+0x504] ;  /* 0x0005040001157983 */ /* 0x000ea80000300800 */
[----:B------:R-:W2:Y:S04]  /*3e510*/  LDL.LU R22, [R1+0x508] ;  /* 0x0005080001167983 */ /* 0x000ea80000300800 */
[----:B------:R-:W2:Y:S02]  /*3e520*/  LDL.LU R23, [R1+0x50c] ;  /* 0x00050c0001177983 */ /* 0x000ea40000300800 */
[----:B--2---:R-:W-:-:S15]  /*3e530*/  HMMA.16816.F32 R20, R4, R14, R20 ;  /* 0x0000000e0414723c */ /* 0x004fde0000001814 */
[----:B------:R-:W-:-:S08]  /*3e540*/  NOP ;  /* 0x0000000000007918 */ /* 0x000fd00000000000 */
[----:B------:R-:W-:Y:S04]  /*3e550*/  STL.64 [R1+0x540], R20 ;  /* 0x0005401401007387 */ /* 0x000fe80000100a00 */
[----:B------:R4:W-:Y:S02]  /*3e560*/  STL.64 [R1+0x548], R22 ;  /* 0x0005481601007387 */ /* 0x0009e40000100a00 */
[----:B----4-:R-:W-:Y:S02]  /*3e570*/  HMMA.16816.F32 R20, R4, R12, R24 ;  /* 0x0000000c0414723c */ /* 0x010fe40000001818 */
[----:B------:R-:W2:-:S15]  /*3e580*/  LDL.LU R24, [R1+0x470] ;  /* 0x0004700001187983 */ /* 0x000e9e0000300800 */
[----:B------:R-:W-:-:S06]  /*3e590*/  NOP ;  /* 0x0000000000007918 */ /* 0x000fcc0000000000 */
[----:B------:R-:W-:Y:S04]  /*3e5a0*/  STL.64 [R1+0x530], R20 ;  /* 0x0005301401007387 */ /* 0x000fe80000100a00 */
[----:B------:R-:W-:Y:S04]  /*3e5b0*/  STL.64 [R1+0x538], R22 ;  /* 0x0005381601007387 */ /* 0x000fe80000100a00 */
[----:B------:R-:W2:Y:S04]  /*3e5c0*/  LDL.LU R25, [R1+0x474] ;  /* 0x0004740001197983 */ /* 0x000ea80000300800 */
[----:B------:R-:W3:Y:S04]  /*3e5d0*/  LDL.LU R26, [R1+0x478] ;  /* 0x00047800011a7983 */ /* 0x000ee80000300800 */
[----:B------:R-:W3:Y:S04]  /*3e5e0*/  LDL.LU R27, [R1+0x47c] ;  /* 0x00047c00011b7983 */ /* 0x000ee80000300800 */
[----:B---3--:R0:W-:Y:S02]  /*3e5f0*/  STL.64 [R1+0x3380], R26 ;  /* 0x0033801a01007387 */ /* 0x0081e40000100a00 */
[----:B0-----:R-:W-:-:S02]  /*3e600*/  IMAD.MOV.U32 R26, RZ, RZ, R3 ;  /* 0x000000ffff1a7224 */ /* 0x001fc400078e0003 */
[----:B------:R-:W-:Y:S01]  /*3e610*/  IMAD.MOV.U32 R27, RZ, RZ, R8 ;  /* 0x000000ffff1b7224 */ /* 0x000fe200078e0008 */
[----:B------:R-:W3:Y:S04]  /*3e620*/  LDL.LU R3, [R1+0x3440] ;  /* 0x0034400001037983 */ /* 0x000ee80000300800 */
[----:B------:R-:W4:Y:S04]  /*3e630*/  LDL.LU R8, [R1+0x343c] ;  /* 0x00343c0001087983 */ /* 0x000f280000300800 */
[----:B--2---:R-:W-:Y:S04]  /*3e640*/  STL.64 [R1+0x3378], R24 ;  /* 0x0033781801007387 */ /* 0x004fe80000100a00 */
[----:B------:R-:W-:Y:S04]  /*3e650*/  STL.64 [R1+0x3398], R26 ;  /* 0x0033981a01007387 */ /* 0x000fe80000100a00 */
[----:B------:R-:W-:Y:S04]  /*3e660*/  STL.64 [R1+0x3348], R14 ;  /* 0x0033480e01007387 */ /* 0x000fe80000100a00 */
[----:B------:R0:W-:Y:S04]  /*3e670*/  STL.64 [R1+0x3340], R12 ;  /* 0x0033400c01007387 */ /* 0x0001e80000100a00 */
[----:B0-----:R-:W2:Y:S04]  /*3e680*/  LDL.LU R12, [R1+0x450] ;  /* 0x00045000010c7983 */ /* 0x001ea80000300800 */
[----:B------:R-:W2:Y:S04]  /*3e690*/  LDL.LU R13, [R1+0x454] ;  /* 0x00045400010d7983 */ /* 0x000ea80000300800 */
[----:B------:R-:W3:Y:S04]  /*3e6a0*/  LDL.LU R14, [R1+0x458] ;  /* 0x00045800010e7983 */ /* 0x000ee80000300800 */
[----:B------:R-:W3:Y:S01]  /*3e6b0*/  LDL.LU R15, [R1+0x45c] ;  /* 0x00045c00010f7983 */ /* 0x000ee20000300800 */
[----:B------:R-:W-:-:S02]  /*3e6c0*/  IMAD.MOV.U32 R24, RZ, RZ, R9 ;  /* 0x000000ffff187224 */ /* 0x000fc400078e0009 */
[----:B------:R-:W-:Y:S02]  /*3e6d0*/  IMAD.MOV.U32 R25, RZ, RZ, R19 ;  /* 0x000000ffff197224 */ /* 0x000fe400078e0013 */
[----:B------:R-:W-:Y:S02]  /*3e6e0*/  IMAD.MOV.U32 R26, RZ, RZ, R18 ;  /* 0x000000ffff1a7224 */ /* 0x000fe400078e0012 */
[----:B------:R-:W-:Y:S01]  /*3e6f0*/  IMAD.MOV.U32 R27, RZ, RZ, R17 ;  /* 0x000000ffff1b7224 */ /* 0x000fe200078e0011 */
[----:B------:R-:W4:Y:S04]  /*3e700*/  LDL.LU R9, [R1+0x3438] ;  /* 0x0034380001097983 */ /* 0x000f280000300800 */
[----:B------:R-:W-:Y:S04]  /*3e710*/  STL.64 [R1+0x33b0], R24 ;  /* 0x0033b01801007387 */ /* 0x000fe80000100a00 */
[----:B------:R-:W-:Y:S04]  /*3e720*/  STL.64 [R1+0x33c8], R26 ;  /* 0x0033c81a01007387 */ /* 0x000fe80000100a00 */
[----:B---3--:R-:W-:Y:S04]  /*3e730*/  STL.64 [R1+0x3390], R14 ;  /* 0x0033900e01007387 */ /* 0x008fe80000100a00 */
[----:B--2---:R0:W-:Y:S04]  /*3e740*/  STL.64 [R1+0x3388], R12 ;  /* 0x0033880c01007387 */ /* 0x0041e80000100a00 */
[----:B0-----:R-:W2:Y:S04]  /*3e750*/  LDL.LU R12, [R1+0x480] ;  /* 0x00048000010c7983 */ /* 0x001ea80000300800 */
[----:B------:R-:W2:Y:S04]  /*3e760*/  LDL.LU R13, [R1+0x484] ;  /* 0x00048400010d7983 */ /* 0x000ea80000300800 */
[----:B------:R-:W3:Y:S04]  /*3e770*/  LDL.LU R14, [R1+0x488] ;  /* 0x00048800010e7983 */ /* 0x000ee80000300800 */
[----:B------:R-:W3:Y:S01]  /*3e780*/  LDL.LU R15, [R1+0x48c] ;  /* 0x00048c00010f7983 */ /* 0x000ee20000300800 */
[----:B------:R-:W-:-:S02]  /*3e790*/  IMAD.MOV.U32 R24, RZ, RZ, R16 ;  /* 0x000000ffff187224 */ /* 0x000fc400078e0010 */
        /* <DEDUP_REMOVED lines=12> */
[----:B------:R-:W-:-:S03]  /*3e860*/  IMAD.MOV.U32 R26, RZ, RZ, R10 ;  /* 0x000000ffff1a7224 */ /* 0x000fc600078e000a */
        /* <DEDUP_REMOVED lines=10> */
[----:B------:R-:W3:Y:S01]  /*3e910*/  LDL.LU R18, [R1+0x10ac] ;  /* 0x0010ac0001127983 */ /* 0x000ee20000300800 */
[----:B------:R-:W-:-:S03]  /*3e920*/  IMAD.MOV.U32 R27, RZ, RZ, R0 ;  /* 0x000000ffff1b7224 */ /* 0x000fc600078e0000 */
[----:B------:R-:W3:Y:S04]  /*3e930*/  LDL.LU R19, [R1+0x10b8] ;  /* 0x0010b80001137983 */ /* 0x000ee80000300800 */
[----:B------:R-:W3:Y:S04]  /*3e940*/  LDL.LU R0, [R1+0x10b4] ;  /* 0x0010b40001007983 */ /* 0x000ee80000300800 */
[----:B----4-:R-:W-:Y:S04]  /*3e950*/  STL.64 [R1+0x3418], R22 ;  /* 0x0034181601007387 */ /* 0x010fe80000100a00 */
[----:B--2---:R0:W-:Y:S04]  /*3e960*/  STL.64 [R1+0x3410], R20 ;  /* 0x0034101401007387 */ /* 0x0041e80000100a00 */
[----:B0-----:R-:W2:Y:S04]  /*3e970*/  LDL.LU R20, [R1+0x7f0] ;  /* 0x0007f00001147983 */ /* 0x001ea80000300800 */
[----:B------:R-:W2:Y:S04]  /*3e980*/  LDL.LU R21, [R1+0x7f4] ;  /* 0x0007f40001157983 */ /* 0x000ea80000300800 */
[----:B------:R-:W4:Y:S04]  /*3e990*/  LDL.LU R22, [R1+0x7f8] ;  /* 0x0007f80001167983 */ /* 0x000f280000300800 */
[----:B------:R-:W4:Y:S04]  /*3e9a0*/  LDL.LU R23, [R1+0x7fc] ;  /* 0x0007fc0001177983 */ /* 0x000f280000300800 */
[----:B----4-:R-:W-:Y:S04]  /*3e9b0*/  STL.64 [R1+0x3428], R22 ;  /* 0x0034281601007387 */ /* 0x010fe80000100a00 */
[----:B--2---:R0:W-:Y:S04]  /*3e9c0*/  STL.64 [R1+0x3420], R20 ;  /* 0x0034201401007387 */ /* 0x0041e80000100a00 */
[----:B0-----:R-:W2:Y:S04]  /*3e9d0*/  LDL.LU R20, [R1+0x4e0] ;  /* 0x0004e00001147983 */ /* 0x001ea80000300800 */
[----:B------:R-:W2:Y:S04]  /*3e9e0*/  LDL.LU R21, [R1+0x4e4] ;  /* 0x0004e40001157983 */ /* 0x000ea80000300800 */
[----:B------:R-:W2:Y:S04]  /*3e9f0*/  LDL.LU R22, [R1+0x4e8] ;  /* 0x0004e80001167983 */ /* 0x000ea80000300800 */
[----:B------:R-:W2:Y:S04]  /*3ea00*/  LDL.LU R23, [R1+0x4ec] ;  /* 0x0004ec0001177983 */ /* 0x000ea80000300800 */
[----:B------:R-:W4:Y:S04]  /*3ea10*/  LDL.64 R24, [R1+0x20] ;  /* 0x0000200001187983 */ /* 0x000f280000100a00 */
[----:B---3--:R-:W-:Y:S04]  /*3ea20*/  STL.64 [R1+0x33c0], R14 ;  /* 0x0033c00e01007387 */ /* 0x008fe80000100a00 */
[----:B------:R0:W-:Y:S04]  /*3ea30*/  STL.64 [R1+0x33b8], R12 ;  /* 0x0033b80c01007387 */ /* 0x0001e80000100a00 */
[----:B0-----:R-:W3:Y:S04]  /*3ea40*/  LDL.LU R12, [R1+0x4a0] ;  /* 0x0004a000010c7983 */ /* 0x001ee80000300800 */
[----:B------:R-:W3:Y:S04]  /*3ea50*/  LDL.LU R13, [R1+0x4a4] ;  /* 0x0004a400010d7983 */ /* 0x000ee80000300800 */
[----:B------:R-:W2:Y:S04]  /*3ea60*/  LDL.LU R14, [R1+0x4a8] ;  /* 0x0004a800010e7983 */ /* 0x000ea80000300800 */
[----:B------:R-:W2:Y:S04]  /*3ea70*/  LDL.LU R15, [R1+0x4ac] ;  /* 0x0004ac00010f7983 */ /* 0x000ea80000300800 */
[----:B--2---:R-:W-:Y:S04]  /*3ea80*/  STL.64 [R1+0x33d8], R14 ;  /* 0x0033d80e01007387 */ /* 0x004fe80000100a00 */
[----:B---3--:R0:W-:Y:S04]  /*3ea90*/  STL.64 [R1+0x33d0], R12 ;  /* 0x0033d00c01007387 */ /* 0x0081e80000100a00 */
        /* <DEDUP_REMOVED lines=12> */
[----:B------:R-:W3:Y:S04]  /*3eb60*/  LDL.LU R10, [R1+0x3434] ;  /* 0x00343400010a7983 */ /* 0x000ee80000300800 */
[----:B------:R-:W3:Y:S02]  /*3eb70*/  LDL.LU R11, [R1+0x3430] ;  /* 0x00343000010b7983 */ /* 0x000ee40000300800 */
[----:B---3--:R-:W-:-:S15]  /*3eb80*/  HMMA.16816.F32 R20, R4, R10, R20 ;  /* 0x0000000a0414723c */ /* 0x008fde0000001814 */
[----:B------:R-:W-:-:S08]  /*3eb90*/  NOP ;  /* 0x0000000000007918 */ /* 0x000fd00000000000 */
[----:B------:R-:W-:Y:S04]  /*3eba0*/  STL.64 [R1+0x520], R20 ;  /* 0x0005201401007387 */ /* 0x000fe80000100a00 */
[----:B------:R0:W-:Y:S04]  /*3ebb0*/  STL.64 [R1+0x528], R22 ;  /* 0x0005281601007387 */ /* 0x0001e80000100a00 */
[----:B0-----:R-:W3:Y:S04]  /*3ebc0*/  LDL.LU.64 R22, [R1+0x3428] ;  /* 0x0034280001167983 */ /* 0x001ee80000300a00 */
[----:B------:R-:W3:Y:S04]  /*3ebd0*/  LDL.LU.64 R20, [R1+0x3420] ;  /* 0x0034200001147983 */ /* 0x000ee80000300a00 */
[----:B------:R0:W-:Y:S04]  /*3ebe0*/  STL [R1+0x331c], R10 ;  /* 0x00331c0a01007387 */ /* 0x0001e80000100800 */
[----:B0-----:R-:W4:Y:S04]  /*3ebf0*/  LDL.LU R10, [R1+0x10b0] ;  /* 0x0010b000010a7983 */ /* 0x001f280000300800 */
[----:B------:R-:W-:Y:S01]  /*3ec00*/  STL [R1+0x3318], R11 ;  /* 0x0033180b01007387 */ /* 0x000fe20000100800 */
[----:B---3--:R-:W-:-:S15]  /*3ec10*/  HMMA.16816.F32 R20, R4, R8, R20 ;  /* 0x000000080414723c */ /* 0x008fde0000001814 */
[----:B------:R-:W-:-:S08]  /*3ec20*/  NOP ;  /* 0x0000000000007918 */ /* 0x000fd00000000000 */
[----:B------:R-:W-:Y:S04]  /*3ec30*/  STL.64 [R1+0x830], R20 ;  /* 0x0008301401007387 */ /* 0x000fe80000100a00 */
[----:B------:R0:W-:Y:S04]  /*3ec40*/  STL.64 [R1+0x838], R22 ;  /* 0x0008381601007387 */ /* 0x0001e80000100a00 */
[----:B0-----:R-:W3:Y:S04]  /*3ec50*/  LDL.LU.64 R22, [R1+0x3418] ;  /* 0x0034180001167983 */ /* 0x001ee80000300a00 */
[----:B------:R-:W3:Y:S04]  /*3ec60*/  LDL.LU.64 R20, [R1+0x3410] ;  /* 0x0034100001147983 */ /* 0x000ee80000300a00 */
[----:B------:R-:W-:Y:S01]  /*3ec70*/  STL [R1+0x3300], R9 ;  /* 0x0033000901007387 */ /* 0x000fe20000100800 */
[----:B---3--:R-:W-:-:S15]  /*3ec80*/  HMMA.16816.F32 R20, R4, R2, R20 ;  /* 0x000000020414723c */ /* 0x008fde0000001814 */
[----:B------:R-:W-:-:S08]  /*3ec90*/  NOP ;  /* 0x0000000000007918 */ /* 0x000fd00000000000 */
[----:B------:R-:W-:Y:S04]  /*3eca0*/  STL.64 [R1+0x820], R20 ;  /* 0x0008201401007387 */ /* 0x000fe80000100a00 */
[----:B------:R0:W-:Y:S04]  /*3ecb0*/  STL.64 [R1+0x828], R22 ;  /* 0x0008281601007387 */ /* 0x0001e80000100a00 */
[----:B0-----:R-:W3:Y:S04]  /*3ecc0*/  LDL.LU.64 R22, [R1+0x3408] ;  /* 0x0034080001167983 */ /* 0x001ee80000300a00 */
[----:B------:R-:W3:Y:S01]  /*3ecd0*/  LDL.LU.64 R20, [R1+0x3400] ;  /* 0x0034000001147983 */ /* 0x000ee20000300a00 */
[----:B----4-:R-:W-:-:S02]  /*3ece0*/  IMAD R18, R18, 0x100, R10 ;  /* 0x0000010012127824 */ /* 0x010fc400078e020a */
[----:B------:R-:W-:Y:S01]  /*3ecf0*/  IMAD R19, R0, 0x100, R19 ;  /* 0x0000010000137824 */ /* 0x000fe200078e0213 */
[----:B------:R-:W-:Y:S02]  /*3ed00*/  F2FP.F16.E4M3.UNPACK_B R16, R16 ;  /* 0x00000010ff10723e */ /* 0x000fe400020006ff */
[----:B------:R-:W-:Y:S02]  /*3ed10*/  F2FP.F16.E4M3.UNPACK_B R17, R17 ;  /* 0x00000011ff11723e */ /* 0x000fe400020006ff */
[----:B------:R-:W-:Y:S02]  /*3ed20*/  F2FP.F16.E4M3.UNPACK_B R18, R18 ;  /* 0x00000012ff12723e */ /* 0x000fe400020006ff */
[----:B------:R-:W-:Y:S01]  /*3ed30*/  F2FP.F16.E4M3.UNPACK_B R19, R19 ;  /* 0x00000013ff13723e */ /* 0x000fe200020006ff */
[----:B---3--:R-:W-:Y:S01]  /*3ed40*/  HMMA.16816.F32 R4, R4, R24, R20 ;  /* 0x000000180404723c */ /* 0x008fe20000001814 */
[----:B------:R-:W3:Y:S06]  /*3ed50*/  LDL.LU.64 R20, [R1+0x33f8] ;  /* 0x0033f80001147983 */ /* 0x000eec0000300a00 */
[----:B------:R-:W-:-:S02]  /*3ed60*/  IMAD.MOV.U32 R22, RZ, RZ, R24 ;  /* 0x000000ffff167224 */ /* 0x000fc400078e0018 */
[----:B------:R-:W-:Y:S02]  /*3ed70*/  IMAD.MOV.U32 R23, RZ, RZ, R25 ;  /* 0x000000ffff177224 */ /* 0x000fe400078e0019 */
[----:B--2---:R-:W-:-:S12]  /*3ed80*/  HMMA.16816.F32 R24, R16, R26, R12 ;  /* 0x0000001a1018723c */ /* 0x004fd8000000180c */
[----:B------:R0:W-:Y:S04]  /*3ed90*/  STL.64 [R1+0x510], R4 ;  /* 0x0005100401007387 */ /* 0x0001e80000100a00 */
[----:B------:R1:W-:Y:S04]  /*3eda0*/  STL.64 [R1+0x518], R6 ;  /* 0x0005180601007387 */ /* 0x0003e80000100a00 */
[----:B0-----:R-:W2:Y:S04]  /*3edb0*/  LDL.LU R4, [R1+0x460] ;  /* 0x0004600001047983 */ /* 0x001ea80000300800 */
[----:B------:R-:W2:Y:S04]  /*3edc0*/  LDL.LU R5, [R1+0x464] ;  /* 0x0004640001057983 */ /* 0x000ea80000300800 */
[----:B-1----:R-:W2:Y:S04]  /*3edd0*/  LDL.LU R6, [R1+0x468] ;  /* 0x0004680001067983 */ /* 0x002ea80000300800 */
[----:B------:R-:W2:Y:S04]  /*3ede0*/  LDL.LU R7, [R1+0x46c] ;  /* 0x00046c0001077983 */ /* 0x000ea80000300800 */
[----:B------:R-:W4:Y:S04]  /*3edf0*/  LDL.LU.64 R14, [R1+0x33f0] ;  /* 0x0033f000010e7983 */ /* 0x000f280000300a00 */
[----:B------:R-:W4:Y:S04]  /*3ee00*/  LDL.LU.64 R12, [R1+0x33e8] ;  /* 0x0033e800010c7983 */ /* 0x000f280000300a00 */
        /* <DEDUP_REMOVED lines=37> */
[----:B------:R-:W4:Y:S04]  /*3f060*/  LDL.LU.64 R24, [R1+0x3368] ;  /* 0x0033680001187983 */ /* 0x000f280000300a00 */
[----:B------:R-:W3:Y:S01]  /*3f070*/  LDL.LU R9, [R1+0x10d0] ;  /* 0x0010d00001097983 */ /* 0x000ee20000300800 */
[C---:B--2---:R-:W-:Y:S06]  /*3f080*/  HMMA.16816.F32 R4, R16.reuse, R26, R4 ;  /* 0x0000001a1004723c */ /* 0x044fec0000001804 */
[----:B----4-:R-:W-:-:S15]  /*3f090*/  HMMA.16816.F32 R12, R16, R24, R12 ;  /* 0x00000018100c723c */ /* 0x010fde000000180c */
[----:B------:R-:W-:-:S02]  /*3f0a0*/  NOP ;  /* 0x0000000000007918 */ /* 0x000fc40000000000 */
[----:B------:R-:W-:Y:S04]  /*3f0b0*/  STL.64 [R1+0x4a0], R4 ;  /* 0x0004a00401007387 */ /* 0x000fe80000100a00 */
[----:B------:R0:W-:Y:S04]  /*3f0c0*/  STL.64 [R1+0x4a8], R6 ;  /* 0x0004a80601007387 */ /* 0x0001e80000100a00 */
[----:B0-----:R-:W2:Y:S04]  /*3f0d0*/  LDL.LU R6, [R1+0x10cc] ;  /* 0x0010cc0001067983 */ /* 0x001ea80000300800 */
[----:B------:R-:W4:Y:S04]  /*3f0e0*/  LDL.LU R7, [R1+0x10d8] ;  /* 0x0010d80001077983 */ /* 0x000f280000300800 */
[----:B------:R-:W4:Y:S04]  /*3f0f0*/  LDL.LU R0, [R1+0x10d4] ;  /* 0x0010d40001007983 */ /* 0x000f280000300800 */
[----:B------:R0:W-:Y:S04]  /*3f100*/  STL.64 [R1+0x490], R12 ;  /* 0x0004900c01007387 */ /* 0x0001e80000100a00 */
[----:B------:R1:W-:Y:S04]  /*3f110*/  STL.64 [R1+0x498], R14 ;  /* 0x0004980e01007387 */ /* 0x0003e80000100a00 */
        /* <DEDUP_REMOVED lines=12> */
[----:B------:R-:W3:Y:S04]  /*3f1e0*/  LDL.LU R11, [R1+0x10c8] ;  /* 0x0010c800010b7983 */ /* 0x000ee80000300800 */
        /* <DEDUP_REMOVED lines=13> */
[----:B------:R0:W-:Y:S02]  /*3f2c0*/  STL.64 [R1+0x3270], R26 ;  /* 0x0032701a01007387 */ /* 0x0001e40000100a00 */
[----:B0-----:R-:W-:-:S02]  /*3f2d0*/  IMAD.MOV.U32 R26, RZ, RZ, R22 ;  /* 0x000000ffff1a7224 */ /* 0x001fc400078e0016 */
[----:B------:R-:W-:Y:S01]  /*3f2e0*/  IMAD.MOV.U32 R27, RZ, RZ, R23 ;  /* 0x000000ffff1b7224 */ /* 0x000fe200078e0017 */
[----:B------:R-:W4:Y:S04]  /*3f2f0*/  LDL.LU R22, [R1+0x3364] ;  /* 0x0033640001167983 */ /* 0x000f280000300800 */
[----:B------:R-:W4:Y:S04]  /*3f300*/  LDL.LU R23, [R1+0x3360] ;  /* 0x0033600001177983 */ /* 0x000f280000300800 */
[----:B------:R0:W-:Y:S04]  /*3f310*/  STL.64 [R1+0x3268], R24 ;  /* 0x0032681801007387 */ /* 0x0001e80000100a00 */
[----:B------:R1:W-:Y:S04]  /*3f320*/  STL.64 [R1+0x32f8], R26 ;  /* 0x0032f81a01007387 */ /* 0x0003e80000100a00 */
[----:B0-----:R-:W2:Y:S04]  /*3f330*/  LDL.LU R24, [R1+0x7d0] ;  /* 0x0007d00001187983 */ /* 0x001ea80000300800 */
[----:B------:R-:W2:Y:S04]  /*3f340*/  LDL.LU R25, [R1+0x7d4] ;  /* 0x0007d40001197983 */ /* 0x000ea80000300800 */
[----:B-1----:R-:W3:Y:S04]  /*3f350*/  LDL.LU R26, [R1+0x7d8] ;  /* 0x0007d800011a7983 */ /* 0x002ee80000300800 */
[----:B------:R-:W3:Y:S01]  /*3f360*/  LDL.LU R27, [R1+0x7dc] ;  /* 0x0007dc00011b7983 */ /* 0x000ee20000300800 */
[C---:B----4-:R-:W-:Y:S03]  /*3f370*/  HMMA.16816.F32 R12, R16.reuse, R22, R12 ;  /* 0x00000016100c723c */ /* 0x050fe6000000180c */
[----:B---3--:R-:W-:Y:S04]  /*3f380*/  STL.64 [R1+0x3310], R26 ;  /* 0x0033101a01007387 */ /* 0x008fe80000100a00 */
[----:B--2---:R0:W-:Y:S04]  /*3f390*/  STL.64 [R1+0x3308], R24 ;  /* 0x0033081801007387 */ /* 0x0041e80000100a00 */
        /* <DEDUP_REMOVED lines=54> */
[----:B0-----:R-:W2:Y:S01]  /*3f700*/  LDL.LU.64 R26, [R1+0x32f8] ;  /* 0x0032f800011a7983 */ /* 0x001ea20000300a00 */
[----:B------:R-:W-:Y:S03]  /*3f710*/  HMMA.16816.F32 R12, R16, R2, R12 ;  /* 0x00000002100c723c */ /* 0x000fe6000000180c */
[----:B------:R-:W-:Y:S04]  /*3f720*/  STL.64 [R1+0x3210], R10 ;  /* 0x0032100a01007387 */ /* 0x000fe80000100a00 */
[----:B------:R-:W-:Y:S01]  /*3f730*/  STL.64 [R1+0x3208], R8 ;  /* 0x0032080801007387 */ /* 0x000fe20000100a00 */
[----:B------:R-:W-:-:S03]  /*3f740*/  IMAD R7, R0, 0x100, R7 ;  /* 0x0000010000077824 */ /* 0x000fc600078e0207 */
[----:B------:R-:W3:-:S12]  /*3f750*/  LDL.LU R0, [R1+0x10f4] ;  /* 0x0010f40001007983 */ /* 0x000ed80000300800 */
[----:B------:R0:W-:Y:S04]  /*3f760*/  STL.64 [R1+0x800], R12 ;  /* 0x0008000c01007387 */ /* 0x0001e80000100a00 */
[----:B------:R1:W-:Y:S04]  /*3f770*/  STL.64 [R1+0x808], R14 ;  /* 0x0008080e01007387 */ /* 0x0003e80000100a00 */
[----:B0-----:R-:W4:Y:S01]  /*3f780*/  LDL.LU R12, [R1+0x350] ;  /* 0x00035000010c7983 */ /* 0x001f220000300800 */
[----:B--2---:R-:W-:-:S15]  /*3f790*/  HMMA.16816.F32 R8, R16, R26, R20 ;  /* 0x0000001a1008723c */ /* 0x004fde0000001814 */
[----:B------:R-:W-:-:S08]  /*3f7a0*/  NOP ;  /* 0x0000000000007918 */ /* 0x000fd00000000000 */
[----:B------:R-:W-:Y:S04]  /*3f7b0*/  STL.64 [R1+0x430], R8 ;  /* 0x0004300801007387 */ /* 0x000fe80000100a00 */
[----:B------:R-:W-:Y:S04]  /*3f7c0*/  STL.64 [R1+0x438], R10 ;  /* 0x0004380a01007387 */ /* 0x000fe80000100a00 */
[----:B------:R-:W4:Y:S04]  /*3f7d0*/  LDL.LU R13, [R1+0x354] ;  /* 0x00035400010d7983 */ /* 0x000f280000300800 */
[----:B-1----:R-:W2:Y:S04]  /*3f7e0*/  LDL.LU R14, [R1+0x358] ;  /* 0x00035800010e7983 */ /* 0x002ea80000300800 */
[----:B------:R-:W2:Y:S04]  /*3f7f0*/  LDL.LU R15, [R1+0x35c] ;  /* 0x00035c00010f7983 */ /* 0x000ea80000300800 */
[----:B------:R-:W3:Y:S04]  /*3f800*/  LDL.LU R20, [R1+0x370] ;  /* 0x0003700001147983 */ /* 0x000ee80000300800 */
[----:B------:R-:W3:Y:S04]  /*3f810*/  LDL.LU R21, [R1+0x374] ;  /* 0x0003740001157983 */ /* 0x000ee80000300800 */
[----:B------:R-:W4:Y:S04]  /*3f820*/  LDL.LU R22, [R1+0x378] ;  /* 0x0003780001167983 */ /* 0x000f280000300800 */
[----:B------:R-:W4:Y:S04]  /*3f830*/  LDL.LU R23, [R1+0x37c] ;  /* 0x00037c0001177983 */ /* 0x000f280000300800 */
[----:B------:R-:W2:Y:S04]  /*3f840*/  LDL.LU R24, [R1+0x390] ;  /* 0x0003900001187983 */ /* 0x000ea80000300800 */
[----:B------:R-:W2:Y:S04]  /*3f850*/  LDL.LU R25, [R1+0x394] ;  /* 0x0003940001197983 */ /* 0x000ea80000300800 */
[----:B------:R-:W3:Y:S04]  /*3f860*/  LDL.LU R26, [R1+0x398] ;  /* 0x00039800011a7983 */ /* 0x000ee80000300800 */
[----:B------:R-:W3:Y:S04]  /*3f870*/  LDL.LU R27, [R1+0x39c] ;  /* 0x00039c00011b7983 */ /* 0x000ee80000300800 */
[----:B---3--:R0:W-:Y:S04]  /*3f880*/  STL.64 [R1+0x3280], R26 ;  /* 0x0032801a01007387 */ /* 0x0081e80000100a00 */
[----:B0-----:R-:W3:Y:S04]  /*3f890*/  LDL R26, [R1] ;  /* 0x00000000011a7983 */ /* 0x001ee80000100800 */
[----:B------:R-:W3:Y:S04]  /*3f8a0*/  LDL R27, [R1+0x4] ;  /* 0x00000400011b7983 */ /* 0x000ee80000100800 */
[----:B--2---:R0:W-:Y:S04]  /*3f8b0*/  STL.64 [R1+0x3278], R24 ;  /* 0x0032781801007387 */ /* 0x0041e80000100a00 */
[----:B0-----:R-:W2:Y:S04]  /*3f8c0*/  LDL R24, [R1+0x8] ;  /* 0x0000080001187983 */ /* 0x001ea80000100800 */
[----:B------:R-:W2:Y:S04]  /*3f8d0*/  LDL R25, [R1+0xc] ;  /* 0x00000c0001197983 */ /* 0x000ea80000100800 */
[----:B---3--:R-:W-:Y:S04]  /*3f8e0*/  STL.64 [R1+0x3298], R26 ;  /* 0x0032981a01007387 */ /* 0x008fe80000100a00 */
[----:B--2---:R-:W-:Y:S04]  /*3f8f0*/  STL.64 [R1+0x32b0], R24 ;  /* 0x0032b01801007387 */ /* 0x004fe80000100a00 */
[----:B----4-:R-:W-:Y:S04]  /*3f900*/  STL.64 [R1+0x3260], R22 ;  /* 0x0032601601007387 */ /* 0x010fe80000100a00 */
        /* <DEDUP_REMOVED lines=67> */
[----:B------:R-:W3:Y:S04]  /*3fd40*/  LDL.LU R19, [R1+0x10f8] ;  /* 0x0010f80001137983 */ /* 0x000ee80000300800 */
        /* <DEDUP_REMOVED lines=42> */
[----:B------:R-:W3:Y:S01]  /*3fff0*/  LDL.LU R29, [R1+0x10f0] ;  /* 0x0010f000011d7983 */ /* 0x000ee20000300800 */
        /* <DEDUP_REMOVED lines=12> */
[----:B------:R-:W-:Y:S04]  /*400c0*/  STL.64 [R1+0x3178], R26 ;  /* 0x0031781a01007387 */ /* 0x000fe80000100a00 */
[----:B------:R0:W-:Y:S04]  /*400d0*/  STL.64 [R1+0x3170], R24 ;  /* 0x0031701801007387 */ /* 0x0001e80000100a00 */
[----:B0-----:R-:W3:Y:S04]  /*400e0*/  LDL.LU R24, [R1+0x7b0] ;  /* 0x0007b00001187983 */ /* 0x001ee80000300800 */
[----:B------:R-:W3:Y:S04]  /*400f0*/  LDL.LU R25, [R1+0x7b4] ;  /* 0x0007b40001197983 */ /* 0x000ee80000300800 */
[----:B------:R-:W3:Y:S04]  /*40100*/  LDL.LU R26, [R1+0x7b8] ;  /* 0x0007b800011a7983 */ /* 0x000ee80000300800 */
        /* <DEDUP_REMOVED lines=32> */
[----:B0-----:R-:W2:Y:S04]  /*40310*/  LDL.LU R15, [R1+0x10e0] ;  /* 0x0010e000010f7983 */ /* 0x001ea80000300800 */
[----:B------:R0:W-:Y:S01]  /*40320*/  STL.64 [R1+0x3130], R12 ;  /* 0x0031300c01007387 */ /* 0x0001e20000100a00 */
[----:B---3--:R-:W-:-:S05]  /*40330*/  IMAD R17, R17, 0x100, R28 ;  /* 0x0000010011117824 */ /* 0x008fca00078e021c */
[----:B------:R-:W-:Y:S01]  /*40340*/  F2FP.F16.E4M3.UNPACK_B R17, R17 ;  /* 0x00000011ff11723e */ /* 0x000fe200020006ff */
[----:B--2---:R-:W-:Y:S02]  /*40350*/  IMAD R16, R16, 0x100, R15 ;  /* 0x0000010010107824 */ /* 0x004fe400078e020f */
[C---:B0-----:R-:W-:Y:S06]  /*40360*/  HMMA.16816.F32 R12, R4.reuse, R10, R20 ;  /* 0x0000000a040c723c */ /* 0x041fec0000001814 */
[----:B----4-:R-:W-:Y:S01]  /*40370*/  HMMA.16816.F32 R20, R4, R8, R24 ;  /* 0x000000080414723c */ /* 0x010fe20000001818 */
[----:B------:R-:W-:Y:S01]  /*40380*/  STL [R1+0x311c], R10 ;  /* 0x00311c0a01007387 */ /* 0x000fe20000100800 */
[----:B------:R-:W-:-:S03]  /*40390*/  F2FP.F16.E4M3.UNPACK_B R16, R16 ;  /* 0x00000010ff10723e */ /* 0x000fc600020006ff */
[----:B------:R-:W-:-:S12]  /*403a0*/  STL [R1+0x3118], R11 ;  /* 0x0031180b01007387 */ /* 0x000fd80000100800 */
[----:B------:R0:W-:Y:S04]  /*403b0*/  STL.64 [R1+0x360], R12 ;  /* 0x0003600c01007387 */ /* 0x0001e80000100a00 */
[----:B------:R1:W-:Y:S04]  /*403c0*/  STL.64 [R1+0x368], R14 ;  /* 0x0003680e01007387 */ /* 0x0003e80000100a00 */
[----:B------:R-:W-:Y:S04]  /*403d0*/  STL.64 [R1+0x31e0], R16 ;  /* 0x0031e01001007387 */ /* 0x000fe80000100a00 */
[----:B0-----:R-:W2:Y:S04]  /*403e0*/  LDL.LU R12, [R1+0x270] ;  /* 0x00027000010c7983 */ /* 0x001ea80000300800 */
[----:B------:R0:W-:Y:S04]  /*403f0*/  STL.64 [R1+0x7f0], R20 ;  /* 0x0007f01401007387 */ /* 0x0001e80000100a00 */
[----:B------:R3:W-:Y:S04]  /*40400*/  STL.64 [R1+0x7f8], R22 ;  /* 0x0007f81601007387 */ /* 0x0007e80000100a00 */
[----:B------:R-:W2:Y:S04]  /*40410*/  LDL.LU R13, [R1+0x274] ;  /* 0x00027400010d7983 */ /* 0x000ea80000300800 */
[----:B-1----:R-:W4:Y:S04]  /*40420*/  LDL.LU R14, [R1+0x278] ;  /* 0x00027800010e7983 */ /* 0x002f280000300800 */
[----:B------:R-:W4:Y:S04]  /*40430*/  LDL.LU R15, [R1+0x27c] ;  /* 0x00027c00010f7983 */ /* 0x000f280000300800 */
[----:B0-----:R-:W2:Y:S04]  /*40440*/  LDL.LU R20, [R1+0x290] ;  /* 0x0002900001147983 */ /* 0x001ea80000300800 */
[----:B------:R-:W2:Y:S04]  /*40450*/  LDL.LU R21, [R1+0x294] ;  /* 0x0002940001157983 */ /* 0x000ea80000300800 */
[----:B---3--:R-:W3:Y:S04]  /*40460*/  LDL.LU R22, [R1+0x298] ;  /* 0x0002980001167983 */ /* 0x008ee80000300800 */
[----:B------:R-:W3:Y:S04]  /*40470*/  LDL.LU R23, [R1+0x29c] ;  /* 0x00029c0001177983 */ /* 0x000ee80000300800 */
        /* <DEDUP_REMOVED lines=8> */
[----:B--2---:R0:W-:Y:S04]  /*40500*/  STL.64 [R1+0x3198], R24 ;  /* 0x0031981801007387 */ /* 0x0041e80000100a00 */
[----:B------:R-:W2:Y:S04]  /*40510*/  LDL.LU R26, [R1+0x2c8] ;  /* 0x0002c800011a7983 */ /* 0x000ea80000300800 */
[----:B------:R-:W2:Y:S04]  /*40520*/  LDL.LU R27, [R1+0x2cc] ;  /* 0x0002cc00011b7983 */ /* 0x000ea80000300800 */
[----:B0-----:R-:W4:Y:S04]  /*40530*/  LDL.LU.64 R24, [R1+0x8] ;  /* 0x0000080001187983 */ /* 0x001f280000300a00 */
[----:B--2---:R-:W-:Y:S04]  /*40540*/  STL.64 [R1+0x31b8], R26 ;  /* 0x0031b81a01007387 */ /* 0x004fe80000100a00 */
[----:B----4-:R0:W-:Y:S04]  /*40550*/  STL.64 [R1+0x31b0], R24 ;  /* 0x0031b01801007387 */ /* 0x0101e80000100a00 */
        /* <DEDUP_REMOVED lines=8> */
[----:B------:R-:W4:Y:S04]  /*405e0*/  LDL.LU R26, [R1+0x2f8] ;  /* 0x0002f800011a7983 */ /* 0x000f280000300800 */
[----:B------:R-:W4:Y:S04]  /*405f0*/  LDL.LU R27, [R1+0x2fc] ;  /* 0x0002fc00011b7983 */ /* 0x000f280000300800 */
[----:B------:R-:W3:Y:S04]  /*40600*/  LDL.64 R16, [R1+0x20] ;  /* 0x0000200001107983 */ /* 0x000ee80000100a00 */
        /* <DEDUP_REMOVED lines=11> */
[----:B------:R-:W4:Y:S01]  /*406c0*/  LDL.LU R27, [R1+0x31c] ;  /* 0x00031c00011b7983 */ /* 0x000f220000300800 */
[----:B------:R-:W-:-:S03]  /*406d0*/  IMAD R18, R18, 0x100, R29 ;  /* 0x0000010012127824 */ /* 0x000fc600078e021d */
[----:B----4-:R-:W-:Y:S04]  /*406e0*/  STL.64 [R1+0x3200], R26 ;  /* 0x0032001a01007387 */ /* 0x010fe80000100a00 */
[----:B--2---:R0:W-:Y:S04]  /*406f0*/  STL.64 [R1+0x31f8], R24 ;  /* 0x0031f81801007387 */ /* 0x0041e80000100a00 */
[----:B0-----:R-:W2:Y:S04]  /*40700*/  LDL.LU R24, [R1+0x7a0] ;  /* 0x0007a00001187983 */ /* 0x001ea80000300800 */
[----:B------:R-:W2:Y:S04]  /*40710*/  LDL.LU R25, [R1+0x7a4] ;  /* 0x0007a40001197983 */ /* 0x000ea80000300800 */
[----:B------:R-:W2:Y:S04]  /*40720*/  LDL.LU R26, [R1+0x7a8] ;  /* 0x0007a800011a7983 */ /* 0x000ea80000300800 */
[----:B------:R-:W2:Y:S04]  /*40730*/  LDL.LU R27, [R1+0x7ac] ;  /* 0x0007ac00011b7983 */ /* 0x000ea80000300800 */
[----:B------:R-:W4:Y:S04]  /*40740*/  LDL.LU.64 R10, [R1+0x18] ;  /* 0x00001800010a7983 */ /* 0x000f280000300a00 */
[----:B------:R-:W4:Y:S04]  /*40750*/  LDL.64 R28, [R1] ;  /* 0x00000000011c7983 */ /* 0x000f280000100a00 */
[----:B---3--:R-:W-:Y:S04]  /*40760*/  STL.64 [R1+0x3168], R22 ;  /* 0x0031681601007387 */ /* 0x008fe80000100a00 */
[----:B------:R0:W-:Y:S04]  /*40770*/  STL.64 [R1+0x3160], R20 ;  /* 0x0031601401007387 */ /* 0x0001e80000100a00 */
[----:B0-----:R-:W3:Y:S04]  /*40780*/  LDL.LU R20, [R1+0x2a0] ;  /* 0x0002a00001147983 */ /* 0x001ee80000300800 */
[----:B------:R-:W3:Y:S04]  /*40790*/  LDL.LU R21, [R1+0x2a4] ;  /* 0x0002a40001157983 */ /* 0x000ee80000300800 */
[----:B------:R-:W4:Y:S04]  /*407a0*/  LDL.LU R22, [R1+0x2a8] ;  /* 0x0002a80001167983 */ /* 0x000f280000300800 */
[----:B------:R-:W4:Y:S01]  /*407b0*/  LDL.LU R23, [R1+0x2ac] ;  /* 0x0002ac0001177983 */ /* 0x000f220000300800 */
[----:B--2---:R-:W-:Y:S03]  /*407c0*/  HMMA.16816.F32 R24, R4, R2, R24 ;  /* 0x000000020418723c */ /* 0x004fe60000001818 */
[----:B----4-:R-:W-:Y:S04]  /*407d0*/  STL.64 [R1+0x31a8], R22 ;  /* 0x0031a81601007387 */ /* 0x010fe80000100a00 */
[----:B---3--:R0:W-:Y:S04]  /*407e0*/  STL.64 [R1+0x31a0], R20 ;  /* 0x0031a01401007387 */ /* 0x0081e80000100a00 */
[----:B0-----:R-:W2:Y:S04]  /*407f0*/  LDL.LU R20, [R1+0x2d0] ;  /* 0x0002d00001147983 */ /* 0x001ea80000300800 */
[----:B------:R-:W2:Y:S04]  /*40800*/  LDL.LU R21, [R1+0x2d4] ;  /* 0x0002d40001157983 */ /* 0x000ea80000300800 */
[----:B------:R-:W2:Y:S04]  /*40810*/  LDL.LU R22, [R1+0x2d8] ;  /* 0x0002d80001167983 */ /* 0x000ea80000300800 */
[----:B------:R-:W2:Y:S04]  /*40820*/  LDL.LU R23, [R1+0x2dc] ;  /* 0x0002dc0001177983 */ /* 0x000ea80000300800 */
[----:B------:R-:W-:Y:S04]  /*40830*/  STL.64 [R1+0x3148], R14 ;  /* 0x0031480e01007387 */ /* 0x000fe80000100a00 */
[----:B------:R0:W-:Y:S04]  /*40840*/  STL.64 [R1+0x3140], R12 ;  /* 0x0031400c01007387 */ /* 0x0001e80000100a00 */
[----:B0-----:R-:W3:Y:S04]  /*40850*/  LDL.LU R12, [R1+0x280] ;  /* 0x00028000010c7983 */ /* 0x001ee80000300800 */
[----:B------:R-:W3:Y:S04]  /*40860*/  LDL.LU R13, [R1+0x284] ;  /* 0x00028400010d7983 */ /* 0x000ee80000300800 */
[----:B------:R-:W3:Y:S04]  /*40870*/  LDL.LU R14, [R1+0x288] ;  /* 0x00028800010e7983 */ /* 0x000ee80000300800 */
[----:B------:R-:W3:Y:S04]  /*40880*/  LDL.LU R15, [R1+0x28c] ;  /* 0x00028c00010f7983 */ /* 0x000ee80000300800 */
[----:B------:R-:W-:Y:S04]  /*40890*/  STL [R1+0x3120], R8 ;  /* 0x0031200801007387 */ /* 0x000fe80000100800 */
[----:B------:R-:W-:Y:S04]  /*408a0*/  STL [R1+0x3104], R9 ;  /* 0x0031040901007387 */ /* 0x000fe80000100800 */
[----:B------:R-:W-:Y:S04]  /*408b0*/  STL.64 [R1+0x7e0], R24 ;  /* 0x0007e01801007387 */ /* 0x000fe80000100a00 */
[----:B------:R0:W-:Y:S04]  /*408c0*/  STL.64 [R1+0x7e8], R26 ;  /* 0x0007e81a01007387 */ /* 0x0001e80000100a00 */
[----:B0-----:R-:W4:Y:S04]  /*408d0*/  LDL.LU.64 R26, [R1+0x3200] ;  /* 0x00320000011a7983 */ /* 0x001f280000300a00 */
[----:B------:R-:W4:Y:S04]  /*408e0*/  LDL.LU.64 R24, [R1+0x31f8] ;  /* 0x0031f80001187983 */ /* 0x000f280000300a00 */
[----:B------:R-:W-:Y:S04]  /*408f0*/  STL [R1+0x3128], R2 ;  /* 0x0031280201007387 */ /* 0x000fe80000100800 */
[----:B------:R0:W-:Y:S01]  /*40900*/  STL [R1+0x3124], R3 ;  /* 0x0031240301007387 */ /* 0x0001e20000100800 */
[----:B------:R-:W-:-:S02]  /*40910*/  IMAD R19, R0, 0x100, R19 ;  /* 0x0000010000137824 */ /* 0x000fc400078e0213 */
[----:B------:R-:W-:Y:S02]  /*40920*/  IMAD.MOV.U32 R9, RZ, RZ, R16 ;  /* 0x000000ffff097224 */ /* 0x000fe400078e0010 */
[----:B------:R-:W-:Y:S01]  /*40930*/  IMAD.MOV.U32 R0, RZ, RZ, R17 ;  /* 0x000000ffff007224 */ /* 0x000fe200078e0011 */
[----:B0-----:R-:W2:Y:S01]  /*40940*/  LDL.LU.64 R2, [R1+0x10] ;  /* 0x0000100001027983 */ /* 0x001ea20000300a00 */
[----:B----4-:R-:W-:Y:S03]  /*40950*/  HMMA.16816.F32 R4, R4, R16, R24 ;  /* 0x000000100404723c */ /* 0x010fe60000001818 */
[----:B------:R-:W4:Y:S04]  /*40960*/  LDL.LU.64 R26, [R1+0x31f0] ;  /* 0x0031f000011a7983 */ /* 0x000f280000300a00 */
[----:B------:R-:W4:-:S15]  /*40970*/  LDL.LU.64 R24, [R1+0x31e8] ;  /* 0x0031e80001187983 */ /* 0x000f1e0000300a00 */
[----:B------:R-:W-:-:S01]  /*40980*/  NOP ;  /* 0x0000000000007918 */ /* 0x000fc20000000000 */
[----:B------:R-:W-:Y:S04]  /*40990*/  STL.64 [R1+0x350], R4 ;  /* 0x0003500401007387 */ /* 0x000fe80000100a00 */
[----:B------:R0:W-:Y:S04]  /*409a0*/  STL.64 [R1+0x358], R6 ;  /* 0x0003580601007387 */ /* 0x0001e80000100a00 */
[----:B------:R-:W4:Y:S04]  /*409b0*/  LDL.LU.64 R16, [R1+0x31e0] ;  /* 0x0031e00001107983 */ /* 0x000f280000300a00 */
[----:B0-----:R-:W4:Y:S01]  /*409c0*/  LDL.LU.64 R6, [R1+0x30] ;  /* 0x0000300001067983 */ /* 0x001f220000300a00 */
[----:B------:R-:W-:-:S02]  /*409d0*/  F2FP.F16.E4M3.UNPACK_B R18, R18 ;  /* 0x00000012ff12723e */ /* 0x000fc400020006ff */
[----:B------:R-:W-:-:S07]  /*409e0*/  F2FP.F16.E4M3.UNPACK_B R19, R19 ;  /* 0x00000013ff13723e */ /* 0x000fce00020006ff */
[----:B----4-:R-:W-:-:S15]  /*409f0*/  HMMA.16816.F32 R24, R16, R6, R24 ;  /* 0x000000061018723c */ /* 0x010fde0000001818 */
        /* <DEDUP_REMOVED lines=16> */
[----:B------:R-:W4:Y:S01]  /*40b00*/  LDL.LU.64 R24, [R1+0x31b0] ;  /* 0x0031b00001187983 */ /* 0x000f220000300a00 */
[----:B------:R-:W-:-:S02]  /*40b10*/  IMAD.MOV.U32 R4, RZ, RZ, R7 ;  /* 0x000000ffff047224 */ /* 0x000fc400078e0007 */
[----:B------:R-:W-:Y:S02]  /*40b20*/  IMAD.MOV.U32 R7, RZ, RZ, R10 ;  /* 0x000000ffff077224 */ /* 0x000fe400078e000a */
[----:B------:R-:W-:Y:S01]  /*40b30*/  IMAD.MOV.U32 R10, RZ, RZ, R3 ;  /* 0x000000ffff0a7224 */ /* 0x000fe200078e0003 */
[----:B----4-:R-:W-:Y:S06]  /*40b40*/  HMMA.16816.F32 R20, R16, R24, R20 ;  /* 0x000000181014723c */ /* 0x010fec0000001814 */
[----:B------:R-:W-:Y:S02]  /*40b50*/  IMAD.MOV.U32 R3, RZ, RZ, R24 ;  /* 0x000000ffff037224 */ /* 0x000fe400078e0018 */
[----:B------:R-:W-:-:S15]  /*40b60*/  IMAD.MOV.U32 R8, RZ, RZ, R25 ;  /* 0x000000ffff087224 */ /* 0x000fde00078e0019 */
[----:B------:R-:W-:Y:S04]  /*40b70*/  STL.64 [R1+0x310], R20 ;  /* 0x0003101401007387 */ /* 0x000fe80000100a00 */
[----:B------:R0:W-:Y:S04]  /*40b80*/  STL.64 [R1+0x318], R22 ;  /* 0x0003181601007387 */ /* 0x0001e80000100a00 */
[----:B0-----:R-:W4:Y:S04]  /*40b90*/  LDL.LU.64 R22, [R1+0x31a8] ;  /* 0x0031a80001167983 */ /* 0x001f280000300a00 */
[----:B------:R-:W4:Y:S04]  /*40ba0*/  LDL.LU.64 R20, [R1+0x31a0] ;  /* 0x0031a00001147983 */ /* 0x000f280000300a00 */
[----:B------:R-:W2:Y:S01]  /*40bb0*/  LDL.LU.64 R24, [R1+0x3198] ;  /* 0x0031980001187983 */ /* 0x000ea20000300a00 */
[----:B------:R-:W-:-:S02]  /*40bc0*/  IMAD.MOV.U32 R5, RZ, RZ, R6 ;  /* 0x000000ffff057224 */ /* 0x000fc400078e0006 */
        /* <DEDUP_REMOVED lines=9> */
[----:B------:R-:W2:Y:S02]  /*40c60*/  LDL.LU.64 R28, [R1+0x3180] ;  /* 0x00318000011c7983 */ /* 0x000ea40000300a00 */
[----:B--2---:R-:W-:-:S15]  /*40c70*/  HMMA.16816.F32 R24, R16, R28, R24 ;  /* 0x0000001c1018723c */ /* 0x004fde0000001818 */
[----:B------:R-:W-:-:S08]  /*40c80*/  NOP ;  /* 0x0000000000007918 */ /* 0x000fd00000000000 */
[----:B------:R-:W-:Y:S04]  /*40c90*/  STL.64 [R1+0x2f0], R24 ;  /* 0x0002f01801007387 */ /* 0x000fe80000100a00 */
[----:B------:R0:W-:Y:S04]  /*40ca0*/  STL.64 [R1+0x2f8], R26 ;  /* 0x0002f81a01007387 */ /* 0x0001e80000100a00 */
[----:B0-----:R-:W4:Y:S04]  /*40cb0*/  LDL.LU.64 R26, [R1+0x3178] ;  /* 0x00317800011a7983 */ /* 0x001f280000300a00 */
[----:B------:R-:W2:Y:S01]  /*40cc0*/  LDL.LU.64 R24, [R1+0x3170] ;  /* 0x0031700001187983 */ /* 0x000ea20000300a00 */
        /* <DEDUP_REMOVED lines=10> */
[----:B0-----:R-:W3:Y:S04]  /*40d70*/  LDL.LU.64 R22, [R1+0x3158] ;  /* 0x0031580001167983 */ /* 0x001ee80000300a00 */
[----:B------:R-:W2:Y:S04]  /*40d80*/  LDL.LU.64 R20, [R1+0x3150] ;  /* 0x0031500001147983 */ /* 0x000ea80000300a00 */
[----:B------:R-:W-:Y:S04]  /*40d90*/  STL.64 [R1+0x3088], R26 ;  /* 0x0030881a01007387 */ /* 0x000fe80000100a00 */
[----:B------:R0:W-:Y:S04]  /*40da0*/  STL.64 [R1+0x3080], R24 ;  /* 0x0030801801007387 */ /* 0x0001e80000100a00 */
[----:B0-----:R-:W4:Y:S04]  /*40db0*/  LDL.LU R24, [R1+0x250] ;  /* 0x0002500001187983 */ /* 0x001f280000300800 */
[----:B------:R-:W4:Y:S04]  /*40dc0*/  LDL.LU R25, [R1+0x254] ;  /* 0x0002540001197983 */ /* 0x000f280000300800 */
[----:B------:R-:W4:Y:S04]  /*40dd0*/  LDL.LU R26, [R1+0x258] ;  /* 0x00025800011a7983 */ /* 0x000f280000300800 */
[----:B------:R-:W4:Y:S01]  /*40de0*/  LDL.LU R27, [R1+0x25c] ;  /* 0x00025c00011b7983 */ /* 0x000f220000300800 */
        /* <DEDUP_REMOVED lines=28> */
[----:B----4-:R-:W-:Y:S07]  /*40fb0*/  HMMA.16816.F32 R20, R16, R12, R24 ;  /* 0x0000000c1014723c */ /* 0x010fee0000001818 */
[----:B------:R-:W-:-:S02]  /*40fc0*/  IMAD.MOV.U32 R26, RZ, RZ, R11 ;  /* 0x000000ffff1a7224 */ /* 0x000fc400078e000b */
[----:B------:R-:W-:Y:S02]  /*40fd0*/  IMAD.MOV.U32 R27, RZ, RZ, R10 ;  /* 0x000000ffff1b7224 */ /* 0x000fe400078e000a */
[----:B------:R-:W-:Y:S02]  /*40fe0*/  IMAD.MOV.U32 R24, RZ, RZ, R7 ;  /* 0x000000ffff187224 */ /* 0x000fe400078e0007 */
[----:B------:R-:W-:-:S10]  /*40ff0*/  IMAD.MOV.U32 R25, RZ, RZ, R6 ;  /* 0x000000ffff197224 */ /* 0x000fd400078e0006 */
[----:B------:R0:W-:Y:S04]  /*41000*/  STL.64 [R1+0x290], R20 ;  /* 0x0002901401007387 */ /* 0x0001e80000100a00 */
[----:B------:R1:W-:Y:S04]  /*41010*/  STL.64 [R1+0x298], R22 ;  /* 0x0002981601007387 */ /* 0x0003e80000100a00 */
[----:B------:R2:W-:Y:S04]  /*41020*/  STL.64 [R1+0x30a0], R26 ;  /* 0x0030a01a01007387 */ /* 0x0005e80000100a00 */
[----:B------:R3:W-:Y:S04]  /*41030*/  STL.64 [R1+0x30b8], R24 ;  /* 0x0030b81801007387 */ /* 0x0007e80000100a00 */
[----:B0-----:R-:W4:Y:S04]  /*41040*/  LDL.LU R20, [R1+0x1e0] ;  /* 0x0001e00001147983 */ /* 0x001f280000300800 */
[----:B------:R-:W4:Y:S04]  /*41050*/  LDL.LU R21, [R1+0x1e4] ;  /* 0x0001e40001157983 */ /* 0x000f280000300800 */
[----:B-1----:R-:W4:Y:S04]  /*41060*/  LDL.LU R22, [R1+0x1e8] ;  /* 0x0001e80001167983 */ /* 0x002f280000300800 */
[----:B------:R-:W4:Y:S01]  /*41070*/  LDL.LU R23, [R1+0x1ec] ;  /* 0x0001ec0001177983 */ /* 0x000f220000300800 */
[----:B--2---:R-:W-:-:S02]  /*41080*/  IMAD.MOV.U32 R26, RZ, RZ, R5 ;  /* 0x000000ffff1a7224 */ /* 0x004fc400078e0005 */
[----:B------:R-:W-:Y:S02]  /*41090*/  IMAD.MOV.U32 R27, RZ, RZ, R4 ;  /* 0x000000ffff1b7224 */ /* 0x000fe400078e0004 */
[----:B---3--:R-:W-:Y:S02]  /*410a0*/  IMAD.MOV.U32 R24, RZ, RZ, R9 ;  /* 0x000000ffff187224 */ /* 0x008fe400078e0009 */
[----:B------:R-:W-:Y:S01]  /*410b0*/  IMAD.MOV.U32 R25, RZ, RZ, R0 ;  /* 0x000000ffff197224 */ /* 0x000fe200078e0000 */
[----:B------:R-:W-:Y:S04]  /*410c0*/  STL.64 [R1+0x30e8], R26 ;  /* 0x0030e81a01007387 */ /* 0x000fe80000100a00 */
[----:B------:R-:W-:Y:S04]  /*410d0*/  STL.64 [R1+0x30e0], R24 ;  /* 0x0030e01801007387 */ /* 0x000fe80000100a00 */
[----:B----4-:R-:W-:Y:S04]  /*410e0*/  STL.64 [R1+0x30b0], R22 ;  /* 0x0030b01601007387 */ /* 0x010fe80000100a00 */
[----:B------:R0:W-:Y:S04]  /*410f0*/  STL.64 [R1+0x30a8], R20 ;  /* 0x0030a81401007387 */ /* 0x0001e80000100a00 */
[----:B0-----:R-:W2:Y:S04]  /*41100*/  LDL.LU R20, [R1+0x200] ;  /* 0x0002000001147983 */ /* 0x001ea80000300800 */
[----:B------:R-:W2:Y:S04]  /*41110*/  LDL.LU R21, [R1+0x204] ;  /* 0x0002040001157983 */ /* 0x000ea80000300800 */
[----:B------:R-:W3:Y:S04]  /*41120*/  LDL.LU R22, [R1+0x208] ;  /* 0x0002080001167983 */ /* 0x000ee80000300800 */
[----:B------:R-:W3:Y:S04]  /*41130*/  LDL.LU R23, [R1+0x20c] ;  /* 0x00020c0001177983 */ /* 0x000ee80000300800 */
[----:B------:R-:W4:Y:S04]  /*41140*/  LDL.LU R9, [R1+0x1110] ;  /* 0x0011100001097983 */ /* 0x000f280000300800 */
[----:B------:R-:W4:Y:S04]  /*41150*/  LDL.LU R6, [R1+0x110c] ;  /* 0x00110c0001067983 */ /* 0x000f280000300800 */
[----:B------:R-:W4:Y:S04]  /*41160*/  LDL.LU R0, [R1+0x1118] ;  /* 0x0011180001007983 */ /* 0x000f280000300800 */
[----:B------:R-:W4:Y:S04]  /*41170*/  LDL.LU R7, [R1+0x1114] ;  /* 0x0011140001077983 */ /* 0x000f280000300800 */
[----:B------:R-:W2:Y:S04]  /*41180*/  LDL.LU R24, [R1+0x780] ;  /* 0x0007800001187983 */ /* 0x000ea80000300800 */
[----:B------:R-:W2:Y:S04]  /*41190*/  LDL.LU R25, [R1+0x784] ;  /* 0x0007840001197983 */ /* 0x000ea80000300800 */
[----:B------:R-:W3:Y:S04]  /*411a0*/  LDL.LU R26, [R1+0x788] ;  /* 0x00078800011a7983 */ /* 0x000ee80000300800 */
[----:B------:R-:W3:Y:S04]  /*411b0*/  LDL.LU R27, [R1+0x78c] ;  /* 0x00078c00011b7983 */ /* 0x000ee80000300800 */
[----:B------:R-:W4:Y:S04]  /*411c0*/  LDL.LU R10, [R1+0x1100] ;  /* 0x00110000010a7983 */ /* 0x000f280000300800 */
[----:B------:R-:W4:Y:S04]  /*411d0*/  LDL.LU R4, [R1+0x10fc] ;  /* 0x0010fc0001047983 */ /* 0x000f280000300800 */
[----:B------:R-:W4:Y:S04]  /*411e0*/  LDL.LU R11, [R1+0x1108] ;  /* 0x00110800010b7983 */ /* 0x000f280000300800 */
[----:B------:R-:W4:Y:S04]  /*411f0*/  LDL.LU R5, [R1+0x1104] ;  /* 0x0011040001057983 */ /* 0x000f280000300800 */
        /* <DEDUP_REMOVED lines=16> */
[----:B------:R-:W2:Y:S04]  /*41300*/  LDL.LU R22, [R1+0x218] ;  /* 0x0002180001167983 */ /* 0x000ea80000300800 */
[----:B------:R-:W2:Y:S01]  /*41310*/  LDL.LU R23, [R1+0x21c] ;  /* 0x00021c0001177983 */ /* 0x000ea20000300800 */
[----:B----4-:R-:W-:-:S02]  /*41320*/  IMAD R4, R4, 0x100, R10 ;  /* 0x0000010004047824 */ /* 0x010fc400078e020a */
[----:B------:R-:W-:Y:S01]  /*41330*/  IMAD R5, R5, 0x100, R11 ;  /* 0x0000010005057824 */ /* 0x000fe200078e020b */
[----:B--2---:R-:W-:Y:S04]  /*41340*/  STL.64 [R1+0x30d8], R22 ;  /* 0x0030d81601007387 */ /* 0x004fe80000100a00 */
[----:B---3--:R0:W-:Y:S04]  /*41350*/  STL.64 [R1+0x30d0], R20 ;  /* 0x0030d01401007387 */ /* 0x0081e80000100a00 */
[----:B0-----:R-:W2:Y:S04]  /*41360*/  LDL.LU R20, [R1+0x230] ;  /* 0x0002300001147983 */ /* 0x001ea80000300800 */
[----:B------:R-:W2:Y:S04]  /*41370*/  LDL.LU R21, [R1+0x234] ;  /* 0x0002340001157983 */ /* 0x000ea80000300800 */
[----:B------:R-:W2:Y:S04]  /*41380*/  LDL.LU R22, [R1+0x238] ;  /* 0x0002380001167983 */ /* 0x000ea80000300800 */
[----:B------:R-:W2:Y:S04]  /*41390*/  LDL.LU R23, [R1+0x23c] ;  /* 0x00023c0001177983 */ /* 0x000ea80000300800 */
[----:B------:R0:W-:Y:S04]  /*413a0*/  STL.64 [R1+0x3040], R14 ;  /* 0x0030400e01007387 */ /* 0x0001e80000100a00 */
[----:B0-----:R-:W3:Y:S01]  /*413b0*/  LDL.LU R14, [R1] ;  /* 0x00000000010e7983 */ /* 0x001ee20000300800 */
[----:B------:R-:W-:-:S03]  /*413c0*/  IMAD.MOV.U32 R15, RZ, RZ, R2 ;  /* 0x000000ffff0f7224 */ /* 0x000fc600078e0002 */
[----:B------:R-:W4:Y:S04]  /*413d0*/  LDL.LU R2, [R1+0x3128] ;  /* 0x0031280001027983 */ /* 0x000f280000300800 */
[----:B------:R0:W-:Y:S02]  /*413e0*/  STL.64 [R1+0x3038], R12 ;  /* 0x0030380c01007387 */ /* 0x0001e40000100a00 */
[----:B0-----:R-:W-:Y:S02]  /*413f0*/  IMAD.MOV.U32 R12, RZ, RZ, R3 ;  /* 0x000000ffff0c7224 */ /* 0x001fe400078e0003 */
[----:B------:R-:W-:Y:S01]  /*41400*/  IMAD.MOV.U32 R13, RZ, RZ, R8 ;  /* 0x000000ffff0d7224 */ /* 0x000fe200078e0008 */
[----:B------:R-:W4:Y:S04]  /*41410*/  LDL.LU R3, [R1+0x3124] ;  /* 0x0031240001037983 */ /* 0x000f280000300800 */
[----:B------:R-:W2:Y:S04]  /*41420*/  LDL.LU R8, [R1+0x3120] ;  /* 0x0031200001087983 */ /* 0x000ea80000300800 */
[----:B------:R-:W3:Y:S04]  /*41430*/  LDL.LU R10, [R1+0x311c] ;  /* 0x00311c00010a7983 */ /* 0x000ee80000300800 */
[----:B------:R-:W3:Y:S01]  /*41440*/  LDL.LU R11, [R1+0x3118] ;  /* 0x00311800010b7983 */ /* 0x000ee20000300800 */
[----:B------:R-:W-:Y:S01]  /*41450*/  IMAD R6, R6, 0x100, R9 ;  /* 0x0000010006067824 */ /* 0x000fe200078e0209 */
[----:B---3--:R-:W-:-:S15]  /*41460*/  HMMA.16816.F32 R24, R16, R10, R24 ;  /* 0x0000000a1018723c */ /* 0x008fde0000001818 */
[----:B------:R-:W-:-:S08]  /*41470*/  NOP ;  /* 0x0000000000007918 */ /* 0x000fd00000000000 */
[----:B------:R-:W-:Y:S04]  /*41480*/  STL.64 [R1+0x280], R24 ;  /* 0x0002801801007387 */ /* 0x000fe80000100a00 */
[----:B------:R0:W-:Y:S04]  /*41490*/  STL.64 [R1+0x288], R26 ;  /* 0x0002881a01007387 */ /* 0x0001e80000100a00 */
[----:B0-----:R-:W2:Y:S04]  /*414a0*/  LDL.LU.64 R26, [R1+0x3110] ;  /* 0x00311000011a7983 */ /* 0x001ea80000300a00 */
[----:B------:R-:W2:Y:S04]  /*414b0*/  LDL.LU.64 R24, [R1+0x3108] ;  /* 0x0031080001187983 */ /* 0x000ea80000300a00 */
[----:B------:R-:W2:Y:S01]  /*414c0*/  LDL.LU R9, [R1+0x3104] ;  /* 0x0031040001097983 */ /* 0x000ea20000300800 */
[----:B------:R-:W-:-:S03]  /*414d0*/  IMAD R7, R7, 0x100, R0 ;  /* 0x0000010007077824 */ /* 0x000fc600078e0200 */
[----:B------:R-:W3:Y:S01]  /*414e0*/  LDL.LU R0, [R1+0x3100] ;  /* 0x0031000001007983 */ /* 0x000ee20000300800 */
[----:B--2---:R-:W-:-:S15]  /*414f0*/  HMMA.16816.F32 R24, R16, R8, R24 ;  /* 0x000000081018723c */ /* 0x004fde0000001818 */
[----:B------:R-:W-:-:S08]  /*41500*/  NOP ;  /* 0x0000000000007918 */ /* 0x000fd00000000000 */
[----:B------:R-:W-:Y:S04]  /*41510*/  STL.64 [R1+0x7d0], R24 ;  /* 0x0007d01801007387 */ /* 0x000fe80000100a00 */
[----:B------:R0:W-:Y:S04]  /*41520*/  STL.64 [R1+0x7d8], R26 ;  /* 0x0007d81a01007387 */ /* 0x0001e80000100a00 */
[----:B0-----:R-:W4:Y:S04]  /*41530*/  LDL.LU.64 R26, [R1+0x30f8] ;  /* 0x0030f800011a7983 */ /* 0x001f280000300a00 */
[----:B------:R-:W4:Y:S04]  /*41540*/  LDL.LU.64 R24, [R1+0x30f0] ;  /* 0x0030f00001187983 */ /* 0x000f280000300a00 */
[----:B------:R-:W-:Y:S04]  /*41550*/  STL.64 [R1+0x3020], R10 ;  /* 0x0030200a01007387 */ /* 0x000fe80000100a00 */
[----:B------:R0:W-:Y:S04]  /*41560*/  STL.64 [R1+0x3018], R8 ;  /* 0x0030180801007387 */ /* 0x0001e80000100a00 */
[----:B0-----:R-:W2:Y:S04]  /*41570*/  LDL.LU R8, [R1+0x1a0] ;  /* 0x0001a00001087983 */ /* 0x001ea80000300800 */
[----:B------:R-:W2:Y:S04]  /*41580*/  LDL.LU R9, [R1+0x1a4] ;  /* 0x0001a40001097983 */ /* 0x000ea80000300800 */
[----:B------:R-:W2:Y:S04]  /*41590*/  LDL.LU R10, [R1+0x1a8] ;  /* 0x0001a800010a7983 */ /* 0x000ea80000300800 */
[----:B------:R-:W2:Y:S01]  /*415a0*/  LDL.LU R11, [R1+0x1ac] ;  /* 0x0001ac00010b7983 */ /* 0x000ea20000300800 */
[----:B----4-:R-:W-:-:S15]  /*415b0*/  HMMA.16816.F32 R24, R16, R2, R24 ;  /* 0x000000021018723c */ /* 0x010fde0000001818 */
[----:B------:R-:W-:-:S08]  /*415c0*/  NOP ;  /* 0x0000000000007918 */ /* 0x000fd00000000000 */
[----:B------:R-:W-:Y:S04]  /*415d0*/  STL.64 [R1+0x7c0], R24 ;  /* 0x0007c01801007387 */ /* 0x000fe80000100a00 */
[----:B------:R0:W-:Y:S04]  /*415e0*/  STL.64 [R1+0x7c8], R26 ;  /* 0x0007c81a01007387 */ /* 0x0001e80000100a00 */
[----:B0-----:R-:W4:Y:S04]  /*415f0*/  LDL.LU.64 R26, [R1+0x30e8] ;  /* 0x0030e800011a7983 */ /* 0x001f280000300a00 */
[----:B------:R-:W3:Y:S01]  /*41600*/  LDL.LU.64 R24, [R1+0x30e0] ;  /* 0x0030e00001187983 */ /* 0x000ee20000300a00 */
[----:B------:R-:W-:-:S02]  /*41610*/  F2FP.F16.E4M3.UNPACK_B R4, R4 ;  /* 0x00000004ff04723e */ /* 0x000fc400020006ff */
[----:B------:R-:W-:Y:S02]  /*41620*/  F2FP.F16.E4M3.UNPACK_B R5, R5 ;  /* 0x00000005ff05723e */ /* 0x000fe400020006ff */
[----:B------:R-:W-:Y:S02]  /*41630*/  F2FP.F16.E4M3.UNPACK_B R6, R6 ;  /* 0x00000006ff06723e */ /* 0x000fe400020006ff */
[----:B------:R-:W-:Y:S01]  /*41640*/  F2FP.F16.E4M3.UNPACK_B R7, R7 ;  /* 0x00000007ff07723e */ /* 0x000fe200020006ff */
[----:B---3--:R-:W-:Y:S01]  /*41650*/  HMMA.16816.F32 R16, R16, R24, R20 ;  /* 0x000000181010723c */ /* 0x008fe20000001814 */
[----:B------:R-:W4:Y:S04]  /*41660*/  LDL.LU.64 R22, [R1+0x30d8] ;  /* 0x0030d80001167983 */ /* 0x000f280000300a00 */
[----:B------:R-:W4:-:S15]  /*41670*/  LDL.LU.64 R20, [R1+0x30d0] ;  /* 0x0030d00001147983 */ /* 0x000f1e0000300a00 */
[----:B------:R-:W-:-:S03]  /*41680*/  NOP ;  /* 0x0000000000007918 */ /* 0x000fc60000000000 */
[----:B------:R0:W-:Y:S04]  /*41690*/  STL.64 [R1+0x270], R16 ;  /* 0x0002701001007387 */ /* 0x0001e80000100a00 */
[----:B------:R1:W-:Y:S04]  /*416a0*/  STL.64 [R1+0x278], R18 ;  /* 0x0002781201007387 */ /* 0x0003e80000100a00 */
[----:B0-----:R-:W3:Y:S04]  /*416b0*/  LDL.LU R16, [R1+0x1c0] ;  /* 0x0001c00001107983 */ /* 0x001ee80000300800 */
[----:B------:R-:W3:Y:S04]  /*416c0*/  LDL.LU R17, [R1+0x1c4] ;  /* 0x0001c40001117983 */ /* 0x000ee80000300800 */
[----:B-1----:R-:W3:Y:S04]  /*416d0*/  LDL.LU R18, [R1+0x1c8] ;  /* 0x0001c80001127983 */ /* 0x002ee80000300800 */
[----:B------:R-:W3:Y:S01]  /*416e0*/  LDL.LU R19, [R1+0x1cc] ;  /* 0x0001cc0001137983 */ /* 0x000ee20000300800 */
[----:B----4-:R-:W-:Y:S03]  /*416f0*/  HMMA.16816.F32 R24, R4, R26, R20 ;  /* 0x0000001a0418723c */ /* 0x010fe60000001814 */
[----:B------:R-:W4:Y:S04]  /*41700*/  LDL.LU.64 R22, [R1+0x30c8] ;  /* 0x0030c80001167983 */ /* 0x000f280000300a00 */
[----:B------:R-:W4:-:S15]  /*41710*/  LDL.LU.64 R20, [R1+0x30c0] ;  /* 0x0030c00001147983 */ /* 0x000f1e0000300a00 */
[----:B------:R-:W-:-:S01]  /*41720*/  NOP ;  /* 0x0000000000007918 */ /* 0x000fc20000000000 */
        /* <DEDUP_REMOVED lines=9> */
[----:B0-----:R-:W4:Y:S01]  /*417c0*/  LDL.LU.64 R26, [R1+0x30a0] ;  /* 0x0030a000011a7983 */ /* 0x001f220000300a00 */
[C---:B---3--:R-:W-:Y:S06]  /*417d0*/  HMMA.16816.F32 R16, R4.reuse, R12, R16 ;  /* 0x0000000c0410723c */ /* 0x048fec0000001810 */
[----:B----4-:R-:W-:Y:S01]  /*417e0*/  HMMA.16816.F32 R24, R4, R26, R20 ;  /* 0x0000001a0418723c */ /* 0x010fe20000001814 */
[----:B------:R-:W3:Y:S04]  /*417f0*/  LDL.LU.64 R22, [R1+0x3098] ;  /* 0x0030980001167983 */ /* 0x000ee80000300a00 */
[----:B------:R-:W3:-:S15]  /*41800*/  LDL.LU.64 R20, [R1+0x3090] ;  /* 0x0030900001147983 */ /* 0x000ede0000300a00 */
[----:B------:R-:W-:-:S03]  /*41810*/  NOP ;  /* 0x0000000000007918 */ /* 0x000fc60000000000 */
[----:B------:R-:W-:Y:S04]  /*41820*/  STL.64 [R1+0x200], R24 ;  /* 0x0002001801007387 */ /* 0x000fe80000100a00 */
[----:B------:R0:W-:Y:S04]  /*41830*/  STL.64 [R1+0x208], R26 ;  /* 0x0002081a01007387 */ /* 0x0001e80000100a00 */
[----:B0-----:R-:W4:Y:S04]  /*41840*/  LDL.LU.64 R26, [R1+0x3088] ;  /* 0x00308800011a7983 */ /* 0x001f280000300a00 */
[----:B------:R-:W4:Y:S04]  /*41850*/  LDL.LU.64 R24, [R1+0x3080] ;  /* 0x0030800001187983 */ /* 0x000f280000300a00 */
[----:B------:R-:W-:Y:S04]  /*41860*/  STL.64 [R1+0x1d0], R16 ;  /* 0x0001d01001007387 */ /* 0x000fe80000100a00 */
[----:B------:R2:W-:Y:S02]  /*41870*/  STL.64 [R1+0x1d8], R18 ;  /* 0x0001d81201007387 */ /* 0x0005e40000100a00 */
[----:B--2---:R-:W-:Y:S02]  /*41880*/  HMMA.16816.F32 R16, R4, R14, R8 ;  /* 0x0000000e0410723c */ /* 0x004fe40000001808 */
[----:B------:R-:W2:-:S15]  /*41890*/  LDL.LU R8, [R1+0xb0] ;  /* 0x0000b00001087983 */ /* 0x000e9e0000300800 */
[----:B------:R-:W-:-:S06]  /*418a0*/  NOP ;  /* 0x0000000000007918 */ /* 0x000fcc0000000000 */
[----:B------:R-:W-:Y:S04]  /*418b0*/  STL.64 [R1+0x1b0], R16 ;  /* 0x0001b01001007387 */ /* 0x000fe80000100a00 */
[----:B------:R-:W-:Y:S01]  /*418c0*/  STL.64 [R1+0x1b8], R18 ;  /* 0x0001b81201007387 */ /* 0x000fe20000100a00 */
        /* <DEDUP_REMOVED lines=11> */
[----:B------:R-:W3:Y:S01]  /*41980*/  LDL.LU R10, [R1+0xe8] ;  /* 0x0000e800010a7983 */ /* 0x000ee20000300800 */
[----:B------:R-:W-:-:S03]  /*41990*/  IMAD.MOV.U32 R11, RZ, RZ, R0 ;  /* 0x000000ffff0b7224 */ /* 0x000fc600078e0000 */
[----:B------:R-:W4:Y:S04]  /*419a0*/  LDL.LU R0, [R1+0x3078] ;  /* 0x0030780001007983 */ /* 0x000f280000300800 */
[----:B------:R-:W2:Y:S04]  /*419b0*/  LDL.LU R20, [R1+0x150] ;  /* 0x0001500001147983 */ /* 0x000ea80000300800 */
        /* <DEDUP_REMOVED lines=11> */
[----:B------:R-:W3:Y:S04]  /*41a70*/  LDL.LU R12, [R1+0x100] ;  /* 0x00010000010c7983 */ /* 0x000ee80000300800 */
[----:B------:R-:W3:Y:S04]  /*41a80*/  LDL.LU R13, [R1+0x104] ;  /* 0x00010400010d7983 */ /* 0x000ee80000300800 */
[----:B------:R-:W3:Y:S04]  /*41a90*/  LDL.LU R14, [R1+0x108] ;  /* 0x00010800010e7983 */ /* 0x000ee80000300800 */
[----:B------:R-:W3:Y:S04]  /*41aa0*/  LDL.LU R15, [R1+0x10c] ;  /* 0x00010c00010f7983 */ /* 0x000ee80000300800 */
[----:B0-----:R-:W3:Y:S04]  /*41ab0*/  LDL.LU R8, [R1+0x120] ;  /* 0x0001200001087983 */ /* 0x001ee80000300800 */
[----:B------:R-:W3:Y:S04]  /*41ac0*/  LDL.LU R9, [R1+0x124] ;  /* 0x0001240001097983 */ /* 0x000ee80000300800 */
[----:B------:R-:W3:Y:S01]  /*41ad0*/  LDL.LU R10, [R1+0x128] ;  /* 0x00012800010a7983 */ /* 0x000ee20000300800 */
[----:B----4-:R-:W-:-:S03]  /*41ae0*/  IMAD.MOV.U32 R11, RZ, RZ, R0 ;  /* 0x000000ffff0b7224 */ /* 0x010fc600078e0000 */
        /* <DEDUP_REMOVED lines=11> */
[C---:B------:R-:W-:Y:S03]  /*41ba0*/  HMMA.16816.F32 R20, R4.reuse, R26, R20 ;  /* 0x0000001a0414723c */ /* 0x040fe60000001814 */
[----:B---3--:R-:W-:Y:S04]  /*41bb0*/  STL.64 [R1+0x3010], R18 ;  /* 0x0030101201007387 */ /* 0x008fe80000100a00 */
[----:B--2---:R0:W-:Y:S04]  /*41bc0*/  STL.64 [R1+0x3008], R16 ;  /* 0x0030081001007387 */ /* 0x0041e80000100a00 */
[----:B0-----:R-:W2:Y:S04]  /*41bd0*/  LDL.LU R16, [R1+0x80] ;  /* 0x0000800001107983 */ /* 0x001ea80000300800 */
[----:B------:R-:W2:Y:S04]  /*41be0*/  LDL.LU R17, [R1+0x84] ;  /* 0x0000840001117983 */ /* 0x000ea80000300800 */
[----:B------:R-:W2:Y:S04]  /*41bf0*/  LDL.LU R18, [R1+0x88] ;  /* 0x0000880001127983 */ /* 0x000ea80000300800 */
[----:B------:R-:W2:Y:S04]  /*41c00*/  LDL.LU R19, [R1+0x8c] ;  /* 0x00008c0001137983 */ /* 0x000ea80000300800 */
[----:B------:R-:W3:Y:S04]  /*41c10*/  LDL R28, [R1+0x948] ;  /* 0x00094800011c7983 */ /* 0x000ee80000100800 */
[----:B------:R-:W3:Y:S04]  /*41c20*/  LDL R29, [R1+0x94c] ;  /* 0x00094c00011d7983 */ /* 0x000ee80000100800 */
[----:B------:R-:W-:Y:S04]  /*41c30*/  STL.64 [R1+0x160], R20 ;  /* 0x0001601401007387 */ /* 0x000fe80000100a00 */
[----:B------:R0:W-:Y:S04]  /*41c40*/  STL.64 [R1+0x168], R22 ;  /* 0x0001681601007387 */ /* 0x0001e80000100a00 */
[----:B0-----:R-:W4:Y:S04]  /*41c50*/  LDL.LU.64 R22, [R1+0x3070] ;  /* 0x0030700001167983 */ /* 0x001f280000300a00 */
[----:B------:R-:W4:Y:S02]  /*41c60*/  LDL.LU.64 R20, [R1+0x3068] ;  /* 0x0030680001147983 */ /* 0x000f240000300a00 */
[----:B----4-:R-:W-:Y:S02]  /*41c70*/  HMMA.16816.F32 R24, R4, R24, R20 ;  /* 0x000000180418723c */ /* 0x010fe40000001814 */
[----:B------:R-:W4:Y:S04]  /*41c80*/  LDL.LU.64 R22, [R1+0x3060] ;  /* 0x0030600001167983 */ /* 0x000f280000300a00 */
[----:B------:R-:W2:-:S15]  /*41c90*/  LDL.LU.64 R20, [R1+0x3058] ;  /* 0x0030580001147983 */ /* 0x000e9e0000300a00 */
[----:B------:R-:W-:-:S02]  /*41ca0*/  NOP ;  /* 0x0000000000007918 */ /* 0x000fc40000000000 */
[----:B------:R0:W-:Y:S04]  /*41cb0*/  STL.64 [R1+0x260], R24 ;  /* 0x0002601801007387 */ /* 0x0001e80000100a00 */
[----:B------:R1:W-:Y:S04]  /*41cc0*/  STL.64 [R1+0x268], R26 ;  /* 0x0002681a01007387 */ /* 0x0003e80000100a00 */
[----:B0-----:R-:W3:Y:S04]  /*41cd0*/  LDL.LU R24, [R1+0x70] ;  /* 0x0000700001187983 */ /* 0x001ee80000300800 */
[----:B------:R-:W3:Y:S04]  /*41ce0*/  LDL.LU R25, [R1+0x74] ;  /* 0x0000740001197983 */ /* 0x000ee80000300800 */
[----:B-1----:R-:W3:Y:S04]  /*41cf0*/  LDL.LU R26, [R1+0x78] ;  /* 0x00007800011a7983 */ /* 0x002ee80000300800 */
[----:B------:R-:W3:Y:S01]  /*41d00*/  LDL.LU R27, [R1+0x7c] ;  /* 0x00007c00011b7983 */ /* 0x000ee20000300800 */
[C---:B----4-:R-:W-:Y:S06]  /*41d10*/  HMMA.16816.F32 R8, R4.reuse, R22, R8 ;  /* 0x000000160408723c */ /* 0x050fec0000001808 */
[C---:B--2---:R-:W-:Y:S01]  /*41d20*/  HMMA.16816.F32 R12, R4.reuse, R20, R12 ;  /* 0x00000014040c723c */ /* 0x044fe2000000180c */
[----:B---3--:R-:W-:Y:S04]  /*41d30*/  STL.64 [R1+0x2fe8], R26 ;  /* 0x002fe81a01007387 */ /* 0x008fe80000100a00 */
[----:B------:R0:W-:Y:S04]  /*41d40*/  STL.64 [R1+0x2fe0], R24 ;  /* 0x002fe01801007387 */ /* 0x0001e80000100a00 */
[----:B0-----:R-:W2:Y:S04]  /*41d50*/  LDL.LU R24, [R1+0x50] ;  /* 0x0000500001187983 */ /* 0x001ea80000300800 */
[----:B------:R-:W2:Y:S04]  /*41d60*/  LDL.LU R25, [R1+0x54] ;  /* 0x0000540001197983 */ /* 0x000ea80000300800 */
[----:B------:R-:W2:Y:S04]  /*41d70*/  LDL.LU R26, [R1+0x58] ;  /* 0x00005800011a7983 */ /* 0x000ea80000300800 */
[----:B------:R-:W2:Y:S04]  /*41d80*/  LDL.LU R27, [R1+0x5c] ;  /* 0x00005c00011b7983 */ /* 0x000ea80000300800 */
[----:B------:R-:W-:Y:S04]  /*41d90*/  STL.64 [R1+0x220], R8 ;  /* 0x0002200801007387 */ /* 0x000fe80000100a00 */
[----:B------:R0:W-:Y:S04]  /*41da0*/  STL.64 [R1+0x228], R10 ;  /* 0x0002280a01007387 */ /* 0x0001e80000100a00 */
[----:B0-----:R-:W3:Y:S04]  /*41db0*/  LDL.LU.64 R10, [R1+0x3050] ;  /* 0x00305000010a7983 */ /* 0x001ee80000300a00 */
[----:B------:R-:W3:Y:S04]  /*41dc0*/  LDL.LU.64 R8, [R1+0x3048] ;  /* 0x0030480001087983 */ /* 0x000ee80000300a00 */
[----:B------:R-:W4:Y:S04]  /*41dd0*/  LDL R22, [R1+0x938] ;  /* 0x0009380001167983 */ /* 0x000f280000100800 */
[----:B------:R-:W4:Y:S04]  /*41de0*/  LDL R23, [R1+0x93c] ;  /* 0x00093c0001177983 */ /* 0x000f280000100800 */
[----:B------:R-:W-:Y:S04]  /*41df0*/  STL.64 [R1+0x1f0], R12 ;  /* 0x0001f00c01007387 */ /* 0x000fe80000100a00 */
[----:B------:R0:W-:Y:S04]  /*41e00*/  STL.64 [R1+0x1f8], R14 ;  /* 0x0001f80e01007387 */ /* 0x0001e80000100a00 */
[----:B0-----:R-:W3:Y:S04]  /*41e10*/  LDL.LU.64 R14, [R1+0x3040] ;  /* 0x00304000010e7983 */ /* 0x001ee80000300a00 */
[----:B------:R-:W2:Y:S04]  /*41e20*/  LDL.LU.64 R12, [R1+0x3038] ;  /* 0x00303800010c7983 */ /* 0x000ea80000300a00 */
        /* <DEDUP_REMOVED lines=14> */
[----:B0-----:R-:W4:Y:S04]  /*41f10*/  LDL.LU R12, [R1+0x40] ;  /* 0x00004000010c7983 */ /* 0x001f280000300800 */
[----:B------:R-:W4:Y:S04]  /*41f20*/  LDL.LU R13, [R1+0x44] ;  /* 0x00004400010d7983 */ /* 0x000f280000300800 */
[----:B-1----:R-:W4:Y:S04]  /*41f30*/  LDL.LU R14, [R1+0x48] ;  /* 0x00004800010e7983 */ /* 0x002f280000300800 */
[----:B------:R-:W4:Y:S01]  /*41f40*/  LDL.LU R15, [R1+0x4c] ;  /* 0x00004c00010f7983 */ /* 0x000f220000300800 */
[----:B--2---:R-:W-:-:S15]  /*41f50*/  HMMA.16816.F32 R16, R4, R10, R16 ;  /* 0x0000000a0410723c */ /* 0x004fde0000001810 */
[----:B------:R-:W-:-:S08]  /*41f60*/  NOP ;  /* 0x0000000000007918 */ /* 0x000fd00000000000 */
[----:B------:R-:W-:Y:S04]  /*41f70*/  STL.64 [R1+0x80], R16 ;  /* 0x0000801001007387 */ /* 0x000fe80000100a00 */
[----:B------:R0:W-:Y:S04]  /*41f80*/  STL.64 [R1+0x88], R18 ;  /* 0x0000881201007387 */ /* 0x0001e80000100a00 */
[----:B0-----:R-:W3:Y:S04]  /*41f90*/  LDL.LU.64 R18, [R1+0x3010] ;  /* 0x0030100001127983 */ /* 0x001ee80000300a00 */
[----:B------:R-:W3:Y:S04]  /*41fa0*/  LDL.LU.64 R16, [R1+0x3008] ;  /* 0x0030080001107983 */ /* 0x000ee80000300a00 */
[----:B------:R-:W2:Y:S04]  /*41fb0*/  LDL.LU R10, [R1+0x1138] ;  /* 0x00113800010a7983 */ /* 0x000ea80000300800 */
[----:B------:R-:W2:Y:S01]  /*41fc0*/  LDL R11, [R1+0x928] ;  /* 0x00092800010b7983 */ /* 0x000ea20000100800 */
[----:B---3--:R-:W-:-:S15]  /*41fd0*/  HMMA.16816.F32 R16, R4, R8, R16 ;  /* 0x000000080410723c */ /* 0x008fde0000001810 */
[----:B------:R-:W-:-:S08]  /*41fe0*/  NOP ;  /* 0x0000000000007918 */ /* 0x000fd00000000000 */
[----:B------:R-:W-:Y:S04]  /*41ff0*/  STL.64 [R1+0x60], R16 ;  /* 0x0000601001007387 */ /* 0x000fe80000100a00 */
[----:B------:R0:W-:Y:S04]  /*42000*/  STL.64 [R1+0x68], R18 ;  /* 0x0000681201007387 */ /* 0x0001e80000100a00 */
[----:B0-----:R-:W3:Y:S04]  /*42010*/  LDL.LU.64 R18, [R1+0x3000] ;  /* 0x0030000001127983 */ /* 0x001ee80000300a00 */
[----:B------:R-:W2:Y:S01]  /*42020*/  LDL.LU.64 R16, [R1+0x2ff8] ;  /* 0x002ff80001107983 */ /* 0x000ea20000300a00 */
[C---:B------:R-:W-:Y:S03]  /*42030*/  HMMA.16816.F32 R24, R4.reuse, R2, R24 ;  /* 0x000000020418723c */ /* 0x040fe60000001818 */
[----:B------:R-:W3:Y:S04]  /*42040*/  LDL.LU R8, [R1+0x1128] ;  /* 0x0011280001087983 */ /* 0x000ee80000300800 */
[----:B------:R-:W3:Y:S01]  /*42050*/  LDL.LU R9, [R1+0x1130] ;  /* 0x0011300001097983 */ /* 0x000ee20000300800 */
[----:B----4-:R-:W-:Y:S01]  /*42060*/  HMMA.16816.F32 R4, R4, R20, R12 ;  /* 0x000000140404723c */ /* 0x010fe2000000180c */
[----:B--2---:R-:W-:-:S02]  /*42070*/  IMAD R16, R16, 0x100, R0 ;  /* 0x0000010010107824 */ /* 0x004fc400078e0200 */
[----:B------:R-:W2:-:S12]  /*42080*/  LDL.LU R0, [R1+0x2ff0] ;  /* 0x002ff00001007983 */ /* 0x000e980000300800 */
[----:B------:R-:W-:Y:S04]  /*42090*/  STL.64 [R1+0x50], R24 ;  /* 0x0000501801007387 */ /* 0x000fe80000100a00 */
[----:B------:R0:W-:Y:S04]  /*420a0*/  STL.64 [R1+0x58], R26 ;  /* 0x0000581a01007387 */ /* 0x0001e80000100a00 */
[----:B0-----:R-:W4:Y:S04]  /*420b0*/  LDL.LU.64 R26, [R1+0x2fe8] ;  /* 0x002fe800011a7983 */ /* 0x001f280000300a00 */
[----:B------:R-:W4:Y:S01]  /*420c0*/  LDL.LU.64 R24, [R1+0x2fe0] ;  /* 0x002fe00001187983 */ /* 0x000f220000300a00 */
[----:B---3--:R-:W-:-:S02]  /*420d0*/  IMAD R17, R17, 0x100, R8 ;  /* 0x0000010011117824 */ /* 0x008fc400078e0208 */
[----:B------:R-:W-:Y:S02]  /*420e0*/  IMAD R18, R18, 0x100, R9 ;  /* 0x0000010012127824 */ /* 0x000fe400078e0209 */
[----:B------:R-:W-:Y:S01]  /*420f0*/  IMAD R19, R19, 0x100, R10 ;  /* 0x0000010013137824 */ /* 0x000fe200078e020a */
[----:B------:R-:W-:Y:S02]  /*42100*/  F2FP.F16.E4M3.UNPACK_B R8, R11 ;  /* 0x0000000bff08723e */ /* 0x000fe400020006ff */
[----:B------:R-:W-:Y:S02]  /*42110*/  F2FP.F16.E4M3.UNPACK_B R16, R16 ;  /* 0x00000010ff10723e */ /* 0x000fe400020006ff */
[----:B------:R-:W-:Y:S02]  /*42120*/  F2FP.F16.E4M3.UNPACK_B R17, R17 ;  /* 0x00000011ff11723e */ /* 0x000fe400020006ff */
[----:B------:R-:W-:Y:S02]  /*42130*/  F2FP.F16.E4M3.UNPACK_B R18, R18 ;  /* 0x00000012ff12723e */ /* 0x000fe400020006ff */
[----:B------:R-:W-:-:S02]  /*42140*/  F2FP.F16.E4M3.UNPACK_B R19, R19 ;  /* 0x00000013ff13723e */ /* 0x000fc400020006ff */
[----:B------:R-:W-:Y:S02]  /*42150*/  F2FP.F16.E4M3.UNPACK_B R2, R22 ;  /* 0x00000016ff02723e */ /* 0x000fe400020006ff */
[----:B--2---:R-:W-:Y:S01]  /*42160*/  F2FP.F16.E4M3.UNPACK_B R9, R0 ;  /* 0x00000000ff09723e */ /* 0x004fe200020006ff */
[----:B------:R-:W-:Y:S04]  /*42170*/  STL [R1+0x2848], R0 ;  /* 0x0028480001007387 */ /* 0x000fe80000100800 */
[----:B------:R-:W-:Y:S04]  /*42180*/  STL [R1+0x28], R8 ;  /* 0x0000280801007387 */ /* 0x000fe80000100800 */
[----:B------:R-:W-:Y:S04]  /*42190*/  STL.64 [R1+0x30], R4 ;  /* 0x0000300401007387 */ /* 0x000fe80000100a00 */
[----:B------:R-:W-:Y:S04]  /*421a0*/  STL.64 [R1+0x38], R6 ;  /* 0x0000380601007387 */ /* 0x000fe80000100a00 */
[----:B------:R4:W-:Y:S02]  /*421b0*/  STL [R1+0x2c], R9 ;  /* 0x00002c0901007387 */ /* 0x0009e40000100800 */
[----:B----4-:R-:W-:Y:S01]  /*421c0*/  HMMA.16816.F32 R8, R16, R8, R24 ;  /* 0x000000081008723c */ /* 0x010fe20000001818 */
[----:B------:R-:W-:Y:S01]  /*421d0*/  F2FP.F16.E4M3.UNPACK_B R0, R23 ;  /* 0x00000017ff00723e */ /* 0x000fe200020006ff */
[----:B------:R-:W-:Y:S01]  /*421e0*/  STL [R1+0x18], R2 ;  /* 0x0000180201007387 */ /* 0x000fe20000100800 */
[----:B------:R-:W-:-:S03]  /*421f0*/  F2FP.F16.E4M3.UNPACK_B R4, R28 ;  /* 0x0000001cff04723e */ /* 0x000fc600020006ff */
[----:B------:R0:W-:Y:S02]  /*42200*/  STL [R1+0x1c], R0 ;  /* 0x00001c0001007387 */ /* 0x0001e40000100800 */
[----:B0-----:R-:W-:-:S15]  /*42210*/  F2FP.F16.E4M3.UNPACK_B R0, R29 ;  /* 0x0000001dff00723e */ /* 0x001fde00020006ff */
[----:B------:R0:W-:Y:S04]  /*42220*/  STL.64 [R1+0x40], R8 ;  /* 0x0000400801007387 */ /* 0x0001e80000100a00 */
[----:B------:R1:W-:Y:S04]  /*42230*/  STL.64 [R1+0x48], R10 ;  /* 0x0000480a01007387 */ /* 0x0003e80000100a00 */
[----:B0-----:R-:W2:Y:S04]  /*42240*/  LDL.LU R8, [R1+0x860] ;  /* 0x0008600001087983 */ /* 0x001ea80000300800 */
[----:B------:R-:W2:Y:S04]  /*42250*/  LDL.LU R9, [R1+0x864] ;  /* 0x0008640001097983 */ /* 0x000ea80000300800 */
[----:B------:R-:W-:Y:S04]  /*42260*/  STL [R1+0x10], R4 ;  /* 0x0000100401007387 */ /* 0x000fe80000100800 */
[----:B-1----:R-:W3:Y:S04]  /*42270*/  LDL.LU R10, [R1+0x868] ;  /* 0x00086800010a7983 */ /* 0x002ee80000300800 */
[----:B------:R-:W-:Y:S04]  /*42280*/  STL [R1+0x14], R0 ;  /* 0x0000140001007387 */ /* 0x000fe80000100800 */
        /* <DEDUP_REMOVED lines=18> */
[----:B------:R0:W-:Y:S04]  /*423b0*/  STL.64 [R1+0x2f90], R24 ;  /* 0x002f901801007387 */ /* 0x0001e80000100a00 */
[----:B0-----:R-:W4:Y:S04]  /*423c0*/  LDL.LU R24, [R1+0xf0] ;  /* 0x0000f00001187983 */ /* 0x001f280000300800 */
[----:B------:R-:W4:Y:S04]  /*423d0*/  LDL.LU R25, [R1+0xf4] ;  /* 0x0000f40001197983 */ /* 0x000f280000300800 */
[----:B------:R-:W2:Y:S04]  /*423e0*/  LDL.LU R26, [R1+0xf8] ;  /* 0x0000f800011a7983 */ /* 0x000ea80000300800 */
[----:B------:R-:W2:Y:S04]  /*423f0*/  LDL.LU R27, [R1+0xfc] ;  /* 0x0000fc00011b7983 */ /* 0x000ea80000300800 */
[----:B------:R-:W3:Y:S04]  /*42400*/  LDL R2, [R1+0x968] ;  /* 0x0009680001027983 */ /* 0x000ee80000100800 */
[----:B------:R-:W3:Y:S04]  /*42410*/  LDL R3, [R1+0x96c] ;  /* 0x00096c0001037983 */ /* 0x000ee80000100800 */
[----:B--2---:R-:W-:Y:S04]  /*42420*/  STL.64 [R1+0x2fa8], R26 ;  /* 0x002fa81a01007387 */ /* 0x004fe80000100a00 */
[----:B----4-:R0:W-:Y:S04]  /*42430*/  STL.64 [R1+0x2fa0], R24 ;  /* 0x002fa01801007387 */ /* 0x0101e80000100a00 */
[----:B0-----:R-:W2:Y:S04]  /*42440*/  LDL.LU R24, [R1+0xd0] ;  /* 0x0000d00001187983 */ /* 0x001ea80000300800 */
[----:B------:R-:W2:Y:S04]  /*42450*/  LDL.LU R25, [R1+0xd4] ;  /* 0x0000d40001197983 */ /* 0x000ea80000300800 */
[----:B------:R-:W4:Y:S04]  /*42460*/  LDL.LU R26, [R1+0xd8] ;  /* 0x0000d800011a7983 */ /* 0x000f280000300800 */
[----:B------:R-:W4:Y:S04]  /*42470*/  LDL.LU R27, [R1+0xdc] ;  /* 0x0000dc00011b7983 */ /* 0x000f280000300800 */
[----:B------:R-:W3:Y:S04]  /*42480*/  LDL R12, [R1+0x958] ;  /* 0x00095800010c7983 */ /* 0x000ee80000100800 */
[----:B------:R-:W3:Y:S04]  /*42490*/  LDL R13, [R1+0x95c] ;  /* 0x00095c00010d7983 */ /* 0x000ee80000100800 */
[----:B----4-:R-:W-:Y:S04]  /*424a0*/  STL.64 [R1+0x2fb8], R26 ;  /* 0x002fb81a01007387 */ /* 0x010fe80000100a00 */
[----:B--2---:R0:W-:Y:S04]  /*424b0*/  STL.64 [R1+0x2fb0], R24 ;  /* 0x002fb01801007387 */ /* 0x0041e80000100a00 */
[----:B------:R-:W2:Y:S04]  /*424c0*/  LDL R28, [R1+0x978] ;  /* 0x00097800011c7983 */ /* 0x000ea80000100800 */
[----:B------:R-:W4:Y:S04]  /*424d0*/  LDL R29, [R1+0x97c] ;  /* 0x00097c00011d7983 */ /* 0x000f280000100800 */
[----:B0-----:R-:W2:Y:S04]  /*424e0*/  LDL.64 R24, [R1+0x18] ;  /* 0x0000180001187983 */ /* 0x001ea80000100a00 */
[----:B---3--:R-:W-:Y:S04]  /*424f0*/  STL.64 [R1+0x2f88], R10 ;  /* 0x002f880a01007387 */ /* 0x008fe80000100a00 */
[----:B------:R0:W-:Y:S04]  /*42500*/  STL.64 [R1+0x2f80], R8 ;  /* 0x002f800801007387 */ /* 0x0001e80000100a00 */
[----:B0-----:R-:W3:Y:S04]  /*42510*/  LDL.LU R8, [R1+0x110] ;  /* 0x0001100001087983 */ /* 0x001ee80000300800 */
[----:B------:R-:W3:Y:S04]  /*42520*/  LDL.LU R9, [R1+0x114] ;  /* 0x0001140001097983 */ /* 0x000ee80000300800 */
[----:B------:R-:W4:Y:S04]  /*42530*/  LDL.LU R10, [R1+0x118] ;  /* 0x00011800010a7983 */ /* 0x000f280000300800 */
[----:B------:R-:W4:Y:S04]  /*42540*/  LDL.LU R11, [R1+0x11c] ;  /* 0x00011c00010b7983 */ /* 0x000f280000300800 */
[----:B----4-:R-:W-:Y:S04]  /*42550*/  STL.64 [R1+0x2fc8], R10 ;  /* 0x002fc80a01007387 */ /* 0x010fe80000100a00 */
[----:B---3--:R0:W-:Y:S04]  /*42560*/  STL.64 [R1+0x2fc0], R8 ;  /* 0x002fc00801007387 */ /* 0x0081e80000100a00 */
[----:B0-----:R-:W3:Y:S04]  /*42570*/  LDL.LU R8, [R1+0xa0] ;  /* 0x0000a00001087983 */ /* 0x001ee80000300800 */
[----:B------:R-:W3:Y:S04]  /*42580*/  LDL.LU R9, [R1+0xa4] ;  /* 0x0000a40001097983 */ /* 0x000ee80000300800 */
[----:B------:R-:W4:Y:S04]  /*42590*/  LDL.LU R10, [R1+0xa8] ;  /* 0x0000a800010a7983 */ /* 0x000f280000300800 */
[----:B------:R-:W4:Y:S04]  /*425a0*/  LDL.LU R11, [R1+0xac] ;  /* 0x0000ac00010b7983 */ /* 0x000f280000300800 */
[----:B----4-:R-:W-:Y:S04]  /*425b0*/  STL.64 [R1+0x2fd8], R10 ;  /* 0x002fd80a01007387 */ /* 0x010fe80000100a00 */
[----:B---3--:R0:W-:Y:S04]  /*425c0*/  STL.64 [R1+0x2fd0], R8 ;  /* 0x002fd00801007387 */ /* 0x0081e80000100a00 */
[----:B0-----:R-:W2:Y:S04]  /*425d0*/  LDL.LU R8, [R1+0x90] ;  /* 0x0000900001087983 */ /* 0x001ea80000300800 */
[----:B------:R-:W2:Y:S04]  /*425e0*/  LDL.LU R9, [R1+0x94] ;  /* 0x0000940001097983 */ /* 0x000ea80000300800 */
[----:B------:R-:W2:Y:S04]  /*425f0*/  LDL.LU R10, [R1+0x98] ;  /* 0x00009800010a7983 */ /* 0x000ea80000300800 */
[----:B------:R-:W2:Y:S01]  /*42600*/  LDL.LU R11, [R1+0x9c] ;  /* 0x00009c00010b7983 */ /* 0x000ea20000300800 */
[----:B------:R-:W-:-:S03]  /*42610*/  IMAD.MOV.U32 R26, RZ, RZ, R4 ;  /* 0x000000ffff1a7224 */ /* 0x000fc600078e0004 */
[----:B------:R-:W3:Y:S04]  /*42620*/  LDL R22, [R1+0x9a8] ;  /* 0x0009a80001167983 */ /* 0x000ee80000100800 */
[----:B------:R-:W4:Y:S04]  /*42630*/  LDL R23, [R1+0x9ac] ;  /* 0x0009ac0001177983 */ /* 0x000f280000100800 */
[----:B------:R-:W4:Y:S04]  /*42640*/  LDL R20, [R1+0x9b8] ;  /* 0x0009b80001147983 */ /* 0x000f280000100800 */
[----:B------:R-:W4:Y:S04]  /*42650*/  LDL R21, [R1+0x9bc] ;  /* 0x0009bc0001157983 */ /* 0x000f280000100800 */
[----:B------:R-:W4:Y:S04]  /*42660*/  LDL.LU R4, [R1+0x190] ;  /* 0x0001900001047983 */ /* 0x000f280000300800 */
[----:B------:R-:W4:Y:S04]  /*42670*/  LDL.LU R5, [R1+0x194] ;  /* 0x0001940001057983 */ /* 0x000f280000300800 */
[----:B------:R-:W4:Y:S04]  /*42680*/  LDL.LU R6, [R1+0x198] ;  /* 0x0001980001067983 */ /* 0x000f280000300800 */
[----:B------:R-:W4:Y:S04]  /*42690*/  LDL.LU R7, [R1+0x19c] ;  /* 0x00019c0001077983 */ /* 0x000f280000300800 */
[----:B------:R-:W4:Y:S04]  /*426a0*/  LDL R14, [R1+0x9c8] ;  /* 0x0009c800010e7983 */ /* 0x000f280000100800 */
[----:B------:R-:W4:Y:S01]  /*426b0*/  LDL R15, [R1+0x9cc] ;  /* 0x0009cc00010f7983 */ /* 0x000f220000100800 */
[----:B--2---:R-:W-:-:S15]  /*426c0*/  HMMA.16816.F32 R8, R16, R24, R8 ;  /* 0x000000181008723c */ /* 0x004fde0000001808 */
[----:B------:R-:W-:-:S08]  /*426d0*/  NOP ;  /* 0x0000000000007918 */ /* 0x000fd00000000000 */
[----:B------:R-:W-:Y:S04]  /*426e0*/  STL.64 [R1+0x90], R8 ;  /* 0x0000900801007387 */ /* 0x000fe80000100a00 */
[----:B------:R0:W-:Y:S04]  /*426f0*/  STL.64 [R1+0x98], R10 ;  /* 0x0000980a01007387 */ /* 0x0001e80000100a00 */
[----:B0-----:R-:W2:Y:S04]  /*42700*/  LDL.LU.64 R10, [R1+0x2fd8] ;  /* 0x002fd800010a7983 */ /* 0x001ea80000300a00 */
[----:B------:R-:W2:Y:S01]  /*42710*/  LDL.LU.64 R8, [R1+0x2fd0] ;  /* 0x002fd00001087983 */ /* 0x000ea20000300a00 */
[----:B------:R-:W-:-:S02]  /*42720*/  IMAD.MOV.U32 R27, RZ, RZ, R0 ;  /* 0x000000ffff1b7224 */ /* 0x000fc400078e0000 */
[----:B------:R-:W-:-:S05]  /*42730*/  IMAD.MOV.U32 R0, RZ, RZ, R25 ;  /* 0x000000ffff007224 */ /* 0x000fca00078e0019 */
[----:B------:R-:W-:Y:S01]  /*42740*/  STL [R1+0x2f10], R0 ;  /* 0x002f100001007387 */ /* 0x000fe20000100800 */
[----:B--2---:R-:W-:Y:S03]  /*42750*/  HMMA.16816.F32 R24, R16, R26, R8 ;  /* 0x0000001a1018723c */ /* 0x004fe60000001808 */
[----:B------:R-:W2:Y:S04]  /*42760*/  LDL.LU.64 R10, [R1+0x2fc8] ;  /* 0x002fc800010a7983 */ /* 0x000ea80000300a00 */
[----:B------:R-:W2:-:S15]  /*42770*/  LDL.LU.64 R8, [R1+0x2fc0] ;  /* 0x002fc00001087983 */ /* 0x000e9e0000300a00 */
[----:B------:R-:W-:-:S01]  /*42780*/  NOP ;  /* 0x0000000000007918 */ /* 0x000fc20000000000 */
[----:B------:R-:W-:Y:S04]  /*42790*/  STL.64 [R1+0xb0], R24 ;  /* 0x0000b01801007387 */ /* 0x000fe80000100a00 */
[----:B------:R0:W-:Y:S04]  /*427a0*/  STL.64 [R1+0xb8], R26 ;  /* 0x0000b81a01007387 */ /* 0x0001e80000100a00 */
[----:B0-----:R-:W3:Y:S04]  /*427b0*/  LDL.LU.64 R26, [R1+0x2fb8] ;  /* 0x002fb800011a7983 */ /* 0x001ee80000300a00 */
[----:B------:R-:W3:Y:S01]  /*427c0*/  LDL.LU.64 R24, [R1+0x2fb0] ;  /* 0x002fb00001187983 */ /* 0x000ee20000300a00 */
[----:B------:R-:W-:-:S02]  /*427d0*/  F2FP.F16.E4M3.UNPACK_B R12, R12 ;  /* 0x0000000cff0c723e */ /* 0x000fc400020006ff */
[----:B------:R-:W-:-:S03]  /*427e0*/  F2FP.F16.E4M3.UNPACK_B R13, R13 ;  /* 0x0000000dff0d723e */ /* 0x000fc600020006ff */
[----:B------:R-:W-:Y:S04]  /*427f0*/  STL [R1+0x8], R12 ;  /* 0x0000080c01007387 */ /* 0x000fe80000100800 */
[----:B------:R-:W-:Y:S01]  /*42800*/  STL [R1+0xc], R13 ;  /* 0x00000c0d01007387 */ /* 0x000fe20000100800 */
[----:B---3--:R-:W-:-:S15]  /*42810*/  HMMA.16816.F32 R24, R16, R12, R24 ;  /* 0x0000000c1018723c */ /* 0x008fde0000001818 */
[----:B------:R-:W-:-:S08]  /*42820*/  NOP ;  /* 0x0000000000007918 */ /* 0x000fd00000000000 */
[----:B------:R-:W-:Y:S04]  /*42830*/  STL.64 [R1+0xe0], R24 ;  /* 0x0000e01801007387 */ /* 0x000fe80000100a00 */
[----:B------:R0:W-:Y:S04]  /*42840*/  STL.64 [R1+0xe8], R26 ;  /* 0x0000e81a01007387 */ /* 0x0001e80000100a00 */
[----:B0-----:R-:W3:Y:S04]  /*42850*/  LDL.LU.64 R26, [R1+0x2fa8] ;  /* 0x002fa800011a7983 */ /* 0x001ee80000300a00 */
[----:B------:R-:W3:Y:S01]  /*42860*/  LDL.LU.64 R24, [R1+0x2fa0] ;  /* 0x002fa00001187983 */ /* 0x000ee20000300a00 */
[----:B------:R-:W-:-:S02]  /*42870*/  F2FP.F16.E4M3.UNPACK_B R2, R2 ;  /* 0x00000002ff02723e */ /* 0x000fc400020006ff */
[----:B------:R-:W-:Y:S02]  /*42880*/  F2FP.F16.E4M3.UNPACK_B R3, R3 ;  /* 0x00000003ff03723e */ /* 0x000fe400020006ff */
[----:B------:R-:W-:Y:S02]  /*42890*/  F2FP.F16.E4M3.UNPACK_B R28, R28 ;  /* 0x0000001cff1c723e */ /* 0x000fe400020006ff */
[----:B------:R-:W-:-:S07]  /*428a0*/  F2FP.F16.E4M3.UNPACK_B R29, R29 ;  /* 0x0000001dff1d723e */ /* 0x000fce00020006ff */
[C---:B--2---:R-:W-:Y:S01]  /*428b0*/  HMMA.16816.F32 R8, R16.reuse, R28, R8 ;  /* 0x0000001c1008723c */ /* 0x044fe20000001808 */
[----:B------:R-:W-:Y:S01]  /*428c0*/  IMAD.MOV.U32 R0, RZ, RZ, R13 ;  /* 0x000000ffff007224 */ /* 0x000fe200078e000d */
[----:B------:R-:W-:Y:S04]  /*428d0*/  STL [R1], R2 ;  /* 0x0000000201007387 */ /* 0x000fe80000100800 */
[----:B------:R-:W-:Y:S04]  /*428e0*/  STL [R1+0x2f28], R0 ;  /* 0x002f280001007387 */ /* 0x000fe80000100800 */
[----:B------:R-:W-:Y:S01]  /*428f0*/  STL [R1+0x4], R3 ;  /* 0x0000040301007387 */ /* 0x000fe20000100800 */
        /* <DEDUP_REMOVED lines=10> */
[----:B------:R-:W-:Y:S01]  /*429a0*/  STL.64 [R1+0x2eb0], R28 ;  /* 0x002eb01c01007387 */ /* 0x000fe20000100a00 */
[----:B--2---:R-:W-:-:S02]  /*429b0*/  F2FP.F16.E4M3.UNPACK_B R26, R26 ;  /* 0x0000001aff1a723e */ /* 0x004fc400020006ff */
[----:B------:R-:W-:-:S07]  /*429c0*/  F2FP.F16.E4M3.UNPACK_B R27, R27 ;  /* 0x0000001bff1b723e */ /* 0x000fce00020006ff */
[----:B----4-:R-:W-:-:S15]  /*429d0*/  HMMA.16816.F32 R8, R16, R26, R8 ;  /* 0x0000001a1008723c */ /* 0x010fde0000001808 */
[----:B------:R-:W-:-:S08]  /*429e0*/  NOP ;  /* 0x0000000000007918 */ /* 0x000fd00000000000 */
[----:B------:R-:W-:Y:S04]  /*429f0*/  STL.64 [R1+0x150], R8 ;  /* 0x0001500801007387 */ /* 0x000fe80000100a00 */
[----:B------:R0:W-:Y:S04]  /*42a00*/  STL.64 [R1+0x158], R10 ;  /* 0x0001580a01007387 */ /* 0x0001e80000100a00 */
[----:B0-----:R-:W2:Y:S04]  /*42a10*/  LDL.LU.64 R10, [R1+0x2f78] ;  /* 0x002f7800010a7983 */ /* 0x001ea80000300a00 */
[----:B------:R-:W2:Y:S01]  /*42a20*/  LDL.LU.64 R8, [R1+0x2f70] ;  /* 0x002f700001087983 */ /* 0x000ea20000300a00 */
[----:B---3--:R-:W-:-:S02]  /*42a30*/  F2FP.F16.E4M3.UNPACK_B R24, R24 ;  /* 0x00000018ff18723e */ /* 0x008fc400020006ff */
[----:B------:R-:W-:Y:S02]  /*42a40*/  F2FP.F16.E4M3.UNPACK_B R25, R25 ;  /* 0x00000019ff19723e */ /* 0x000fe400020006ff */
[----:B------:R-:W-:Y:S02]  /*42a50*/  F2FP.F16.E4M3.UNPACK_B R22, R22 ;  /* 0x00000016ff16723e */ /* 0x000fe400020006ff */
[----:B------:R-:W-:-:S03]  /*42a60*/  F2FP.F16.E4M3.UNPACK_B R23, R23 ;  /* 0x00000017ff17723e */ /* 0x000fc600020006ff */
[----:B--2---:R-:W-:-:S15]  /*42a70*/  HMMA.16816.F32 R8, R16, R24, R8 ;  /* 0x000000181008723c */ /* 0x004fde0000001808 */
[----:B------:R-:W-:-:S08]  /*42a80*/  NOP ;  /* 0x0000000000007918 */ /* 0x000fd00000000000 */
[----:B------:R-:W-:Y:S04]  /*42a90*/  STL.64 [R1+0x170], R8 ;  /* 0x0001700801007387 */ /* 0x000fe80000100a00 */
[----:B------:R0:W-:Y:S04]  /*42aa0*/  STL.64 [R1+0x178], R10 ;  /* 0x0001780a01007387 */ /* 0x0001e80000100a00 */
[----:B0-----:R-:W2:Y:S04]  /*42ab0*/  LDL.LU.64 R10, [R1+0x2f68] ;  /* 0x002f6800010a7983 */ /* 0x001ea80000300a00 */
[----:B------:R-:W2:Y:S01]  /*42ac0*/  LDL.LU.64 R8, [R1+0x2f60] ;  /* 0x002f600001087983 */ /* 0x000ea20000300a00 */
[----:B------:R-:W-:Y:S01]  /*42ad0*/  HMMA.16816.F32 R4, R16, R22, R4 ;  /* 0x000000161004723c */ /* 0x000fe20000001804 */
[----:B------:R-:W-:-:S02]  /*42ae0*/  F2FP.F16.E4M3.UNPACK_B R20, R20 ;  /* 0x00000014ff14723e */ /* 0x000fc400020006ff */
[----:B------:R-:W-:Y:S01]  /*42af0*/  F2FP.F16.E4M3.UNPACK_B R21, R21 ;  /* 0x00000015ff15723e */ /* 0x000fe200020006ff */
[----:B------:R-:W-:Y:S04]  /*42b00*/  STL.64 [R1+0x2ea8], R26 ;  /* 0x002ea81a01007387 */ /* 0x000fe80000100a00 */
[----:B------:R0:W-:-:S15]  /*42b10*/  STL.64 [R1+0x2ea0], R24 ;  /* 0x002ea01801007387 */ /* 0x0001de0000100a00 */
[----:B------:R-:W-:Y:S04]  /*42b20*/  STL.64 [R1+0x190], R4 ;  /* 0x0001900401007387 */ /* 0x000fe80000100a00 */
[----:B------:R2:W-:Y:S04]  /*42b30*/  STL.64 [R1+0x198], R6 ;  /* 0x0001980601007387 */ /* 0x0005e80000100a00 */
[----:B0-----:R-:W3:Y:S01]  /*42b40*/  LDL.LU R24, [R1+0x8b0] ;  /* 0x0008b00001187983 */ /* 0x001ee20000300800 */
[----:B--2---:R-:W-:-:S15]  /*42b50*/  HMMA.16816.F32 R4, R16, R20, R8 ;  /* 0x000000141004723c */ /* 0x004fde0000001808 */
[----:B------:R-:W-:-:S08]  /*42b60*/  NOP ;  /* 0x0000000000007918 */ /* 0x000fd00000000000 */
[----:B------:R0:W-:Y:S04]  /*42b70*/  STL.64 [R1+0x1c0], R4 ;  /* 0x0001c00401007387 */ /* 0x0001e80000100a00 */
[----:B------:R-:W-:Y:S04]  /*42b80*/  STL.64 [R1+0x1c8], R6 ;  /* 0x0001c80601007387 */ /* 0x000fe80000100a00 */
[----:B------:R-:W3:Y:S04]  /*42b90*/  LDL.LU R25, [R1+0x8b4] ;  /* 0x0008b40001197983 */ /* 0x000ee80000300800 */
[----:B------:R-:W2:Y:S04]  /*42ba0*/  LDL.LU R26, [R1+0x8b8] ;  /* 0x0008b800011a7983 */ /* 0x000ea80000300800 */
[----:B------:R-:W2:Y:S04]  /*42bb0*/  LDL.LU R27, [R1+0x8bc] ;  /* 0x0008bc00011b7983 */ /* 0x000ea80000300800 */
[----:B------:R-:W4:Y:S04]  /*42bc0*/  LDL R12, [R1+0x9d8] ;  /* 0x0009d800010c7983 */ /* 0x000f280000100800 */
[----:B------:R-:W4:Y:S04]  /*42bd0*/  LDL R13, [R1+0x9dc] ;  /* 0x0009dc00010d7983 */ /* 0x000f280000100800 */
[----:B0-----:R-:W3:Y:S04]  /*42be0*/  LDL.LU R4, [R1+0x1d2c] ;  /* 0x001d2c0001047983 */ /* 0x001ee80000300800 */
[----:B------:R-:W2:Y:S04]  /*42bf0*/  LDL.LU R5, [R1+0x1d34] ;  /* 0x001d340001057983 */ /* 0x000ea80000300800 */
[----:B--2---:R0:W-:Y:S04]  /*42c00*/  STL [R1+0x2f48], R5 ;  /* 0x002f480501007387 */ /* 0x0041e80000100800 */
[----:B0-----:R-:W3:Y:S04]  /*42c10*/  LDL.LU R5, [R1+0x1d30] ;  /* 0x001d300001057983 */ /* 0x001ee80000300800 */
[----:B------:R-:W2:Y:S04]  /*42c20*/  LDL.LU R6, [R1+0x1d3c] ;  /* 0x001d3c0001067983 */ /* 0x000ea80000300800 */
[----:B--2---:R0:W-:Y:S04]  /*42c30*/  STL [R1+0x2f44], R6 ;  /* 0x002f440601007387 */ /* 0x0041e80000100800 */
[----:B0-----:R-:W2:Y:S04]  /*42c40*/  LDL.LU R6, [R1+0x1d38] ;  /* 0x001d380001067983 */ /* 0x001ea80000300800 */
[----:B------:R-:W4:Y:S04]  /*42c50*/  LDL R10, [R1+0x9e8] ;  /* 0x0009e800010a7983 */ /* 0x000f280000100800 */
[----:B----4-:R0:W-:Y:S04]  /*42c60*/  STL [R1+0x2f40], R10 ;  /* 0x002f400a01007387 */ /* 0x0101e80000100800 */
[----:B0-----:R-:W4:Y:S04]  /*42c70*/  LDL.LU R10, [R1+0x1d40] ;  /* 0x001d4000010a7983 */ /* 0x001f280000300800 */
[----:B------:R-:W4:Y:S04]  /*42c80*/  LDL R11, [R1+0x9ec] ;  /* 0x0009ec00010b7983 */ /* 0x000f280000100800 */
[----:B------:R-:W4:Y:S04]  /*42c90*/  LDL.LU R0, [R1+0x1d48] ;  /* 0x001d480001007983 */ /* 0x000f280000300800 */
[----:B------:R-:W2:Y:S01]  /*42ca0*/  LDL.LU R7, [R1+0x1d44] ;  /* 0x001d440001077983 */ /* 0x000ea20000300800 */
[----:B------:R-:W-:-:S02]  /*42cb0*/  F2FP.F16.E4M3.UNPACK_B R14, R14 ;  /* 0x0000000eff0e723e */ /* 0x000fc400020006ff */
[----:B------:R-:W-:Y:S01]  /*42cc0*/  F2FP.F16.E4M3.UNPACK_B R15, R15 ;  /* 0x0000000fff0f723e */ /* 0x000fe200020006ff */
[----:B--2---:R-:W-:Y:S04]  /*42cd0*/  STL.64 [R1+0x2f58], R6 ;  /* 0x002f580601007387 */ /* 0x004fe80000100a00 */
[----:B---3--:R0:W-:Y:S04]  /*42ce0*/  STL.64 [R1+0x2f50], R4 ;  /* 0x002f500401007387 */ /* 0x0081e80000100a00 */
[----:B0-----:R-:W2:Y:S04]  /*42cf0*/  LDL.LU R4, [R1+0x870] ;  /* 0x0008700001047983 */ /* 0x001ea80000300800 */
[----:B------:R-:W2:Y:S04]  /*42d00*/  LDL.LU R5, [R1+0x874] ;  /* 0x0008740001057983 */ /* 0x000ea80000300800 */
[----:B------:R-:W2:Y:S04]  /*42d10*/  LDL.LU R6, [R1+0x878] ;  /* 0x0008780001067983 */ /* 0x000ea80000300800 */
[----:B------:R-:W2:Y:S04]  /*42d20*/  LDL.LU R7, [R1+0x87c] ;  /* 0x00087c0001077983 */ /* 0x000ea80000300800 */
[----:B------:R-:W3:Y:S04]  /*42d30*/  LDL R8, [R1+0x9f8] ;  /* 0x0009f80001087983 */ /* 0x000ee80000100800 */
[----:B------:R-:W3:Y:S04]  /*42d40*/  LDL R9, [R1+0x9fc] ;  /* 0x0009fc0001097983 */ /* 0x000ee80000100800 */
[----:B------:R-:W3:Y:S04]  /*42d50*/  LDL R2, [R1+0xa08] ;  /* 0x000a080001027983 */ /* 0x000ee80000100800 */
[----:B------:R-:W3:Y:S04]  /*42d60*/  LDL R3, [R1+0xa0c] ;  /* 0x000a0c0001037983 */ /* 0x000ee80000100800 */
[----:B------:R-:W3:Y:S04]  /*42d70*/  LDL R28, [R1+0xa18] ;  /* 0x000a1800011c7983 */ /* 0x000ee80000100800 */
[----:B------:R-:W3:Y:S04]  /*42d80*/  LDL R29, [R1+0xa1c] ;  /* 0x000a1c00011d7983 */ /* 0x000ee80000100800 */
[----:B------:R-:W-:Y:S04]  /*42d90*/  STL.64 [R1+0x2f20], R26 ;  /* 0x002f201a01007387 */ /* 0x000fe80000100a00 */
[----:B------:R0:W-:Y:S04]  /*42da0*/  STL.64 [R1+0x2f18], R24 ;  /* 0x002f181801007387 */ /* 0x0001e80000100a00 */
[----:B0-----:R-:W4:Y:S04]  /*42db0*/  LDL.LU R24, [R1+0x910] ;  /* 0x0009100001187983 */ /* 0x001f280000300800 */
[----:B------:R-:W4:Y:S04]  /*42dc0*/  LDL.LU R25, [R1+0x914] ;  /* 0x0009140001197983 */ /* 0x000f280000300800 */
[----:B------:R-:W3:Y:S04]  /*42dd0*/  LDL.LU R26, [R1+0x918] ;  /* 0x00091800011a7983 */ /* 0x000ee80000300800 */
[----:B------:R-:W3:Y:S01]  /*42de0*/  LDL.LU R27, [R1+0x91c] ;  /* 0x00091c00011b7983 */ /* 0x000ee20000300800 */
[----:B--2---:R-:W-:Y:S03]  /*42df0*/  HMMA.16816.F32 R4, R16, R14, R4 ;  /* 0x0000000e1004723c */ /* 0x004fe60000001804 */
[----:B---3--:R-:W-:Y:S04]  /*42e00*/  STL.64 [R1+0x2f38], R26 ;  /* 0x002f381a01007387 */ /* 0x008fe80000100a00 */
[----:B----4-:R0:W-:Y:S04]  /*42e10*/  STL.64 [R1+0x2f30], R24 ;  /* 0x002f301801007387 */ /* 0x0101e80000100a00 */
        /* <DEDUP_REMOVED lines=10> */
[----:B------:R-:W-:Y:S04]  /*42ec0*/  STL.64 [R1+0x1e0], R4 ;  /* 0x0001e00401007387 */ /* 0x000fe80000100a00 */
[----:B------:R0:W-:Y:S04]  /*42ed0*/  STL.64 [R1+0x1e8], R6 ;  /* 0x0001e80601007387 */ /* 0x0001e80000100a00 */
[----:B0-----:R-:W4:Y:S04]  /*42ee0*/  LDL.LU.64 R6, [R1+0x2f58] ;  /* 0x002f580001067983 */ /* 0x001f280000300a00 */
[----:B------:R-:W2:Y:S02]  /*42ef0*/  LDL.LU.64 R4, [R1+0x2f50] ;  /* 0x002f500001047983 */ /* 0x000ea40000300a00 */
[----:B--2---:R-:W-:-:S02]  /*42f00*/  IMAD R4, R4, 0x100, R5 ;  /* 0x0000010004047824 */ /* 0x004fc400078e0205 */
[----:B------:R-:W4:Y:S01]  /*42f10*/  LDL.LU R5, [R1+0x2f48] ;  /* 0x002f480001057983 */ /* 0x000f220000300800 */
[----:B------:R-:W-:Y:S02]  /*42f20*/  F2FP.F16.E4M3.UNPACK_B R12, R12 ;  /* 0x0000000cff0c723e */ /* 0x000fe400020006ff */
[----:B------:R-:W-:-:S07]  /*42f30*/  F2FP.F16.E4M3.UNPACK_B R13, R13 ;  /* 0x0000000dff0d723e */ /* 0x000fce00020006ff */
[----:B------:R-:W-:Y:S01]  /*42f40*/  HMMA.16816.F32 R24, R16, R12, R24 ;  /* 0x0000000c1018723c */ /* 0x000fe20000001818 */
[----:B----4-:R-:W-:Y:S02]  /*42f50*/  IMAD R5, R5, 0x100, R6 ;  /* 0x0000010005057824 */ /* 0x010fe400078e0206 */
[----:B------:R-:W2:Y:S02]  /*42f60*/  LDL.LU R6, [R1+0x2f44] ;  /* 0x002f440001067983 */ /* 0x000ea40000300800 */
[----:B--2---:R-:W-:Y:S02]  /*42f70*/  IMAD R6, R6, 0x100, R10 ;  /* 0x0000010006067824 */ /* 0x004fe400078e020a */
[----:B------:R-:W2:-:S15]  /*42f80*/  LDL.LU R10, [R1+0x2f40] ;  /* 0x002f4000010a7983 */ /* 0x000e9e0000300800 */
[----:B------:R-:W-:-:S01]  /*42f90*/  NOP ;  /* 0x0000000000007918 */ /* 0x000fc20000000000 */
        /* <DEDUP_REMOVED lines=10> */
[----:B------:R-:W-:-:S02]  /*43040*/  F2FP.F16.E4M3.UNPACK_B R11, R11 ;  /* 0x0000000bff0b723e */ /* 0x000fc400020006ff */
[----:B------:R-:W-:Y:S02]  /*43050*/  F2FP.F16.E4M3.UNPACK_B R8, R8 ;  /* 0x00000008ff08723e */ /* 0x000fe400020006ff */
[----:B------:R-:W-:Y:S01]  /*43060*/  F2FP.F16.E4M3.UNPACK_B R9, R9 ;  /* 0x00000009ff09723e */ /* 0x000fe200020006ff */
[----:B------:R-:W-:Y:S02]  /*43070*/  IMAD R7, R7, 0x100, R0 ;  /* 0x0000010007077824 */ /* 0x000fe400078e0200 */
[----:B------:R-:W3:Y:S01]  /*43080*/  LDL.LU R0, [R1+0x2f28] ;  /* 0x002f280001007983 */ /* 0x000ee20000300800 */
[----:B--2---:R-:W-:-:S03]  /*43090*/  F2FP.F16.E4M3.UNPACK_B R10, R10 ;  /* 0x0000000aff0a723e */ /* 0x004fc600020006ff */
[C---:B----4-:R-:W-:Y:S06]  /*430a0*/  HMMA.16816.F32 R24, R16.reuse, R8, R24 ;  /* 0x000000081018723c */ /* 0x050fec0000001818 */
[----:B---3--:R-:W-:-:S15]  /*430b0*/  HMMA.16816.F32 R12, R16, R10, R12 ;  /* 0x0000000a100c723c */ /* 0x008fde000000180c */
[----:B------:R-:W-:-:S08]  /*430c0*/  NOP ;  /* 0x0000000000007918 */ /* 0x000fd00000000000 */
[----:B------:R-:W-:Y:S04]  /*430d0*/  STL.64 [R1+0x250], R12 ;  /* 0x0002500c01007387 */ /* 0x000fe80000100a00 */
[----:B------:R-:W-:Y:S04]  /*430e0*/  STL.64 [R1+0x258], R14 ;  /* 0x0002580e01007387 */ /* 0x000fe80000100a00 */
        /* <DEDUP_REMOVED lines=8> */
[----:B------:R-:W-:Y:S04]  /*43170*/  STL [R1+0x2e4c], R8 ;  /* 0x002e4c0801007387 */ /* 0x000fe80000100800 */
[----:B------:R-:W-:Y:S04]  /*43180*/  STL [R1+0x20], R12 ;  /* 0x0000200c01007387 */ /* 0x000fe80000100800 */
[----:B------:R-:W-:Y:S01]  /*43190*/  STL [R1+0x2e48], R9 ;  /* 0x002e480901007387 */ /* 0x000fe20000100800 */
[----:B------:R-:W-:Y:S03]  /*431a0*/  HMMA.16816.F32 R20, R16, R2, R20 ;  /* 0x000000021014723c */ /* 0x000fe60000001814 */
[----:B------:R-:W-:Y:S04]  /*431b0*/  STL [R1+0x24], R13 ;  /* 0x0000240d01007387 */ /* 0x000fe80000100800 */
[----:B------:R-:W-:Y:S04]  /*431c0*/  STL.64 [R1+0x2ee8], R10 ;  /* 0x002ee80a01007387 */ /* 0x000fe80000100a00 */
[----:B------:R-:W-:-:S12]  /*431d0*/  STL.64 [R1+0x2f00], R2 ;  /* 0x002f000201007387 */ /* 0x000fd80000100a00 */
[----:B------:R0:W-:Y:S04]  /*431e0*/  STL.64 [R1+0x880], R20 ;  /* 0x0008801401007387 */ /* 0x0001e80000100a00 */
[----:B------:R1:W-:Y:S04]  /*431f0*/  STL.64 [R1+0x888], R22 ;  /* 0x0008881601007387 */ /* 0x0003e80000100a00 */
[----:B0-----:R-:W3:Y:S01]  /*43200*/  LDL.LU R20, [R1+0x730] ;  /* 0x0007300001147983 */ /* 0x001ee20000300800 */
[----:B--2---:R-:W-:-:S15]  /*43210*/  HMMA.16816.F32 R8, R16, R12, R24 ;  /* 0x0000000c1008723c */ /* 0x004fde0000001818 */
[----:B------:R-:W-:-:S08]  /*43220*/  NOP ;  /* 0x0000000000007918 */ /* 0x000fd00000000000 */
[----:B------:R-:W-:Y:S04]  /*43230*/  STL.64 [R1+0x7b0], R8 ;  /* 0x0007b00801007387 */ /* 0x000fe80000100a00 */
[----:B------:R-:W-:Y:S04]  /*43240*/  STL.64 [R1+0x7b8], R10 ;  /* 0x0007b80a01007387 */ /* 0x000fe80000100a00 */
[----:B------:R-:W3:Y:S04]  /*43250*/  LDL.LU R21, [R1+0x734] ;  /* 0x0007340001157983 */ /* 0x000ee80000300800 */
[----:B-1----:R-:W2:Y:S04]  /*43260*/  LDL.LU R22, [R1+0x738] ;  /* 0x0007380001167983 */ /* 0x002ea80000300800 */
[----:B------:R-:W2:Y:S04]  /*43270*/  LDL.LU R23, [R1+0x73c] ;  /* 0x00073c0001177983 */ /* 0x000ea80000300800 */
        /* <DEDUP_REMOVED lines=10> */
[----:B----4-:R0:W-:Y:S04]  /*43320*/  STL.64 [R1+0x2ed0], R26 ;  /* 0x002ed01a01007387 */ /* 0x0101e80000100a00 */
[----:B0-----:R-:W4:Y:S01]  /*43330*/  LDL R26, [R1+0x8] ;  /* 0x00000800011a7983 */ /* 0x001f220000100800 */
[----:B------:R-:W-:-:S03]  /*43340*/  IMAD.MOV.U32 R27, RZ, RZ, R0 ;  /* 0x000000ffff1b7224 */ /* 0x000fc600078e0000 */
[----:B------:R-:W2:Y:S04]  /*43350*/  LDL.LU R0, [R1+0x2f10] ;  /* 0x002f100001007983 */ /* 0x000ea80000300800 */
[----:B------:R-:W3:Y:S04]  /*43360*/  LDL.LU R8, [R1+0x840] ;  /* 0x0008400001087983 */ /* 0x000ee80000300800 */
[----:B------:R-:W3:Y:S04]  /*43370*/  LDL.LU R9, [R1+0x844] ;  /* 0x0008440001097983 */ /* 0x000ee80000300800 */
[----:B------:R-:W4:Y:S04]  /*43380*/  LDL.LU R10, [R1+0x848] ;  /* 0x00084800010a7983 */ /* 0x000f280000300800 */
[----:B------:R-:W4:Y:S04]  /*43390*/  LDL.LU R11, [R1+0x84c] ;  /* 0x00084c00010b7983 */ /* 0x000f280000300800 */
[----:B------:R-:W3:Y:S01]  /*433a0*/  LDL R16, [R1+0x18] ;  /* 0x0000180001107983 */ /* 0x000ee20000100800 */
[----:B--2---:R-:W-:-:S05]  /*433b0*/  IMAD.MOV.U32 R17, RZ, RZ, R0 ;  /* 0x000000ffff117224 */ /* 0x004fca00078e0000 */
[----:B---3--:R0:W-:Y:S04]  /*433c0*/  STL.64 [R1+0x2f08], R16 ;  /* 0x002f081001007387 */ /* 0x0081e80000100a00 */
[----:B0-----:R-:W2:Y:S04]  /*433d0*/  LDL.LU R16, [R1+0x8a0] ;  /* 0x0008a00001107983 */ /* 0x001ea80000300800 */
[----:B------:R-:W2:Y:S04]  /*433e0*/  LDL.LU R17, [R1+0x8a4] ;  /* 0x0008a40001117983 */ /* 0x000ea80000300800 */
[----:B------:R-:W2:Y:S04]  /*433f0*/  LDL.LU R18, [R1+0x8a8] ;  /* 0x0008a80001127983 */ /* 0x000ea80000300800 */
[----:B------:R-:W2:Y:S04]  /*43400*/  LDL.LU R19, [R1+0x8ac] ;  /* 0x0008ac0001137983 */ /* 0x000ea80000300800 */
[----:B------:R-:W2:Y:S04]  /*43410*/  LDL.64 R2, [R1+0x28] ;  /* 0x0000280001027983 */ /* 0x000ea80000100a00 */
[----:B----4-:R-:W-:Y:S04]  /*43420*/  STL.64 [R1+0x2ef8], R10 ;  /* 0x002ef80a01007387 */ /* 0x010fe80000100a00 */
[----:B------:R0:W-:Y:S04]  /*43430*/  STL.64 [R1+0x2ef0], R8 ;  /* 0x002ef00801007387 */ /* 0x0001e80000100a00 */
[----:B0-----:R-:W3:Y:S04]  /*43440*/  LDL.LU R8, [R1+0x850] ;  /* 0x0008500001087983 */ /* 0x001ee80000300800 */
[----:B------:R-:W3:Y:S04]  /*43450*/  LDL.LU R9, [R1+0x854] ;  /* 0x0008540001097983 */ /* 0x000ee80000300800 */
[----:B------:R-:W3:Y:S04]  /*43460*/  LDL.LU R10, [R1+0x858] ;  /* 0x00085800010a7983 */ /* 0x000ee80000300800 */
[----:B------:R-:W3:Y:S04]  /*43470*/  LDL.LU R11, [R1+0x85c] ;  /* 0x00085c00010b7983 */ /* 0x000ee80000300800 */
[----:B------:R0:W-:Y:S04]  /*43480*/  STL.64 [R1+0x2ec8], R24 ;  /* 0x002ec81801007387 */ /* 0x0001e80000100a00 */
[----:B------:R-:W4:Y:S04]  /*43490*/  LDL.64 R28, [R1] ;  /* 0x00000000011c7983 */ /* 0x000f280000100a00 */
[----:B0-----:R-:W4:Y:S04]  /*434a0*/  LDL.64 R24, [R1+0x10] ;  /* 0x0000100001187983 */ /* 0x001f280000100a00 */
[----:B------:R-:W-:Y:S04]  /*434b0*/  STL.64 [R1+0x2e98], R22 ;  /* 0x002e981601007387 */ /* 0x000fe80000100a00 */
[----:B------:R0:W-:Y:S04]  /*434c0*/  STL.64 [R1+0x2e90], R20 ;  /* 0x002e901401007387 */ /* 0x0001e80000100a00 */
[----:B0-----:R-:W2:Y:S04]  /*434d0*/  LDL.LU R20, [R1+0x740] ;  /* 0x0007400001147983 */ /* 0x001ea80000300800 */
[----:B------:R-:W2:Y:S04]  /*434e0*/  LDL.LU R21, [R1+0x744] ;  /* 0x0007440001157983 */ /* 0x000ea80000300800 */
[----:B------:R-:W3:Y:S04]  /*434f0*/  LDL.LU R22, [R1+0x748] ;  /* 0x0007480001167983 */ /* 0x000ee80000300800 */
[----:B------:R-:W3:Y:S01]  /*43500*/  LDL.LU R23, [R1+0x74c] ;  /* 0x00074c0001177983 */ /* 0x000ee20000300800 */
[----:B------:R-:W-:-:S02]  /*43510*/  F2FP.F16.E4M3.UNPACK_B R4, R4 ;  /* 0x00000004ff04723e */ /* 0x000fc400020006ff */
[----:B------:R-:W-:Y:S02]  /*43520*/  F2FP.F16.E4M3.UNPACK_B R5, R5 ;  /* 0x00000005ff05723e */ /* 0x000fe400020006ff */
[----:B------:R-:W-:Y:S02]  /*43530*/  F2FP.F16.E4M3.UNPACK_B R6, R6 ;  /* 0x00000006ff06723e */ /* 0x000fe400020006ff */
[----:B------:R-:W-:Y:S01]  /*43540*/  F2FP.F16.E4M3.UNPACK_B R7, R7 ;  /* 0x00000007ff07723e */ /* 0x000fe200020006ff */
        /* <DEDUP_REMOVED lines=8> */
[----:B------:R-:W4:Y:S04]  /*435d0*/  LDL.LU R14, [R1+0x718] ;  /* 0x00071800010e7983 */ /* 0x000f280000300800 */
[----:B------:R-:W4:Y:S01]  /*435e0*/  LDL.LU R15, [R1+0x71c] ;  /* 0x00071c00010f7983 */ /* 0x000f220000300800 */
[----:B------:R-:W-:Y:S03]  /*435f0*/  HMMA.16816.F32 R16, R4, R2, R16 ;  /* 0x000000020410723c */ /* 0x000fe60000001810 */
[----:B----4-:R-:W-:Y:S04]  /*43600*/  STL.64 [R1+0x2e78], R14 ;  /* 0x002e780e01007387 */ /* 0x010fe80000100a00 */
[----:B---3--:R0:W-:Y:S04]  /*43610*/  STL.64 [R1+0x2e70], R12 ;  /* 0x002e700c01007387 */ /* 0x0081e80000100a00 */
[----:B0-----:R-:W3:Y:S04]  /*43620*/  LDL.LU R12, [R1+0x720] ;  /* 0x00072000010c7983 */ /* 0x001ee80000300800 */
[----:B------:R-:W3:Y:S04]  /*43630*/  LDL.LU R13, [R1+0x724] ;  /* 0x00072400010d7983 */ /* 0x000ee80000300800 */
[----:B------:R-:W3:Y:S04]  /*43640*/  LDL.LU R14, [R1+0x728] ;  /* 0x00072800010e7983 */ /* 0x000ee80000300800 */
[----:B------:R-:W3:Y:S04]  /*43650*/  LDL.LU R15, [R1+0x72c] ;  /* 0x00072c00010f7983 */ /* 0x000ee80000300800 */
[----:B------:R0:W-:Y:S04]  /*43660*/  STL.64 [R1+0x7a0], R16 ;  /* 0x0007a01001007387 */ /* 0x0001e80000100a00 */
[----:B------:R1:W-:Y:S04]  /*43670*/  STL.64 [R1+0x7a8], R18 ;  /* 0x0007a81201007387 */ /* 0x0003e80000100a00 */
[----:B0-----:R-:W4:Y:S01]  /*43680*/  LDL.LU.64 R16, [R1+0x2f08] ;  /* 0x002f080001107983 */ /* 0x001f220000300a00 */
[----:B-1----:R-:W-:-:S02]  /*43690*/  IMAD.MOV.U32 R19, RZ, RZ, R2 ;  /* 0x000000ffff137224 */ /* 0x002fc400078e0002 */
[----:B------:R-:W-:Y:S02]  /*436a0*/  IMAD.MOV.U32 R18, RZ, RZ, R3 ;  /* 0x000000ffff127224 */ /* 0x000fe400078e0003 */
[----:B------:R-:W3:Y:S01]  /*436b0*/  LDL.LU.64 R2, [R1+0x2f00] ;  /* 0x002f000001027983 */ /* 0x000ee20000300a00 */
[----:B----4-:R-:W-:-:S15]  /*436c0*/  HMMA.16816.F32 R8, R4, R16, R8 ;  /* 0x000000100408723c */ /* 0x010fde0000001808 */
[----:B------:R-:W-:-:S08]  /*436d0*/  NOP ;  /* 0x0000000000007918 */ /* 0x000fd00000000000 */
[----:B------:R-:W-:Y:S04]  /*436e0*/  STL.64 [R1+0x790], R8 ;  /* 0x0007900801007387 */ /* 0x000fe80000100a00 */
[----:B------:R0:W-:Y:S04]  /*436f0*/  STL.64 [R1+0x798], R10 ;  /* 0x0007980a01007387 */ /* 0x0001e80000100a00 */
[----:B0-----:R-:W4:Y:S04]  /*43700*/  LDL.LU.64 R10, [R1+0x2ef8] ;  /* 0x002ef800010a7983 */ /* 0x001f280000300a00 */
[----:B------:R-:W4:Y:S04]  /*43710*/  LDL.LU.64 R8, [R1+0x2ef0] ;  /* 0x002ef00001087983 */ /* 0x000f280000300a00 */
[----:B------:R-:W2:Y:S04]  /*43720*/  LDL.LU R16, [R1+0x1d4c] ;  /* 0x001d4c0001107983 */ /* 0x000ea80000300800 */
[----:B------:R-:W2:Y:S04]  /*43730*/  LDL.LU R17, [R1+0x1d54] ;  /* 0x001d540001117983 */ /* 0x000ea80000300800 */
[----:B------:R-:W-:Y:S01]  /*43740*/  STL.64 [R1+0x2e58], R18 ;  /* 0x002e581201007387 */ /* 0x000fe20000100a00 */
[----:B----4-:R-:W-:Y:S03]  /*43750*/  HMMA.16816.F32 R8, R4, R24, R8 ;  /* 0x000000180408723c */ /* 0x010fe60000001808 */
[----:B--2---:R0:W-:Y:S04]  /*43760*/  STL.64 [R1+0x2e50], R16 ;  /* 0x002e501001007387 */ /* 0x0041e80000100a00 */
[----:B0-----:R-:W2:Y:S04]  /*43770*/  LDL.LU R16, [R1+0x700] ;  /* 0x0007000001107983 */ /* 0x001ea80000300800 */
[----:B------:R-:W2:Y:S04]  /*43780*/  LDL.LU R17, [R1+0x704] ;  /* 0x0007040001117983 */ /* 0x000ea80000300800 */
[----:B------:R-:W2:Y:S04]  /*43790*/  LDL.LU R18, [R1+0x708] ;  /* 0x0007080001127983 */ /* 0x000ea80000300800 */
[----:B------:R-:W2:Y:S04]  /*437a0*/  LDL.LU R19, [R1+0x70c] ;  /* 0x00070c0001137983 */ /* 0x000ea80000300800 */
[----:B------:R0:W-:Y:S02]  /*437b0*/  STL.64 [R1+0x780], R8 ;  /* 0x0007800801007387 */ /* 0x0001e40000100a00 */
[----:B0-----:R-:W-:-:S02]  /*437c0*/  IMAD.MOV.U32 R8, RZ, RZ, R24 ;  /* 0x000000ffff087224 */ /* 0x001fc400078e0018 */
[----:B------:R-:W-:Y:S02]  /*437d0*/  IMAD.MOV.U32 R9, RZ, RZ, R25 ;  /* 0x000000ffff097224 */ /* 0x000fe400078e0019 */
[C---:B------:R-:W-:Y:S01]  /*437e0*/  HMMA.16816.F32 R24, R4.reuse, R26, R20 ;  /* 0x0000001a0418723c */ /* 0x040fe20000001814 */
[----:B------:R0:W-:Y:S04]  /*437f0*/  STL.64 [R1+0x788], R10 ;  /* 0x0007880a01007387 */ /* 0x0001e80000100a00 */
[----:B0-----:R-:W4:Y:S04]  /*43800*/  LDL.LU.64 R10, [R1+0x2ee8] ;  /* 0x002ee800010a7983 */ /* 0x001f280000300a00 */
[----:B------:R-:W3:Y:S04]  /*43810*/  LDL.LU.64 R22, [R1+0x2ee0] ;  /* 0x002ee00001167983 */ /* 0x000ee80000300a00 */
[----:B------:R-:W3:Y:S10]  /*43820*/  LDL.LU.64 R20, [R1+0x2ed8] ;  /* 0x002ed80001147983 */ /* 0x000ef40000300a00 */
[----:B------:R-:W-:Y:S04]  /*43830*/  STL.64 [R1+0x770], R24 ;  /* 0x0007701801007387 */ /* 0x000fe80000100a00 */
[----:B------:R0:W-:Y:S04]  /*43840*/  STL.64 [R1+0x778], R26 ;  /* 0x0007781a01007387 */ /* 0x0001e80000100a00 */
[----:B0-----:R-:W2:Y:S04]  /*43850*/  LDL.LU.64 R26, [R1+0x2ed0] ;  /* 0x002ed000011a7983 */ /* 0x001ea80000300a00 */
[----:B------:R-:W2:Y:S01]  /*43860*/  LDL.LU.64 R24, [R1+0x2ec8] ;  /* 0x002ec80001187983 */ /* 0x000ea20000300a00 */
        /* <DEDUP_REMOVED lines=12> */
[----:B0-----:R-:W3:Y:S04]  /*43930*/  LDL.LU.64 R26, [R1+0x2ea8] ;  /* 0x002ea800011a7983 */ /* 0x001ee80000300a00 */
[----:B------:R-:W2:Y:S04]  /*43940*/  LDL.LU.64 R24, [R1+0x2ea0] ;  /* 0x002ea00001187983 */ /* 0x000ea80000300a00 */
[----:B------:R0:W-:Y:S04]  /*43950*/  STL.64 [R1+0x2db0], R28 ;  /* 0x002db01c01007387 */ /* 0x0001e80000100a00 */
[----:B0-----:R-:W4:Y:S04]  /*43960*/  LDL.LU R28, [R1+0x1d50] ;  /* 0x001d5000011c7983 */ /* 0x001f280000300800 */
        /* <DEDUP_REMOVED lines=33> */
[----:B0-----:R-:W3:Y:S04]  /*43b80*/  LDL.LU R20, [R1+0x6f0] ;  /* 0x0006f00001147983 */ /* 0x001ee80000300800 */
[----:B------:R-:W3:Y:S04]  /*43b90*/  LDL.LU R21, [R1+0x6f4] ;  /* 0x0006f40001157983 */ /* 0x000ee80000300800 */
[----:B------:R-:W3:Y:S04]  /*43ba0*/  LDL.LU R22, [R1+0x6f8] ;  /* 0x0006f80001167983 */ /* 0x000ee80000300800 */
[----:B------:R-:W3:Y:S01]  /*43bb0*/  LDL.LU R23, [R1+0x6fc] ;  /* 0x0006fc0001177983 */ /* 0x000ee20000300800 */
        /* <DEDUP_REMOVED lines=14> */
[----:B----4-:R-:W-:Y:S04]  /*43ca0*/  STL.64 [R1+0x2dc8], R20 ;  /* 0x002dc81401007387 */ /* 0x010fe80000100a00 */
[----:B------:R-:W-:Y:S04]  /*43cb0*/  STL.64 [R1+0x2d88], R14 ;  /* 0x002d880e01007387 */ /* 0x000fe80000100a00 */
[----:B------:R0:W-:Y:S02]  /*43cc0*/  STL.64 [R1+0x2d80], R12 ;  /* 0x002d800c01007387 */ /* 0x0001e40000100a00 */
[----:B0-----:R-:W-:Y:S02]  /*43cd0*/  HMMA.16816.F32 R12, R4, R10, R24 ;  /* 0x0000000a040c723c */ /* 0x001fe40000001818 */
[----:B------:R-:W2:-:S15]  /*43ce0*/  LDL.LU R24, [R1+0x690] ;  /* 0x0006900001187983 */ /* 0x000e9e0000300800 */
[----:B------:R-:W-:-:S06]  /*43cf0*/  NOP ;  /* 0x0000000000007918 */ /* 0x000fcc0000000000 */
[----:B------:R-:W-:Y:S04]  /*43d00*/  STL.64 [R1+0x6e0], R12 ;  /* 0x0006e00c01007387 */ /* 0x000fe80000100a00 */
[----:B------:R-:W-:Y:S04]  /*43d10*/  STL.64 [R1+0x6e8], R14 ;  /* 0x0006e80e01007387 */ /* 0x000fe80000100a00 */
[----:B------:R-:W2:Y:S04]  /*43d20*/  LDL.LU R25, [R1+0x694] ;  /* 0x0006940001197983 */ /* 0x000ea80000300800 */
[----:B------:R-:W4:Y:S04]  /*43d30*/  LDL.LU R26, [R1+0x698] ;  /* 0x00069800011a7983 */ /* 0x000f280000300800 */
[----:B------:R-:W4:Y:S01]  /*43d40*/  LDL.LU R27, [R1+0x69c] ;  /* 0x00069c00011b7983 */ /* 0x000f220000300800 */
[----:B------:R-:W-:-:S02]  /*43d50*/  IMAD.MOV.U32 R22, RZ, RZ, R8 ;  /* 0x000000ffff167224 */ /* 0x000fc400078e0008 */
[----:B------:R-:W-:Y:S01]  /*43d60*/  IMAD.MOV.U32 R23, RZ, RZ, R9 ;  /* 0x000000ffff177224 */ /* 0x000fe200078e0009 */
[----:B----4-:R-:W-:Y:S04]  /*43d70*/  STL.64 [R1+0x2de0], R26 ;  /* 0x002de01a01007387 */ /* 0x010fe80000100a00 */
[----:B--2---:R-:W-:Y:S04]  /*43d80*/  STL.64 [R1+0x2dd8], R24 ;  /* 0x002dd81801007387 */ /* 0x004fe80000100a00 */
[----:B------:R-:W2:Y:S04]  /*43d90*/  LDL.LU R8, [R1+0x2e4c] ;  /* 0x002e4c0001087983 */ /* 0x000ea80000300800 */
[----:B------:R-:W2:Y:S04]  /*43da0*/  LDL.LU R9, [R1+0x2e48] ;  /* 0x002e480001097983 */ /* 0x000ea80000300800 */
[----:B------:R-:W4:Y:S04]  /*43db0*/  LDL.64 R20, [R1+0x18] ;  /* 0x0000180001147983 */ /* 0x000f280000100a00 */
[----:B------:R0:W-:Y:S02]  /*43dc0*/  STL.64 [R1+0x2e00], R22 ;  /* 0x002e001601007387 */ /* 0x0001e40000100a00 */
[----:B0-----:R-:W-:-:S02]  /*43dd0*/  IMAD.MOV.U32 R23, RZ, RZ, R18 ;  /* 0x000000ffff177224 */ /* 0x001fc400078e0012 */
[----:B----4-:R0:W-:Y:S04]  /*43de0*/  STL.64 [R1+0x2df8], R20 ;  /* 0x002df81401007387 */ /* 0x0101e80000100a00 */
[----:B------:R-:W4:Y:S04]  /*43df0*/  LDL.LU R24, [R1+0x6a0] ;  /* 0x0006a00001187983 */ /* 0x000f280000300800 */
[----:B------:R-:W4:Y:S04]  /*43e00*/  LDL.LU R25, [R1+0x6a4] ;  /* 0x0006a40001197983 */ /* 0x000f280000300800 */
[----:B------:R-:W3:Y:S04]  /*43e10*/  LDL.LU R26, [R1+0x6a8] ;  /* 0x0006a800011a7983 */ /* 0x000ee80000300800 */
[----:B------:R-:W3:Y:S04]  /*43e20*/  LDL.LU R27, [R1+0x6ac] ;  /* 0x0006ac00011b7983 */ /* 0x000ee80000300800 */
[----:B------:R-:W2:Y:S04]  /*43e30*/  LDL.LU R15, [R1+0x1d60] ;  /* 0x001d6000010f7983 */ /* 0x000ea80000300800 */
[----:B------:R-:W2:Y:S04]  /*43e40*/  LDL.LU R18, [R1+0x1d5c] ;  /* 0x001d5c0001127983 */ /* 0x000ea80000300800 */
[----:B0-----:R-:W4:Y:S01]  /*43e50*/  LDL.64 R20, [R1+0x20] ;  /* 0x0000200001147983 */ /* 0x001f220000100a00 */
[----:B------:R-:W-:-:S05]  /*43e60*/  IMAD.MOV.U32 R22, RZ, RZ, R19 ;  /* 0x000000ffff167224 */ /* 0x000fca00078e0013 */
[----:B------:R-:W-:Y:S04]  /*43e70*/  STL.64 [R1+0x2e30], R22 ;  /* 0x002e301601007387 */ /* 0x000fe80000100a00 */
[----:B----4-:R-:W-:Y:S04]  /*43e80*/  STL.64 [R1+0x2e28], R20 ;  /* 0x002e281401007387 */ /* 0x010fe80000100a00 */
[----:B---3--:R-:W-:Y:S04]  /*43e90*/  STL.64 [R1+0x2df0], R26 ;  /* 0x002df01a01007387 */ /* 0x008fe80000100a00 */
[----:B------:R0:W-:Y:S04]  /*43ea0*/  STL.64 [R1+0x2de8], R24 ;  /* 0x002de81801007387 */ /* 0x0001e80000100a00 */
[----:B0-----:R-:W3:Y:S04]  /*43eb0*/  LDL.LU R24, [R1+0x6b0] ;  /* 0x0006b00001187983 */ /* 0x001ee80000300800 */
[----:B------:R-:W3:Y:S04]  /*43ec0*/  LDL.LU R25, [R1+0x6b4] ;  /* 0x0006b40001197983 */ /* 0x000ee80000300800 */
[----:B------:R-:W4:Y:S04]  /*43ed0*/  LDL.LU R26, [R1+0x6b8] ;  /* 0x0006b800011a7983 */ /* 0x000f280000300800 */
[----:B------:R-:W4:Y:S04]  /*43ee0*/  LDL.LU R27, [R1+0x6bc] ;  /* 0x0006bc00011b7983 */ /* 0x000f280000300800 */
[----:B------:R-:W2:Y:S04]  /*43ef0*/  LDL.LU R19, [R1+0x1d64] ;  /* 0x001d640001137983 */ /* 0x000ea80000300800 */
[----:B------:R-:W3:Y:S04]  /*43f00*/  LDL.LU R20, [R1+0x8e0] ;  /* 0x0008e00001147983 */ /* 0x000ee80000300800 */
[----:B------:R-:W3:Y:S04]  /*43f10*/  LDL.LU R21, [R1+0x8e4] ;  /* 0x0008e40001157983 */ /* 0x000ee80000300800 */
[----:B------:R-:W4:Y:S04]  /*43f20*/  LDL.LU R22, [R1+0x8e8] ;  /* 0x0008e80001167983 */ /* 0x000f280000300800 */
[----:B------:R-:W4:Y:S04]  /*43f30*/  LDL.LU R23, [R1+0x8ec] ;  /* 0x0008ec0001177983 */ /* 0x000f280000300800 */
[----:B----4-:R-:W-:Y:S04]  /*43f40*/  STL.64 [R1+0x2e40], R22 ;  /* 0x002e401601007387 */ /* 0x010fe80000100a00 */
[----:B---3--:R0:W-:Y:S04]  /*43f50*/  STL.64 [R1+0x2e38], R20 ;  /* 0x002e381401007387 */ /* 0x0081e80000100a00 */
        /* <DEDUP_REMOVED lines=9> */
[----:B------:R-:W4:Y:S01]  /*43ff0*/  LDL.LU R27, [R1+0x6cc] ;  /* 0x0006cc00011b7983 */ /* 0x000f220000300800 */
[----:B------:R-:W-:-:S02]  /*44000*/  IMAD R16, R16, 0x100, R28 ;  /* 0x0000010010107824 */ /* 0x000fc400078e021c */
[----:B------:R-:W-:Y:S02]  /*44010*/  IMAD R17, R17, 0x100, R29 ;  /* 0x0000010011117824 */ /* 0x000fe400078e021d */
[----:B--2---:R-:W-:Y:S01]  /*44020*/  IMAD R18, R18, 0x100, R15 ;  /* 0x0000010012127824 */ /* 0x004fe200078e020f */
[C---:B---3--:R-:W-:Y:S01]  /*44030*/  HMMA.16816.F32 R20, R4.reuse, R8, R20 ;  /* 0x000000080414723c */ /* 0x048fe20000001814 */
[----:B----4-:R-:W-:Y:S04]  /*44040*/  STL.64 [R1+0x2e20], R26 ;  /* 0x002e201a01007387 */ /* 0x010fe80000100a00 */
[----:B------:R0:W-:Y:S04]  /*44050*/  STL.64 [R1+0x2e18], R24 ;  /* 0x002e181801007387 */ /* 0x0001e80000100a00 */
[----:B0-----:R-:W2:Y:S04]  /*44060*/  LDL.LU R24, [R1+0x6d0] ;  /* 0x0006d00001187983 */ /* 0x001ea80000300800 */
[----:B------:R-:W2:Y:S04]  /*44070*/  LDL.LU R25, [R1+0x6d4] ;  /* 0x0006d40001197983 */ /* 0x000ea80000300800 */
[----:B------:R-:W2:Y:S04]  /*44080*/  LDL.LU R26, [R1+0x6d8] ;  /* 0x0006d800011a7983 */ /* 0x000ea80000300800 */
[----:B------:R-:W2:Y:S04]  /*44090*/  LDL.LU R27, [R1+0x6dc] ;  /* 0x0006dc00011b7983 */ /* 0x000ea80000300800 */
[----:B------:R-:W3:Y:S04]  /*440a0*/  LDL.64 R28, [R1+0x8] ;  /* 0x00000800011c7983 */ /* 0x000ee80000100a00 */
[----:B------:R0:W-:Y:S04]  /*440b0*/  STL [R1+0x2d5c], R10 ;  /* 0x002d5c0a01007387 */ /* 0x0001e80000100800 */
[----:B0-----:R-:W4:Y:S04]  /*440c0*/  LDL.LU R10, [R1+0x1d68] ;  /* 0x001d6800010a7983 */ /* 0x001f280000300800 */
[----:B------:R-:W-:Y:S04]  /*440d0*/  STL [R1+0x2d58], R11 ;  /* 0x002d580b01007387 */ /* 0x000fe80000100800 */
[----:B------:R-:W3:Y:S04]  /*440e0*/  LDL.LU R12, [R1+0x660] ;  /* 0x00066000010c7983 */ /* 0x000ee80000300800 */
[----:B------:R-:W3:Y:S04]  /*440f0*/  LDL.LU R13, [R1+0x664] ;  /* 0x00066400010d7983 */ /* 0x000ee80000300800 */
[----:B------:R-:W3:Y:S04]  /*44100*/  LDL.LU R14, [R1+0x668] ;  /* 0x00066800010e7983 */ /* 0x000ee80000300800 */
[----:B------:R-:W3:Y:S04]  /*44110*/  LDL.LU R15, [R1+0x66c] ;  /* 0x00066c00010f7983 */ /* 0x000ee80000300800 */
[----:B------:R-:W-:Y:S04]  /*44120*/  STL.64 [R1+0x870], R20 ;  /* 0x0008701401007387 */ /* 0x000fe80000100a00 */
[----:B------:R0:W-:Y:S04]  /*44130*/  STL.64 [R1+0x878], R22 ;  /* 0x0008781601007387 */ /* 0x0001e80000100a00 */
[----:B0-----:R-:W2:Y:S04]  /*44140*/  LDL.LU.64 R22, [R1+0x2e40] ;  /* 0x002e400001167983 */ /* 0x001ea80000300a00 */
[----:B------:R-:W2:Y:S04]  /*44150*/  LDL.LU.64 R20, [R1+0x2e38] ;  /* 0x002e380001147983 */ /* 0x000ea80000300a00 */
[----:B------:R0:W-:Y:S04]  /*44160*/  STL [R1+0x2d40], R8 ;  /* 0x002d400801007387 */ /* 0x0001e80000100800 */
[----:B------:R-:W-:Y:S04]  /*44170*/  STL [R1+0x2d3c], R9 ;  /* 0x002d3c0901007387 */ /* 0x000fe80000100800 */
[----:B0-----:R-:W3:Y:S01]  /*44180*/  LDL R8, [R1] ;  /* 0x0000000001087983 */ /* 0x001ee20000100800 */
[----:B--2---:R-:W-:-:S15]  /*44190*/  HMMA.16816.F32 R20, R4, R2, R20 ;  /* 0x000000020414723c */ /* 0x004fde0000001814 */
[----:B------:R-:W-:-:S08]  /*441a0*/  NOP ;  /* 0x0000000000007918 */ /* 0x000fd00000000000 */
[----:B------:R-:W-:Y:S04]  /*441b0*/  STL.64 [R1+0x860], R20 ;  /* 0x0008601401007387 */ /* 0x000fe80000100a00 */
[----:B------:R0:W-:Y:S04]  /*441c0*/  STL.64 [R1+0x868], R22 ;  /* 0x0008681601007387 */ /* 0x0001e80000100a00 */
[----:B0-----:R-:W2:Y:S04]  /*441d0*/  LDL.LU.64 R22, [R1+0x2e30] ;  /* 0x002e300001167983 */ /* 0x001ea80000300a00 */
[----:B------:R-:W3:Y:S01]  /*441e0*/  LDL.LU.64 R20, [R1+0x2e28] ;  /* 0x002e280001147983 */ /* 0x000ee20000300a00 */
[----:B----4-:R-:W-:Y:S01]  /*441f0*/  IMAD R19, R19, 0x100, R10 ;  /* 0x0000010013137824 */ /* 0x010fe200078e020a */
[----:B------:R-:W-:-:S02]  /*44200*/  F2FP.F16.E4M3.UNPACK_B R16, R16 ;  /* 0x00000010ff10723e */ /* 0x000fc400020006ff */
[----:B------:R-:W-:Y:S02]  /*44210*/  F2FP.F16.E4M3.UNPACK_B R17, R17 ;  /* 0x00000011ff11723e */ /* 0x000fe400020006ff */
[----:B------:R-:W-:Y:S01]  /*44220*/  F2FP.F16.E4M3.UNPACK_B R18, R18 ;  /* 0x00000012ff12723e */ /* 0x000fe200020006ff */
[----:B---3--:R-:W-:Y:S01]  /*44230*/  HMMA.16816.F32 R4, R4, R20, R24 ;  /* 0x000000140404723c */ /* 0x008fe20000001818 */
[----:B------:R-:W2:Y:S04]  /*44240*/  LDL.LU.64 R26, [R1+0x2e20] ;  /* 0x002e2000011a7983 */ /* 0x000ea80000300a00 */
[----:B------:R-:W2:Y:S01]  /*44250*/  LDL.LU.64 R24, [R1+0x2e18] ;  /* 0x002e180001187983 */ /* 0x000ea20000300a00 */
[----:B------:R-:W-:Y:S01]  /*44260*/  F2FP.F16.E4M3.UNPACK_B R19, R19 ;  /* 0x00000013ff13723e */ /* 0x000fe200020006ff */
[----:B------:R-:W-:-:S02]  /*44270*/  IMAD.MOV.U32 R11, RZ, RZ, R20 ;  /* 0x000000ffff0b7224 */ /* 0x000fc400078e0014 */
[----:B------:R-:W-:-:S14]  /*44280*/  IMAD.MOV.U32 R10, RZ, RZ, R21 ;  /* 0x000000ffff0a7224 */ /* 0x000fdc00078e0015 */
[----:B------:R0:W-:Y:S04]  /*44290*/  STL.64 [R1+0x6d0], R4 ;  /* 0x0006d00401007387 */ /* 0x0001e80000100a00 */
[----:B------:R1:W-:Y:S04]  /*442a0*/  STL.64 [R1+0x6d8], R6 ;  /* 0x0006d80601007387 */ /* 0x0003e80000100a00 */
[----:B0-----:R-:W3:Y:S04]  /*442b0*/  LDL.LU R4, [R1+0x680] ;  /* 0x0006800001047983 */ /* 0x001ee80000300800 */
[----:B------:R-:W3:Y:S04]  /*442c0*/  LDL.LU R5, [R1+0x684] ;  /* 0x0006840001057983 */ /* 0x000ee80000300800 */
[----:B-1----:R-:W3:Y:S04]  /*442d0*/  LDL.LU R6, [R1+0x688] ;  /* 0x0006880001067983 */ /* 0x002ee80000300800 */
[----:B------:R-:W3:Y:S01]  /*442e0*/  LDL.LU R7, [R1+0x68c] ;  /* 0x00068c0001077983 */ /* 0x000ee20000300800 */
[----:B--2---:R-:W-:Y:S03]  /*442f0*/  HMMA.16816.F32 R20, R16, R22, R24 ;  /* 0x000000161014723c */ /* 0x004fe60000001818 */
[----:B------:R-:W2:Y:S04]  /*44300*/  LDL.LU.64 R26, [R1+0x2e10] ;  /* 0x002e1000011a7983 */ /* 0x000ea80000300a00 */
[----:B------:R-:W2:-:S15]  /*44310*/  LDL.LU.64 R24, [R1+0x2e08] ;  /* 0x002e080001187983 */ /* 0x000e9e0000300a00 */
[----:B------:R-:W-:-:S01]  /*44320*/  NOP ;  /* 0x0000000000007918 */ /* 0x000fc20000000000 */
[----:B------:R-:W-:Y:S04]  /*44330*/  STL.64 [R1+0x6c0], R20 ;  /* 0x0006c01401007387 */ /* 0x000fe80000100a00 */
[----:B------:R0:W-:Y:S04]  /*44340*/  STL.64 [R1+0x6c8], R22 ;  /* 0x0006c81601007387 */ /* 0x0001e80000100a00 */
[----:B0-----:R-:W4:Y:S04]  /*44350*/  LDL.LU.64 R22, [R1+0x2e00] ;  /* 0x002e000001167983 */ /* 0x001f280000300a00 */
[----:B------:R-:W2:Y:S02]  /*44360*/  LDL.LU.64 R20, [R1+0x2df8] ;  /* 0x002df80001147983 */ /* 0x000ea40000300a00 */
[----:B--2---:R-:W-:-:S15]  /*44370*/  HMMA.16816.F32 R24, R16, R20, R24 ;  /* 0x000000141018723c */ /* 0x004fde0000001818 */
[----:B------:R-:W-:-:S08]  /*44380*/  NOP ;  /* 0x0000000000007918 */ /* 0x000fd00000000000 */
[----:B------:R-:W-:Y:S04]  /*44390*/  STL.64 [R1+0x6b0], R24 ;  /* 0x0006b01801007387 */ /* 0x000fe80000100a00 */
[----:B------:R0:W-:Y:S04]  /*443a0*/  STL.64 [R1+0x6b8], R26 ;  /* 0x0006b81a01007387 */ /* 0x0001e80000100a00 */
[----:B0-----:R-:W4:Y:S04]  /*443b0*/  LDL.LU.64 R26, [R1+0x2df0] ;  /* 0x002df000011a7983 */ /* 0x001f280000300a00 */
[----:B------:R-:W4:Y:S01]  /*443c0*/  LDL.LU.64 R24, [R1+0x2de8] ;  /* 0x002de80001187983 */ /* 0x000f220000300a00 */
[----:B------:R-:W-:-:S02]  /*443d0*/  IMAD.MOV.U32 R9, RZ, RZ, R0 ;  /* 0x000000ffff097224 */ /* 0x000fc400078e0000 */
[----:B------:R-:W-:-:S05]  /*443e0*/  IMAD.MOV.U32 R0, RZ, RZ, R21 ;  /* 0x000000ffff007224 */ /* 0x000fca00078e0015 */
[----:B------:R0:W-:Y:S01]  /*443f0*/  STL [R1+0x2d38], R0 ;  /* 0x002d380001007387 */ /* 0x0001e20000100800 */
[----:B----4-:R-:W-:Y:S03]  /*44400*/  HMMA.16816.F32 R20, R16, R22, R24 ;  /* 0x000000161014723c */ /* 0x010fe60000001818 */
[----:B------:R-:W2:Y:S04]  /*44410*/  LDL.LU.64 R26, [R1+0x2de0] ;  /* 0x002de000011a7983 */ /* 0x000ea80000300a00 */
[----:B------:R-:W2:Y:S01]  /*44420*/  LDL.LU.64 R24, [R1+0x2dd8] ;  /* 0x002dd80001187983 */ /* 0x000ea20000300a00 */
[----:B0-----:R-:W-:-:S15]  /*44430*/  IMAD.MOV.U32 R0, RZ, RZ, R29 ;  /* 0x000000ffff007224 */ /* 0x001fde00078e001d */
        /* <DEDUP_REMOVED lines=10> */
[----:B------:R-:W4:Y:S01]  /*444e0*/  LDL.LU.64 R28, [R1+0x2db0] ;  /* 0x002db000011c7983 */ /* 0x000f220000300a00 */
[----:B---3--:R-:W-:-:S15]  /*444f0*/  HMMA.16816.F32 R4, R16, R8, R4 ;  /* 0x000000081004723c */ /* 0x008fde0000001804 */
[----:B------:R-:W-:-:S08]  /*44500*/  NOP ;  /* 0x0000000000007918 */ /* 0x000fd00000000000 */
[----:B------:R-:W-:Y:S04]  /*44510*/  STL.64 [R1+0x680], R4 ;  /* 0x0006800401007387 */ /* 0x000fe80000100a00 */
[----:B------:R4:W-:Y:S02]  /*44520*/  STL.64 [R1+0x688], R6 ;  /* 0x0006880601007387 */ /* 0x0009e40000100a00 */
[C---:B----4-:R-:W-:Y:S06]  /*44530*/  HMMA.16816.F32 R4, R16.reuse, R28, R20 ;  /* 0x0000001c1004723c */ /* 0x050fec0000001814 */
[----:B--2---:R-:W-:Y:S01]  /*44540*/  HMMA.16816.F32 R12, R16, R26, R12 ;  /* 0x0000001a100c723c */ /* 0x004fe2000000180c */
[----:B------:R-:W2:-:S15]  /*44550*/  LDL.LU R20, [R1+0x650] ;  /* 0x0006500001147983 */ /* 0x000e9e0000300800 */
[----:B------:R-:W-:-:S01]  /*44560*/  NOP ;  /* 0x0000000000007918 */ /* 0x000fc20000000000 */
[----:B------:R-:W-:Y:S04]  /*44570*/  STL.64 [R1+0x670], R4 ;  /* 0x0006700401007387 */ /* 0x000fe80000100a00 */
[----:B------:R0:W-:Y:S04]  /*44580*/  STL.64 [R1+0x678], R6 ;  /* 0x0006780601007387 */ /* 0x0001e80000100a00 */
[----:B------:R-:W2:Y:S04]  /*44590*/  LDL.LU R21, [R1+0x654] ;  /* 0x0006540001157983 */ /* 0x000ea80000300800 */
[----:B------:R-:W2:Y:S04]  /*445a0*/  LDL.LU R22, [R1+0x658] ;  /* 0x0006580001167983 */ /* 0x000ea80000300800 */
[----:B------:R-:W2:Y:S04]  /*445b0*/  LDL.LU R23, [R1+0x65c] ;  /* 0x00065c0001177983 */ /* 0x000ea80000300800 */
[----:B------:R-:W3:Y:S04]  /*445c0*/  LDL.LU R8, [R1+0x1d80] ;  /* 0x001d800001087983 */ /* 0x000ee80000300800 */
[----:B0-----:R-:W4:Y:S04]  /*445d0*/  LDL.LU R6, [R1+0x1d7c] ;  /* 0x001d7c0001067983 */ /* 0x001f280000300800 */
[----:B------:R-:W3:Y:S04]  /*445e0*/  LDL.LU R9, [R1+0x1d88] ;  /* 0x001d880001097983 */ /* 0x000ee80000300800 */
[----:B------:R-:W4:Y:S04]  /*445f0*/  LDL.LU R7, [R1+0x1d84] ;  /* 0x001d840001077983 */ /* 0x000f280000300800 */
[----:B------:R-:W-:Y:S04]  /*44600*/  STL.64 [R1+0x2cc0], R28 ;  /* 0x002cc01c01007387 */ /* 0x000fe80000100a00 */
[----:B------:R0:W-:Y:S04]  /*44610*/  STL.64 [R1+0x660], R12 ;  /* 0x0006600c01007387 */ /* 0x0001e80000100a00 */
[----:B------:R1:W-:Y:S04]  /*44620*/  STL.64 [R1+0x668], R14 ;  /* 0x0006680e01007387 */ /* 0x0003e80000100a00 */
[----:B0-----:R-:W2:Y:S04]  /*44630*/  LDL.LU R12, [R1+0x630] ;  /* 0x00063000010c7983 */ /* 0x001ea80000300800 */
[----:B------:R-:W2:Y:S04]  /*44640*/  LDL.LU R13, [R1+0x634] ;  /* 0x00063400010d7983 */ /* 0x000ea80000300800 */
[----:B-1----:R-:W3:Y:S04]  /*44650*/  LDL.LU R14, [R1+0x638] ;  /* 0x00063800010e7983 */ /* 0x002ee80000300800 */
[----:B------:R-:W3:Y:S01]  /*44660*/  LDL.LU R15, [R1+0x63c] ;  /* 0x00063c00010f7983 */ /* 0x000ee20000300800 */
        /* <DEDUP_REMOVED lines=9> */
[----:B------:R-:W4:Y:S04]  /*44700*/  LDL.LU R4, [R1+0x1d6c] ;  /* 0x001d6c0001047983 */ /* 0x000f280000300800 */
[----:B------:R-:W3:Y:S01]  /*44710*/  LDL.LU R11, [R1+0x1d78] ;  /* 0x001d7800010b7983 */ /* 0x000ee20000300800 */
[C---:B------:R-:W-:Y:S03]  /*44720*/  HMMA.16816.F32 R20, R16.reuse, R24, R20 ;  /* 0x000000181014723c */ /* 0x040fe60000001814 */
        /* <DEDUP_REMOVED lines=13> */
[----:B------:R-:W-:Y:S04]  /*44800*/  STL.64 [R1+0x650], R20 ;  /* 0x0006501401007387 */ /* 0x000fe80000100a00 */
[----:B------:R0:W-:Y:S04]  /*44810*/  STL.64 [R1+0x658], R22 ;  /* 0x0006581601007387 */ /* 0x0001e80000100a00 */
[----:B0-----:R-:W4:Y:S04]  /*44820*/  LDL.LU.64 R22, [R1+0x2da8] ;  /* 0x002da80001167983 */ /* 0x001f280000300a00 */
[----:B------:R-:W2:Y:S04]  /*44830*/  LDL.LU.64 R20, [R1+0x2da0] ;  /* 0x002da00001147983 */ /* 0x000ea80000300a00 */
[----:B------:R-:W-:Y:S04]  /*44840*/  STL.64 [R1+0x2cb8], R26 ;  /* 0x002cb81a01007387 */ /* 0x000fe80000100a00 */
[----:B------:R0:W-:Y:S04]  /*44850*/  STL.64 [R1+0x2cb0], R24 ;  /* 0x002cb01801007387 */ /* 0x0001e80000100a00 */
[----:B0-----:R-:W3:Y:S04]  /*44860*/  LDL.LU R24, [R1+0x5f0] ;  /* 0x0005f00001187983 */ /* 0x001ee80000300800 */
[----:B------:R-:W3:Y:S04]  /*44870*/  LDL.LU R25, [R1+0x5f4] ;  /* 0x0005f40001197983 */ /* 0x000ee80000300800 */
[----:B------:R-:W2:Y:S04]  /*44880*/  LDL.LU R26, [R1+0x5f8] ;  /* 0x0005f800011a7983 */ /* 0x000ea80000300800 */
[----:B------:R-:W2:Y:S01]  /*44890*/  LDL.LU R27, [R1+0x5fc] ;  /* 0x0005fc00011b7983 */ /* 0x000ea20000300800 */
[C---:B----4-:R-:W-:Y:S03]  /*448a0*/  HMMA.16816.F32 R12, R16.reuse, R22, R12 ;  /* 0x00000016100c723c */ /* 0x050fe6000000180c */
        /* <DEDUP_REMOVED lines=44> */
[----:B----4-:R-:W-:Y:S02]  /*44b70*/  IMAD R6, R6, 0x100, R8 ;  /* 0x0000010006067824 */ /* 0x010fe400078e0208 */
[----:B------:R-:W-:Y:S01]  /*44b80*/  IMAD R7, R7, 0x100, R9 ;  /* 0x0000010007077824 */ /* 0x000fe200078e0209 */
[----:B--2---:R-:W-:-:S15]  /*44b90*/  HMMA.16816.F32 R24, R16, R10, R24 ;  /* 0x0000000a1018723c */ /* 0x004fde0000001818 */
[----:B------:R-:W-:-:S08]  /*44ba0*/  NOP ;  /* 0x0000000000007918 */ /* 0x000fd00000000000 */
[----:B------:R-:W-:Y:S04]  /*44bb0*/  STL.64 [R1+0x600], R24 ;  /* 0x0006001801007387 */ /* 0x000fe80000100a00 */
[----:B------:R0:W-:Y:S04]  /*44bc0*/  STL.64 [R1+0x608], R26 ;  /* 0x0006081a01007387 */ /* 0x0001e80000100a00 */
[----:B0-----:R-:W2:Y:S04]  /*44bd0*/  LDL.LU.64 R26, [R1+0x2d50] ;  /* 0x002d5000011a7983 */ /* 0x001ea80000300a00 */
[----:B------:R-:W2:Y:S04]  /*44be0*/  LDL.LU.64 R24, [R1+0x2d48] ;  /* 0x002d480001187983 */ /* 0x000ea80000300a00 */
[----:B------:R-:W3:Y:S04]  /*44bf0*/  LDL.LU R8, [R1+0x2d40] ;  /* 0x002d400001087983 */ /* 0x000ee80000300800 */
[----:B------:R-:W3:Y:S01]  /*44c00*/  LDL.LU R9, [R1+0x2d3c] ;  /* 0x002d3c0001097983 */ /* 0x000ee20000300800 */
[C---:B------:R-:W-:Y:S06]  /*44c10*/  HMMA.16816.F32 R20, R16.reuse, R2, R20 ;  /* 0x000000021014723c */ /* 0x040fec0000001814 */
[----:B---3--:R-:W-:Y:S06]  /*44c20*/  HMMA.16816.F32 R12, R16, R8, R12 ;  /* 0x00000008100c723c */ /* 0x008fec000000180c */
[----:B------:R-:W-:Y:S04]  /*44c30*/  STL [R1+0x2c58], R9 ;  /* 0x002c580901007387 */ /* 0x000fe80000100800 */
[----:B------:R-:W-:-:S13]  /*44c40*/  STL.64 [R1+0x2cd0], R10 ;  /* 0x002cd00a01007387 */ /* 0x000fda0000100a00 */
[----:B------:R-:W-:Y:S04]  /*44c50*/  STL.64 [R1+0x850], R12 ;  /* 0x0008500c01007387 */ /* 0x000fe80000100a00 */
[----:B------:R2:W-:Y:S02]  /*44c60*/  STL.64 [R1+0x858], R14 ;  /* 0x0008580e01007387 */ /* 0x0005e40000100a00 */
[----:B--2---:R-:W-:Y:S02]  /*44c70*/  HMMA.16816.F32 R12, R16, R28, R24 ;  /* 0x0000001c100c723c */ /* 0x004fe40000001818 */
[----:B------:R0:W-:Y:S04]  /*44c80*/  STL [R1+0x2cc8], R8 ;  /* 0x002cc80801007387 */ /* 0x0001e80000100800 */
[----:B0-----:R-:W2:Y:S04]  /*44c90*/  LDL.LU R8, [R1+0x5a0] ;  /* 0x0005a00001087983 */ /* 0x001ea80000300800 */
[----:B------:R-:W-:Y:S04]  /*44ca0*/  STL.64 [R1+0x840], R20 ;  /* 0x0008401401007387 */ /* 0x000fe80000100a00 */
[----:B------:R-:W-:Y:S09]  /*44cb0*/  STL.64 [R1+0x848], R22 ;  /* 0x0008481601007387 */ /* 0x000ff20000100a00 */
[----:B------:R-:W-:Y:S04]  /*44cc0*/  STL.64 [R1+0x5f0], R12 ;  /* 0x0005f00c01007387 */ /* 0x000fe80000100a00 */
[----:B------:R-:W-:Y:S04]  /*44cd0*/  STL.64 [R1+0x5f8], R14 ;  /* 0x0005f80e01007387 */ /* 0x000fe80000100a00 */
[----:B------:R-:W2:Y:S04]  /*44ce0*/  LDL.LU R9, [R1+0x5a4] ;  /* 0x0005a40001097983 */ /* 0x000ea80000300800 */
[----:B------:R-:W3:Y:S04]  /*44cf0*/  LDL.LU R10, [R1+0x5a8] ;  /* 0x0005a800010a7983 */ /* 0x000ee80000300800 */
[----:B------:R-:W3:Y:S04]  /*44d00*/  LDL.LU R11, [R1+0x5ac] ;  /* 0x0005ac00010b7983 */ /* 0x000ee80000300800 */
[----:B---3--:R0:W-:Y:S04]  /*44d10*/  STL.64 [R1+0x2ce0], R10 ;  /* 0x002ce00a01007387 */ /* 0x0081e80000100a00 */
[----:B0-----:R-:W3:Y:S01]  /*44d20*/  LDL R10, [R1+0x8] ;  /* 0x00000800010a7983 */ /* 0x001ee20000100800 */
[----:B------:R-:W-:-:S03]  /*44d30*/  IMAD.MOV.U32 R11, RZ, RZ, R0 ;  /* 0x000000ffff0b7224 */ /* 0x000fc600078e0000 */
[----:B------:R-:W4:Y:S04]  /*44d40*/  LDL.LU R0, [R1+0x2d38] ;  /* 0x002d380001007983 */ /* 0x000f280000300800 */
[----:B--2---:R0:W-:Y:S04]  /*44d50*/  STL.64 [R1+0x2cd8], R8 ;  /* 0x002cd80801007387 */ /* 0x0041e80000100a00 */
[----:B---3--:R1:W-:Y:S04]  /*44d60*/  STL.64 [R1+0x2cf8], R10 ;  /* 0x002cf80a01007387 */ /* 0x0083e80000100a00 */
[----:B------:R-:W2:Y:S04]  /*44d70*/  LDL.64 R28, [R1] ;  /* 0x00000000011c7983 */ /* 0x000ea80000100a00 */
[----:B------:R-:W3:Y:S04]  /*44d80*/  LDL.LU R20, [R1+0x570] ;  /* 0x0005700001147983 */ /* 0x000ee80000300800 */
[----:B------:R-:W3:Y:S04]  /*44d90*/  LDL.LU R21, [R1+0x574] ;  /* 0x0005740001157983 */ /* 0x000ee80000300800 */
[----:B------:R-:W4:Y:S04]  /*44da0*/  LDL.LU R22, [R1+0x578] ;  /* 0x0005780001167983 */ /* 0x000f280000300800 */
[----:B------:R-:W4:Y:S04]  /*44db0*/  LDL.LU R23, [R1+0x57c] ;  /* 0x00057c0001177983 */ /* 0x000f280000300800 */
[----:B0-----:R-:W2:Y:S04]  /*44dc0*/  LDL R8, [R1+0x10] ;  /* 0x0000100001087983 */ /* 0x001ea80000100800 */
[----:B------:R-:W2:Y:S04]  /*44dd0*/  LDL R9, [R1+0x14] ;  /* 0x0000140001097983 */ /* 0x000ea80000100800 */
[----:B--2---:R-:W-:Y:S04]  /*44de0*/  STL.64 [R1+0x2d10], R8 ;  /* 0x002d100801007387 */ /* 0x004fe80000100a00 */
[----:B------:R-:W2:Y:S04]  /*44df0*/  LDL.LU R24, [R1+0x590] ;  /* 0x0005900001187983 */ /* 0x000ea80000300800 */
[----:B------:R-:W2:Y:S04]  /*44e00*/  LDL.LU R25, [R1+0x594] ;  /* 0x0005940001197983 */ /* 0x000ea80000300800 */
[----:B------:R-:W3:Y:S04]  /*44e10*/  LDL.LU R26, [R1+0x598] ;  /* 0x00059800011a7983 */ /* 0x000ee80000300800 */
[----:B------:R-:W3:Y:S04]  /*44e20*/  LDL.LU R27, [R1+0x59c] ;  /* 0x00059c00011b7983 */ /* 0x000ee80000300800 */
[----:B-1----:R-:W4:Y:S04]  /*44e30*/  LDL R10, [R1+0x18] ;  /* 0x00001800010a7983 */ /* 0x002f280000100800 */
[----:B---3--:R-:W-:Y:S04]  /*44e40*/  STL.64 [R1+0x2cf0], R26 ;  /* 0x002cf01a01007387 */ /* 0x008fe80000100a00 */
[----:B--2---:R0:W-:Y:S04]  /*44e50*/  STL.64 [R1+0x2ce8], R24 ;  /* 0x002ce81801007387 */ /* 0x0041e80000100a00 */
[----:B0-----:R-:W2:Y:S04]  /*44e60*/  LDL.LU R24, [R1+0x5b0] ;  /* 0x0005b00001187983 */ /* 0x001ea80000300800 */
[----:B------:R-:W2:Y:S04]  /*44e70*/  LDL.LU R25, [R1+0x5b4] ;  /* 0x0005b40001197983 */ /* 0x000ea80000300800 */
[----:B------:R-:W3:Y:S04]  /*44e80*/  LDL.LU R26, [R1+0x5b8] ;  /* 0x0005b800011a7983 */ /* 0x000ee80000300800 */
[----:B------:R-:W3:Y:S04]  /*44e90*/  LDL.LU R27, [R1+0x5bc] ;  /* 0x0005bc00011b7983 */ /* 0x000ee80000300800 */
[----:B------:R-:W4:Y:S04]  /*44ea0*/  LDL.64 R8, [R1+0x28] ;  /* 0x0000280001087983 */ /* 0x000f280000100a00 */
        /* <DEDUP_REMOVED lines=16> */
[----:B0-----:R-:W2:Y:S04]  /*44fb0*/  LDL.LU R24, [R1+0x5e0] ;  /* 0x0005e00001187983 */ /* 0x001ea80000300800 */
[----:B------:R-:W2:Y:S04]  /*44fc0*/  LDL.LU R25, [R1+0x5e4] ;  /* 0x0005e40001197983 */ /* 0x000ea80000300800 */
[----:B------:R-:W2:Y:S04]  /*44fd0*/  LDL.LU R26, [R1+0x5e8] ;  /* 0x0005e800011a7983 */ /* 0x000ea80000300800 */
[----:B------:R-:W2:Y:S04]  /*44fe0*/  LDL.LU R27, [R1+0x5ec] ;  /* 0x0005ec00011b7983 */ /* 0x000ea80000300800 */
[----:B----4-:R-:W-:Y:S04]  /*44ff0*/  STL.64 [R1+0x2ca8], R22 ;  /* 0x002ca81601007387 */ /* 0x010fe80000100a00 */
[----:B------:R0:W-:Y:S04]  /*45000*/  STL.64 [R1+0x2ca0], R20 ;  /* 0x002ca01401007387 */ /* 0x0001e80000100a00 */
[----:B0-----:R-:W3:Y:S04]  /*45010*/  LDL.LU R20, [R1+0x580] ;  /* 0x0005800001147983 */ /* 0x001ee80000300800 */
[----:B------:R-:W3:Y:S04]  /*45020*/  LDL.LU R21, [R1+0x584] ;  /* 0x0005840001157983 */ /* 0x000ee80000300800 */
[----:B------:R-:W3:Y:S04]  /*45030*/  LDL.LU R22, [R1+0x588] ;  /* 0x0005880001167983 */ /* 0x000ee80000300800 */
[----:B------:R-:W3:Y:S04]  /*45040*/  LDL.LU R23, [R1+0x58c] ;  /* 0x00058c0001177983 */ /* 0x000ee80000300800 */
[----:B------:R-:W4:Y:S04]  /*45050*/  LDL.LU R12, [R1+0x550] ;  /* 0x00055000010c7983 */ /* 0x000f280000300800 */
[----:B------:R-:W4:Y:S04]  /*45060*/  LDL.LU R13, [R1+0x554] ;  /* 0x00055400010d7983 */ /* 0x000f280000300800 */
[----:B------:R-:W3:Y:S04]  /*45070*/  LDL.LU R14, [R1+0x558] ;  /* 0x00055800010e7983 */ /* 0x000ee80000300800 */
[----:B------:R-:W3:Y:S01]  /*45080*/  LDL.LU R15, [R1+0x55c] ;  /* 0x00055c00010f7983 */ /* 0x000ee20000300800 */
[----:B------:R-:W-:-:S02]  /*45090*/  F2FP.F16.E4M3.UNPACK_B R6, R6 ;  /* 0x00000006ff06723e */ /* 0x000fc400020006ff */
[----:B------:R-:W-:-:S07]  /*450a0*/  F2FP.F16.E4M3.UNPACK_B R7, R7 ;  /* 0x00000007ff07723e */ /* 0x000fce00020006ff */
[----:B--2---:R-:W-:Y:S01]  /*450b0*/  HMMA.16816.F32 R24, R4, R8, R24 ;  /* 0x000000080418723c */ /* 0x004fe20000001818 */
[----:B---3--:R-:W-:Y:S04]  /*450c0*/  STL.64 [R1+0x2c88], R14 ;  /* 0x002c880e01007387 */ /* 0x008fe80000100a00 */
[----:B----4-:R0:W-:Y:S04]  /*450d0*/  STL.64 [R1+0x2c80], R12 ;  /* 0x002c800c01007387 */ /* 0x0101e80000100a00 */
[----:B0-----:R-:W2:Y:S04]  /*450e0*/  LDL.LU R12, [R1+0x560] ;  /* 0x00056000010c7983 */ /* 0x001ea80000300800 */
[----:B------:R-:W2:Y:S04]  /*450f0*/  LDL.LU R13, [R1+0x564] ;  /* 0x00056400010d7983 */ /* 0x000ea80000300800 */
[----:B------:R-:W2:Y:S04]  /*45100*/  LDL.LU R14, [R1+0x568] ;  /* 0x00056800010e7983 */ /* 0x000ea80000300800 */
[----:B------:R-:W2:Y:S04]  /*45110*/  LDL.LU R15, [R1+0x56c] ;  /* 0x00056c00010f7983 */ /* 0x000ea80000300800 */
[----:B------:R-:W3:Y:S04]  /*45120*/  LDL.LU R16, [R1+0x1d8c] ;  /* 0x001d8c0001107983 */ /* 0x000ee80000300800 */
[----:B------:R-:W4:Y:S04]  /*45130*/  LDL.LU R17, [R1+0x1d94] ;  /* 0x001d940001117983 */ /* 0x000f280000300800 */
[----:B------:R-:W-:Y:S04]  /*45140*/  STL.64 [R1+0x5e0], R24 ;  /* 0x0005e01801007387 */ /* 0x000fe80000100a00 */
[----:B------:R0:W-:Y:S04]  /*45150*/  STL.64 [R1+0x5e8], R26 ;  /* 0x0005e81a01007387 */ /* 0x0001e80000100a00 */
[----:B0-----:R-:W2:Y:S04]  /*45160*/  LDL.LU.64 R26, [R1+0x2d30] ;  /* 0x002d3000011a7983 */ /* 0x001ea80000300a00 */
[----:B------:R-:W2:Y:S01]  /*45170*/  LDL.LU.64 R24, [R1+0x2d28] ;  /* 0x002d280001187983 */ /* 0x000ea20000300a00 */
[----:B------:R-:W-:-:S02]  /*45180*/  IMAD.MOV.U32 R11, RZ, RZ, R0 ;  /* 0x000000ffff0b7224 */ /* 0x000fc400078e0000 */
[----:B------:R-:W-:Y:S02]  /*45190*/  IMAD.MOV.U32 R18, RZ, RZ, R8 ;  /* 0x000000ffff127224 */ /* 0x000fe400078e0008 */
[----:B------:R-:W-:-:S03]  /*451a0*/  IMAD.MOV.U32 R0, RZ, RZ, R9 ;  /* 0x000000ffff007224 */ /* 0x000fc600078e0009 */
[----:B--2---:R-:W-:Y:S01]  /*451b0*/  HMMA.16816.F32 R8, R4, R10, R24 ;  /* 0x0000000a0408723c */ /* 0x004fe20000001818 */
[----:B------:R-:W2:Y:S04]  /*451c0*/  LDL.LU.64 R26, [R1+0x2d20] ;  /* 0x002d2000011a7983 */ /* 0x000ea80000300a00 */
[----:B------:R-:W2:-:S15]  /*451d0*/  LDL.LU.64 R24, [R1+0x2d18] ;  /* 0x002d180001187983 */ /* 0x000e9e0000300a00 */
[----:B------:R-:W-:-:S03]  /*451e0*/  NOP ;  /* 0x0000000000007918 */ /* 0x000fc60000000000 */
        /* <DEDUP_REMOVED lines=17> */
[----:B------:R-:W3:Y:S01]  /*45300*/  LDL.LU.64 R8, [R1+0x2cd8] ;  /* 0x002cd80001087983 */ /* 0x000ee20000300a00 */
[----:B------:R-:W-:Y:S01]  /*45310*/  IMAD.MOV.U32 R19, RZ, RZ, R29 ;  /* 0x000000ffff137224 */ /* 0x000fe200078e001d */
[----:B---3--:R-:W-:-:S15]  /*45320*/  HMMA.16816.F32 R8, R4, R28, R8 ;  /* 0x0000001c0408723c */ /* 0x008fde0000001808 */
[----:B------:R-:W-:-:S08]  /*45330*/  NOP ;  /* 0x0000000000007918 */ /* 0x000fd00000000000 */
[----:B------:R0:W-:Y:S04]  /*45340*/  STL.64 [R1+0x5a0], R8 ;  /* 0x0005a00801007387 */ /* 0x0001e80000100a00 */
[----:B------:R1:W-:Y:S01]  /*45350*/  STL.64 [R1+0x5a8], R10 ;  /* 0x0005a80a01007387 */ /* 0x0003e20000100a00 */
[----:B0-----:R-:W-:-:S03]  /*45360*/  IMAD.MOV.U32 R9, RZ, RZ, R28 ;  /* 0x000000ffff097224 */ /* 0x001fc600078e001c */
[----:B-1----:R-:W3:Y:S04]  /*45370*/  LDL.LU.64 R10, [R1+0x2cd0] ;  /* 0x002cd000010a7983 */ /* 0x002ee80000300a00 */
[----:B------:R-:W4:Y:S04]  /*45380*/  LDL.LU R8, [R1+0x2cc8] ;  /* 0x002cc80001087983 */ /* 0x000f280000300800 */
[----:B------:R-:W2:Y:S02]  /*45390*/  LDL.LU.64 R28, [R1+0x2cc0] ;  /* 0x002cc000011c7983 */ /* 0x000ea40000300a00 */
[C---:B--2---:R-:W-:Y:S02]  /*453a0*/  HMMA.16816.F32 R24, R4.reuse, R28, R24 ;  /* 0x0000001c0418723c */ /* 0x044fe40000001818 */
        /* <DEDUP_REMOVED lines=8> */
[----:B0-----:R-:W3:Y:S04]  /*45430*/  LDL.LU.64 R26, [R1+0x2cb8] ;  /* 0x002cb800011a7983 */ /* 0x001ee80000300a00 */
[----:B------:R-:W4:Y:S04]  /*45440*/  LDL.LU.64 R24, [R1+0x2cb0] ;  /* 0x002cb00001187983 */ /* 0x000f280000300a00 */
[----:B------:R0:W-:Y:S04]  /*45450*/  STL.64 [R1+0x2be0], R28 ;  /* 0x002be01c01007387 */ /* 0x0001e80000100a00 */
[----:B0-----:R-:W2:Y:S04]  /*45460*/  LDL.LU R28, [R1+0x1d90] ;  /* 0x001d9000011c7983 */ /* 0x001ea80000300800 */
        /* <DEDUP_REMOVED lines=41> */
[----:B0-----:R-:W2:Y:S04]  /*45700*/  LDL.LU.64 R10, [R1+0x2c68] ;  /* 0x002c6800010a7983 */ /* 0x001ea80000300a00 */
[----:B------:R-:W4:Y:S01]  /*45710*/  LDL.LU.64 R8, [R1+0x2c60] ;  /* 0x002c600001087983 */ /* 0x000f220000300a00 */
[----:B---3--:R-:W-:Y:S03]  /*45720*/  HMMA.16816.F32 R20, R4, R12, R20 ;  /* 0x0000000c0414723c */ /* 0x008fe60000001814 */
[----:B------:R-:W-:Y:S04]  /*45730*/  STL.64 [R1+0x2b78], R14 ;  /* 0x002b780e01007387 */ /* 0x000fe80000100a00 */
[----:B------:R-:W-:-:S15]  /*45740*/  STL.64 [R1+0x2b70], R12 ;  /* 0x002b700c01007387 */ /* 0x000fde0000100a00 */
[----:B------:R-:W-:-:S01]  /*45750*/  NOP ;  /* 0x0000000000007918 */ /* 0x000fc20000000000 */
        /* <DEDUP_REMOVED lines=10> */
[----:B------:R-:W3:Y:S04]  /*45800*/  LDL.LU R24, [R1+0x4b0] ;  /* 0x0004b00001187983 */ /* 0x000ee80000300800 */
[----:B------:R-:W3:Y:S04]  /*45810*/  LDL.LU R25, [R1+0x4b4] ;  /* 0x0004b40001197983 */ /* 0x000ee80000300800 */
[----:B------:R-:W4:Y:S04]  /*45820*/  LDL.LU R26, [R1+0x4b8] ;  /* 0x0004b800011a7983 */ /* 0x000f280000300800 */
[----:B------:R-:W4:Y:S04]  /*45830*/  LDL.LU R27, [R1+0x4bc] ;  /* 0x0004bc00011b7983 */ /* 0x000f280000300800 */
[----:B----4-:R0:W-:Y:S02]  /*45840*/  STL.64 [R1+0x2bb8], R26 ;  /* 0x002bb81a01007387 */ /* 0x0101e40000100a00 */
[----:B0-----:R-:W-:-:S02]  /*45850*/  IMAD.MOV.U32 R26, RZ, RZ, R9 ;  /* 0x000000ffff1a7224 */ /* 0x001fc400078e0009 */
[----:B------:R-:W4:Y:S04]  /*45860*/  LDL.LU R9, [R1+0x2c58] ;  /* 0x002c580001097983 */ /* 0x000f280000300800 */
[----:B---3--:R-:W-:Y:S04]  /*45870*/  STL.64 [R1+0x2bb0], R24 ;  /* 0x002bb01801007387 */ /* 0x008fe80000100a00 */
[----:B--2---:R-:W-:Y:S04]  /*45880*/  STL.64 [R1+0x2b98], R22 ;  /* 0x002b981601007387 */ /* 0x004fe80000100a00 */
[----:B------:R0:W-:Y:S04]  /*45890*/  STL.64 [R1+0x2b90], R20 ;  /* 0x002b901401007387 */ /* 0x0001e80000100a00 */
[----:B0-----:R-:W2:Y:S04]  /*458a0*/  LDL.LU R20, [R1+0x4a0] ;  /* 0x0004a00001147983 */ /* 0x001ea80000300800 */
[----:B------:R-:W2:Y:S04]  /*458b0*/  LDL.LU R21, [R1+0x4a4] ;  /* 0x0004a40001157983 */ /* 0x000ea80000300800 */
[----:B------:R-:W3:Y:S04]  /*458c0*/  LDL.LU R22, [R1+0x4a8] ;  /* 0x0004a80001167983 */ /* 0x000ee80000300800 */
[----:B------:R-:W3:Y:S04]  /*458d0*/  LDL.LU R23, [R1+0x4ac] ;  /* 0x0004ac0001177983 */ /* 0x000ee80000300800 */
[----:B------:R-:W4:Y:S01]  /*458e0*/  LDL.64 R24, [R1+0x8] ;  /* 0x0000080001187983 */ /* 0x000f220000100a00 */
[----:B------:R-:W-:-:S02]  /*458f0*/  IMAD.MOV.U32 R27, RZ, RZ, R19 ;  /* 0x000000ffff1b7224 */ /* 0x000fc400078e0013 */
[----:B------:R-:W-:Y:S02]  /*45900*/  IMAD R16, R16, 0x100, R28 ;  /* 0x0000010010107824 */ /* 0x000fe400078e021c */
[----:B------:R-:W-:Y:S02]  /*45910*/  IMAD R17, R17, 0x100, R29 ;  /* 0x0000010011117824 */ /* 0x000fe400078e021d */
[----:B------:R-:W2:Y:S04]  /*45920*/  LDL.64 R28, [R1+0x10] ;  /* 0x00001000011c7983 */ /* 0x000ea80000100a00 */
[----:B------:R-:W-:Y:S04]  /*45930*/  STL.64 [R1+0x2bf0], R26 ;  /* 0x002bf01a01007387 */ /* 0x000fe80000100a00 */
[----:B----4-:R0:W-:Y:S04]  /*45940*/  STL.64 [R1+0x2be8], R24 ;  /* 0x002be81801007387 */ /* 0x0101e80000100a00 */
[----:B0-----:R-:W4:Y:S04]  /*45950*/  LDL.LU R24, [R1+0x4e0] ;  /* 0x0004e00001187983 */ /* 0x001f280000300800 */
        /* <DEDUP_REMOVED lines=9> */
[----:B----4-:R-:W-:Y:S04]  /*459f0*/  STL.64 [R1+0x2c10], R26 ;  /* 0x002c101a01007387 */ /* 0x010fe80000100a00 */
[----:B---3--:R0:W-:Y:S04]  /*45a00*/  STL.64 [R1+0x2c08], R24 ;  /* 0x002c081801007387 */ /* 0x0081e80000100a00 */
[----:B0-----:R-:W3:Y:S01]  /*45a10*/  LDL.64 R24, [R1+0x20] ;  /* 0x0000200001187983 */ /* 0x001ee20000100a00 */
[----:B------:R-:W-:-:S02]  /*45a20*/  IMAD.MOV.U32 R26, RZ, RZ, R18 ;  /* 0x000000ffff1a7224 */ /* 0x000fc400078e0012 */
[----:B------:R-:W-:-:S05]  /*45a30*/  IMAD.MOV.U32 R27, RZ, RZ, R0 ;  /* 0x000000ffff1b7224 */ /* 0x000fca00078e0000 */
[----:B------:R-:W-:Y:S04]  /*45a40*/  STL.64 [R1+0x2c40], R26 ;  /* 0x002c401a01007387 */ /* 0x000fe80000100a00 */
[----:B---3--:R-:W-:Y:S04]  /*45a50*/  STL.64 [R1+0x2c38], R24 ;  /* 0x002c381801007387 */ /* 0x008fe80000100a00 */
[----:B------:R-:W-:Y:S04]  /*45a60*/  STL.64 [R1+0x2bc8], R22 ;  /* 0x002bc81601007387 */ /* 0x000fe80000100a00 */
        /* <DEDUP_REMOVED lines=11> */
[----:B------:R-:W3:Y:S04]  /*45b20*/  LDL.LU R0, [R1+0x1da4] ;  /* 0x001da40001007983 */ /* 0x000ee80000300800 */
[----:B--2---:R-:W-:Y:S04]  /*45b30*/  STL.64 [R1+0x2c50], R26 ;  /* 0x002c501a01007387 */ /* 0x004fe80000100a00 */
[----:B----4-:R0:W-:Y:S04]  /*45b40*/  STL.64 [R1+0x2c48], R24 ;  /* 0x002c481801007387 */ /* 0x0101e80000100a00 */
[----:B0-----:R-:W2:Y:S04]  /*45b50*/  LDL.LU R24, [R1+0x830] ;  /* 0x0008300001187983 */ /* 0x001ea80000300800 */
[----:B------:R-:W2:Y:S04]  /*45b60*/  LDL.LU R25, [R1+0x834] ;  /* 0x0008340001197983 */ /* 0x000ea80000300800 */
[----:B------:R-:W2:Y:S04]  /*45b70*/  LDL.LU R26, [R1+0x838] ;  /* 0x00083800011a7983 */ /* 0x000ea80000300800 */
[----:B------:R-:W2:Y:S04]  /*45b80*/  LDL.LU R27, [R1+0x83c] ;  /* 0x00083c00011b7983 */ /* 0x000ea80000300800 */
        /* <DEDUP_REMOVED lines=11> */
[----:B------:R-:W4:Y:S01]  /*45c40*/  LDL.LU R23, [R1+0x50c] ;  /* 0x00050c0001177983 */ /* 0x000f220000300800 */
[C---:B--2---:R-:W-:Y:S03]  /*45c50*/  HMMA.16816.F32 R24, R4.reuse, R8, R24 ;  /* 0x000000080418723c */ /* 0x044fe60000001818 */
[----:B----4-:R-:W-:Y:S04]  /*45c60*/  STL.64 [R1+0x2c30], R22 ;  /* 0x002c301601007387 */ /* 0x010fe80000100a00 */
[----:B---3--:R0:W-:Y:S04]  /*45c70*/  STL.64 [R1+0x2c28], R20 ;  /* 0x002c281401007387 */ /* 0x0081e80000100a00 */
        /* <DEDUP_REMOVED lines=8> */
[----:B------:R0:W-:Y:S04]  /*45d00*/  STL [R1+0x2b4c], R10 ;  /* 0x002b4c0a01007387 */ /* 0x0001e80000100800 */
[----:B0-----:R-:W4:Y:S04]  /*45d10*/  LDL.LU R10, [R1+0x1da0] ;  /* 0x001da000010a7983 */ /* 0x001f280000300800 */
[----:B------:R-:W-:Y:S04]  /*45d20*/  STL [R1+0x2b48], R11 ;  /* 0x002b480b01007387 */ /* 0x000fe80000100800 */
[----:B------:R-:W-:Y:S04]  /*45d30*/  STL.64 [R1+0x830], R24 ;  /* 0x0008301801007387 */ /* 0x000fe80000100a00 */
[----:B------:R0:W-:Y:S04]  /*45d40*/  STL.64 [R1+0x838], R26 ;  /* 0x0008381a01007387 */ /* 0x0001e80000100a00 */
[----:B0-----:R-:W2:Y:S04]  /*45d50*/  LDL.LU.64 R26, [R1+0x2c50] ;  /* 0x002c5000011a7983 */ /* 0x001ea80000300a00 */
[----:B------:R-:W2:Y:S04]  /*45d60*/  LDL.LU.64 R24, [R1+0x2c48] ;  /* 0x002c480001187983 */ /* 0x000ea80000300a00 */
[----:B------:R-:W-:Y:S01]  /*45d70*/  STL [R1+0x2b30], R9 ;  /* 0x002b300901007387 */ /* 0x000fe20000100800 */
[----:B--2---:R-:W-:-:S15]  /*45d80*/  HMMA.16816.F32 R24, R4, R2, R24 ;  /* 0x000000020418723c */ /* 0x004fde0000001818 */
[----:B------:R-:W-:-:S08]  /*45d90*/  NOP ;  /* 0x0000000000007918 */ /* 0x000fd00000000000 */
[----:B------:R-:W-:Y:S04]  /*45da0*/  STL.64 [R1+0x820], R24 ;  /* 0x0008201801007387 */ /* 0x000fe80000100a00 */
[----:B------:R0:W-:Y:S04]  /*45db0*/  STL.64 [R1+0x828], R26 ;  /* 0x0008281a01007387 */ /* 0x0001e80000100a00 */
[----:B0-----:R-:W2:Y:S04]  /*45dc0*/  LDL.LU.64 R26, [R1+0x2c40] ;  /* 0x002c4000011a7983 */ /* 0x001ea80000300a00 */
[----:B------:R-:W3:Y:S01]  /*45dd0*/  LDL.LU.64 R24, [R1+0x2c38] ;  /* 0x002c380001187983 */ /* 0x000ee20000300a00 */
[----:B----4-:R-:W-:-:S02]  /*45de0*/  IMAD R18, R18, 0x100, R10 ;  /* 0x0000010012127824 */ /* 0x010fc400078e020a */
[----:B------:R-:W-:Y:S01]  /*45df0*/  IMAD R19, R0, 0x100, R19 ;  /* 0x0000010000137824 */ /* 0x000fe200078e0213 */
[----:B------:R-:W-:Y:S02]  /*45e00*/  F2FP.F16.E4M3.UNPACK_B R16, R16 ;  /* 0x00000010ff10723e */ /* 0x000fe400020006ff */
[----:B------:R-:W-:Y:S01]  /*45e10*/  F2FP.F16.E4M3.UNPACK_B R17, R17 ;  /* 0x00000011ff11723e */ /* 0x000fe200020006ff */
[----:B---3--:R-:W-:Y:S01]  /*45e20*/  HMMA.16816.F32 R4, R4, R24, R20 ;  /* 0x000000180404723c */ /* 0x008fe20000001814 */
[----:B------:R-:W2:Y:S04]  /*45e30*/  LDL.LU.64 R22, [R1+0x2c30] ;  /* 0x002c300001167983 */ /* 0x000ea80000300a00 */
[----:B------:R-:W2:Y:S01]  /*45e40*/  LDL.LU.64 R20, [R1+0x2c28] ;  /* 0x002c280001147983 */ /* 0x000ea20000300a00 */
[----:B------:R-:W-:-:S02]  /*45e50*/  F2FP.F16.E4M3.UNPACK_B R18, R18 ;  /* 0x00000012ff12723e */ /* 0x000fc400020006ff */
[----:B------:R-:W-:Y:S01]  /*45e60*/  F2FP.F16.E4M3.UNPACK_B R19, R19 ;  /* 0x00000013ff13723e */ /* 0x000fe200020006ff */
[----:B------:R-:W-:Y:S02]  /*45e70*/  IMAD.MOV.U32 R10, RZ, RZ, R24 ;  /* 0x000000ffff0a7224 */ /* 0x000fe400078e0018 */
[----:B------:R-:W-:-:S12]  /*45e80*/  IMAD.MOV.U32 R9, RZ, RZ, R25 ;  /* 0x000000ffff097224 */ /* 0x000fd800078e0019 */
[----:B------:R-:W-:Y:S04]  /*45e90*/  STL.64 [R1+0x510], R4 ;  /* 0x0005100401007387 */ /* 0x000fe80000100a00 */
[----:B------:R0:W-:Y:S04]  /*45ea0*/  STL.64 [R1+0x518], R6 ;  /* 0x0005180601007387 */ /* 0x0001e80000100a00 */
[----:B0-----:R-:W3:Y:S01]  /*45eb0*/  LDL.64 R6, [R1+0x18] ;  /* 0x0000180001067983 */ /* 0x001ee20000100a00 */
[----:B--2---:R-:W-:Y:S03]  /*45ec0*/  HMMA.16816.F32 R24, R16, R26, R20 ;  /* 0x0000001a1018723c */ /* 0x004fe60000001814 */
[----:B------:R-:W2:Y:S04]  /*45ed0*/  LDL.LU.64 R22, [R1+0x2c20] ;  /* 0x002c200001167983 */ /* 0x000ea80000300a00 */
[----:B------:R-:W2:-:S15]  /*45ee0*/  LDL.LU.64 R20, [R1+0x2c18] ;  /* 0x002c180001147983 */ /* 0x000e9e0000300a00 */
[----:B------:R-:W-:-:S01]  /*45ef0*/  NOP ;  /* 0x0000000000007918 */ /* 0x000fc20000000000 */
        /* <DEDUP_REMOVED lines=15> */
[----:B------:R-:W2:Y:S01]  /*45ff0*/  LDL.LU.64 R24, [R1+0x2be8] ;  /* 0x002be80001187983 */ /* 0x000ea20000300a00 */
[----:B------:R-:W-:-:S02]  /*46000*/  IMAD.MOV.U32 R5, RZ, RZ, R6 ;  /* 0x000000ffff057224 */ /* 0x000fc400078e0006 */
[----:B------:R-:W-:Y:S02]  /*46010*/  IMAD.MOV.U32 R4, RZ, RZ, R7 ;  /* 0x000000ffff047224 */ /* 0x000fe400078e0007 */
[----:B------:R-:W-:Y:S02]  /*46020*/  IMAD.MOV.U32 R7, RZ, RZ, R28 ;  /* 0x000000ffff077224 */ /* 0x000fe400078e001c */
[----:B------:R-:W-:Y:S02]  /*46030*/  IMAD.MOV.U32 R6, RZ, RZ, R29 ;  /* 0x000000ffff067224 */ /* 0x000fe400078e001d */
[----:B------:R-:W4:Y:S01]  /*46040*/  LDL.LU.64 R28, [R1+0x2be0] ;  /* 0x002be000011c7983 */ /* 0x000f220000300a00 */
[----:B--2---:R-:W-:-:S15]  /*46050*/  HMMA.16816.F32 R20, R16, R24, R20 ;  /* 0x000000181014723c */ /* 0x004fde0000001814 */
[----:B------:R-:W-:-:S08]  /*46060*/  NOP ;  /* 0x0000000000007918 */ /* 0x000fd00000000000 */
[----:B------:R-:W-:Y:S04]  /*46070*/  STL.64 [R1+0x4d0], R20 ;  /* 0x0004d01401007387 */ /* 0x000fe80000100a00 */
[----:B------:R0:W-:Y:S04]  /*46080*/  STL.64 [R1+0x4d8], R22 ;  /* 0x0004d81601007387 */ /* 0x0001e80000100a00 */
[----:B0-----:R-:W3:Y:S04]  /*46090*/  LDL.LU.64 R22, [R1+0x2bd8] ;  /* 0x002bd80001167983 */ /* 0x001ee80000300a00 */
[----:B------:R-:W3:Y:S01]  /*460a0*/  LDL.LU.64 R20, [R1+0x2bd0] ;  /* 0x002bd00001147983 */ /* 0x000ee20000300a00 */
[----:B------:R-:W-:-:S02]  /*460b0*/  IMAD.MOV.U32 R0, RZ, RZ, R25 ;  /* 0x000000ffff007224 */ /* 0x000fc400078e0019 */
[----:B---3--:R-:W-:Y:S01]  /*460c0*/  HMMA.16816.F32 R24, R16, R26, R20 ;  /* 0x0000001a1018723c */ /* 0x008fe20000001814 */
[----:B------:R-:W2:Y:S04]  /*460d0*/  LDL.LU.64 R22, [R1+0x2bc8] ;  /* 0x002bc80001167983 */ /* 0x000ea80000300a00 */
[----:B------:R-:W2:-:S15]  /*460e0*/  LDL.LU.64 R20, [R1+0x2bc0] ;  /* 0x002bc00001147983 */ /* 0x000e9e0000300a00 */
[----:B------:R-:W-:-:S03]  /*460f0*/  NOP ;  /* 0x0000000000007918 */ /* 0x000fc60000000000 */
        /* <DEDUP_REMOVED lines=10> */
[----:B------:R-:W-:Y:S01]  /*461a0*/  STL.64 [R1+0x2af8], R28 ;  /* 0x002af81c01007387 */ /* 0x000fe20000100a00 */
        /* <DEDUP_REMOVED lines=13> */
[----:B------:R1:W-:Y:S01]  /*46280*/  STL.64 [R1+0x2aa0], R24 ;  /* 0x002aa01801007387 */ /* 0x0003e20000100a00 */
[----:B0-----:R-:W-:-:S02]  /*46290*/  IMAD.MOV.U32 R26, RZ, RZ, R7 ;  /* 0x000000ffff1a7224 */ /* 0x001fc400078e0007 */
[----:B------:R-:W-:Y:S02]  /*462a0*/  IMAD.MOV.U32 R27, RZ, RZ, R6 ;  /* 0x000000ffff1b7224 */ /* 0x000fe400078e0006 */
[----:B-1----:R-:W-:Y:S02]  /*462b0*/  IMAD.MOV.U32 R24, RZ, RZ, R5 ;  /* 0x000000ffff187224 */ /* 0x002fe400078e0005 */
[----:B------:R-:W-:Y:S01]  /*462c0*/  IMAD.MOV.U32 R25, RZ, RZ, R4 ;  /* 0x000000ffff197224 */ /* 0x000fe200078e0004 */
[----:B------:R-:W-:Y:S04]  /*462d0*/  STL.64 [R1+0x2af0], R26 ;  /* 0x002af01a01007387 */ /* 0x000fe80000100a00 */
[----:B------:R0:W-:Y:S01]  /*462e0*/  STL.64 [R1+0x2ae8], R24 ;  /* 0x002ae81801007387 */ /* 0x0001e20000100a00 */
[----:B--2---:R-:W-:-:S15]  /*462f0*/  HMMA.16816.F32 R4, R16, R22, R12 ;  /* 0x000000161004723c */ /* 0x004fde000000180c */
[----:B------:R-:W-:-:S08]  /*46300*/  NOP ;  /* 0x0000000000007918 */ /* 0x000fd00000000000 */
[----:B------:R-:W-:Y:S04]  /*46310*/  STL.64 [R1+0x480], R4 ;  /* 0x0004800401007387 */ /* 0x000fe80000100a00 */
[----:B------:R-:W-:Y:S04]  /*46320*/  STL.64 [R1+0x488], R6 ;  /* 0x0004880601007387 */ /* 0x000fe80000100a00 */
[----:B0-----:R-:W2:Y:S04]  /*46330*/  LDL.LU R24, [R1+0x420] ;  /* 0x0004200001187983 */ /* 0x001ea80000300800 */
[----:B------:R-:W2:Y:S04]  /*46340*/  LDL.LU R25, [R1+0x424] ;  /* 0x0004240001197983 */ /* 0x000ea80000300800 */
[----:B------:R-:W4:Y:S04]  /*46350*/  LDL.LU R26, [R1+0x428] ;  /* 0x00042800011a7983 */ /* 0x000f280000300800 */
[----:B------:R-:W4:Y:S01]  /*46360*/  LDL.LU R27, [R1+0x42c] ;  /* 0x00042c00011b7983 */ /* 0x000f220000300800 */
[----:B------:R-:W-:-:S02]  /*46370*/  IMAD.MOV.U32 R28, RZ, RZ, R10 ;  /* 0x000000ffff1c7224 */ /* 0x000fc400078e000a */
[----:B------:R-:W-:Y:S01]  /*46380*/  IMAD.MOV.U32 R29, RZ, RZ, R9 ;  /* 0x000000ffff1d7224 */ /* 0x000fe200078e0009 */
        /* <DEDUP_REMOVED lines=10> */
[----:B------:R-:W2:Y:S04]  /*46430*/  LDL.LU R10, [R1+0x1db0] ;  /* 0x001db000010a7983 */ /* 0x000ea80000300800 */
[----:B------:R-:W3:Y:S04]  /*46440*/  LDL.LU R4, [R1+0x1dac] ;  /* 0x001dac0001047983 */ /* 0x000ee80000300800 */
[----:B------:R-:W2:Y:S04]  /*46450*/  LDL.LU R11, [R1+0x1db8] ;  /* 0x001db800010b7983 */ /* 0x000ea80000300800 */
[----:B------:R-:W3:Y:S04]  /*46460*/  LDL.LU R5, [R1+0x1db4] ;  /* 0x001db40001057983 */ /* 0x000ee80000300800 */
[----:B------:R-:W4:Y:S04]  /*46470*/  LDL.LU R9, [R1+0x1dc0] ;  /* 0x001dc00001097983 */ /* 0x000f280000300800 */
        /* <DEDUP_REMOVED lines=14> */
[----:B------:R-:W-:Y:S04]  /*46560*/  STL.64 [R1+0x2b18], R26 ;  /* 0x002b181a01007387 */ /* 0x000fe80000100a00 */
[----:B------:R0:W-:Y:S04]  /*46570*/  STL.64 [R1+0x2b10], R24 ;  /* 0x002b101801007387 */ /* 0x0001e80000100a00 */
[----:B0-----:R-:W2:Y:S04]  /*46580*/  LDL.LU R24, [R1+0x800] ;  /* 0x0008000001187983 */ /* 0x001ea80000300800 */
[----:B------:R-:W2:Y:S04]  /*46590*/  LDL.LU R25, [R1+0x804] ;  /* 0x0008040001197983 */ /* 0x000ea80000300800 */
[----:B------:R-:W4:Y:S04]  /*465a0*/  LDL.LU R26, [R1+0x808] ;  /* 0x00080800011a7983 */ /* 0x000f280000300800 */
[----:B------:R-:W4:Y:S01]  /*465b0*/  LDL.LU R27, [R1+0x80c] ;  /* 0x00080c00011b7983 */ /* 0x000f220000300800 */
[C---:B---3--:R-:W-:Y:S03]  /*465c0*/  HMMA.16816.F32 R12, R16.reuse, R20, R12 ;  /* 0x00000014100c723c */ /* 0x048fe6000000180c */
[----:B----4-:R-:W-:Y:S04]  /*465d0*/  STL.64 [R1+0x2b28], R26 ;  /* 0x002b281a01007387 */ /* 0x010fe80000100a00 */
        /* <DEDUP_REMOVED lines=50> */
[----:B------:R0:W-:Y:S04]  /*46900*/  STL [R1+0x2a38], R11 ;  /* 0x002a380b01007387 */ /* 0x0001e80000100800 */
[----:B0-----:R-:W3:Y:S04]  /*46910*/  LDL.LU R11, [R1+0x1dc8] ;  /* 0x001dc800010b7983 */ /* 0x001ee80000300800 */
[----:B------:R-:W2:Y:S02]  /*46920*/  LDL.LU R9, [R1+0x2b30] ;  /* 0x002b300001097983 */ /* 0x000ea40000300800 */
        /* <DEDUP_REMOVED lines=14> */
[----:B------:R-:W2:Y:S04]  /*46a10*/  LDL.LU.64 R24, [R1+0x2b00] ;  /* 0x002b000001187983 */ /* 0x000ea80000300a00 */
[----:B------:R-:W4:-:S13]  /*46a20*/  LDL.LU.64 R28, [R1+0x2af8] ;  /* 0x002af800011c7983 */ /* 0x000f1a0000300a00 */
[----:B------:R-:W-:Y:S04]  /*46a30*/  STL.64 [R1+0x430], R16 ;  /* 0x0004301001007387 */ /* 0x000fe80000100a00 */
[----:B------:R0:W-:Y:S04]  /*46a40*/  STL.64 [R1+0x438], R18 ;  /* 0x0004381201007387 */ /* 0x0001e80000100a00 */
[----:B0-----:R-:W2:Y:S04]  /*46a50*/  LDL R18, [R1+0x28] ;  /* 0x0000280001127983 */ /* 0x001ea80000100800 */
[----:B------:R-:W2:Y:S01]  /*46a60*/  LDL R19, [R1+0x2c] ;  /* 0x00002c0001137983 */ /* 0x000ea20000100800 */
[----:B---3--:R-:W-:Y:S01]  /*46a70*/  IMAD R7, R7, 0x100, R11 ;  /* 0x0000010007077824 */ /* 0x008fe200078e020b */
[----:B------:R-:W-:-:S02]  /*46a80*/  F2FP.F16.E4M3.UNPACK_B R4, R4 ;  /* 0x00000004ff04723e */ /* 0x000fc400020006ff */
[----:B------:R-:W-:Y:S02]  /*46a90*/  F2FP.F16.E4M3.UNPACK_B R5, R5 ;  /* 0x00000005ff05723e */ /* 0x000fe400020006ff */
[----:B------:R-:W-:Y:S02]  /*46aa0*/  F2FP.F16.E4M3.UNPACK_B R6, R6 ;  /* 0x00000006ff06723e */ /* 0x000fe400020006ff */
[----:B------:R-:W-:-:S07]  /*46ab0*/  F2FP.F16.E4M3.UNPACK_B R7, R7 ;  /* 0x00000007ff07723e */ /* 0x000fce00020006ff */
[----:B--2---:R-:W-:Y:S01]  /*46ac0*/  HMMA.16816.F32 R16, R4, R18, R24 ;  /* 0x000000120410723c */ /* 0x004fe20000001818 */
[----:B------:R-:W2:Y:S04]  /*46ad0*/  LDL.LU.64 R26, [R1+0x2af0] ;  /* 0x002af000011a7983 */ /* 0x000ea80000300a00 */
[----:B------:R-:W3:-:S15]  /*46ae0*/  LDL.LU.64 R24, [R1+0x2ae8] ;  /* 0x002ae80001187983 */ /* 0x000ede0000300a00 */
[----:B------:R-:W-:-:S03]  /*46af0*/  NOP ;  /* 0x0000000000007918 */ /* 0x000fc60000000000 */
[----:B------:R-:W-:Y:S04]  /*46b00*/  STL.64 [R1+0x420], R16 ;  /* 0x0004201001007387 */ /* 0x000fe80000100a00 */
[----:B------:R2:W-:Y:S01]  /*46b10*/  STL.64 [R1+0x428], R18 ;  /* 0x0004281201007387 */ /* 0x0005e20000100a00 */
[C---:B---3--:R-:W-:Y:S06]  /*46b20*/  HMMA.16816.F32 R12, R4.reuse, R24, R12 ;  /* 0x00000018040c723c */ /* 0x048fec000000180c */
[----:B--2---:R-:W-:-:S15]  /*46b30*/  HMMA.16816.F32 R16, R4, R26, R20 ;  /* 0x0000001a0410723c */ /* 0x004fde0000001814 */
[----:B------:R-:W-:-:S02]  /*46b40*/  NOP ;  /* 0x0000000000007918 */ /* 0x000fc40000000000 */
[----:B------:R0:W-:Y:S04]  /*46b50*/  STL.64 [R1+0x410], R12 ;  /* 0x0004100c01007387 */ /* 0x0001e80000100a00 */
[----:B------:R1:W-:Y:S04]  /*46b60*/  STL.64 [R1+0x418], R14 ;  /* 0x0004180e01007387 */ /* 0x0003e80000100a00 */
[----:B0-----:R-:W2:Y:S04]  /*46b70*/  LDL.LU R12, [R1+0x390] ;  /* 0x00039000010c7983 */ /* 0x001ea80000300800 */
[----:B------:R-:W-:Y:S04]  /*46b80*/  STL.64 [R1+0x400], R16 ;  /* 0x0004001001007387 */ /* 0x000fe80000100a00 */
[----:B------:R-:W-:Y:S04]  /*46b90*/  STL.64 [R1+0x408], R18 ;  /* 0x0004081201007387 */ /* 0x000fe80000100a00 */
[----:B------:R-:W2:Y:S04]  /*46ba0*/  LDL.LU R13, [R1+0x394] ;  /* 0x00039400010d7983 */ /* 0x000ea80000300800 */
[----:B-1----:R-:W3:Y:S04]  /*46bb0*/  LDL.LU R14, [R1+0x398] ;  /* 0x00039800010e7983 */ /* 0x002ee80000300800 */
[----:B------:R-:W3:Y:S04]  /*46bc0*/  LDL.LU R15, [R1+0x39c] ;  /* 0x00039c00010f7983 */ /* 0x000ee80000300800 */
        /* <DEDUP_REMOVED lines=8> */
[----:B----4-:R0:W-:Y:S04]  /*46c50*/  STL.64 [R1+0x2ab8], R26 ;  /* 0x002ab81a01007387 */ /* 0x0101e80000100a00 */
[----:B0-----:R-:W4:Y:S04]  /*46c60*/  LDL R26, [R1] ;  /* 0x00000000011a7983 */ /* 0x001f280000100800 */
[----:B------:R-:W4:Y:S04]  /*46c70*/  LDL R27, [R1+0x4] ;  /* 0x00000400011b7983 */ /* 0x000f280000100800 */
[----:B---3--:R-:W-:Y:S04]  /*46c80*/  STL.64 [R1+0x2ab0], R24 ;  /* 0x002ab01801007387 */ /* 0x008fe80000100a00 */
[----:B----4-:R-:W-:Y:S04]  /*46c90*/  STL.64 [R1+0x2ad0], R26 ;  /* 0x002ad01a01007387 */ /* 0x010fe80000100a00 */
[----:B--2---:R-:W-:Y:S04]  /*46ca0*/  STL.64 [R1+0x2a98], R22 ;  /* 0x002a981601007387 */ /* 0x004fe80000100a00 */
[----:B------:R0:W-:Y:S04]  /*46cb0*/  STL.64 [R1+0x2a90], R20 ;  /* 0x002a901401007387 */ /* 0x0001e80000100a00 */
        /* <DEDUP_REMOVED lines=23> */
[----:B------:R-:W3:Y:S01]  /*46e30*/  LDL.LU R11, [R1+0x1dd0] ;  /* 0x001dd000010b7983 */ /* 0x000ee20000300800 */
[----:B------:R-:W-:-:S03]  /*46e40*/  IMAD.MOV.U32 R25, RZ, RZ, R0 ;  /* 0x000000ffff197224 */ /* 0x000fc600078e0000 */
[----:B---3--:R-:W-:Y:S04]  /*46e50*/  STL.64 [R1+0x2a48], R10 ;  /* 0x002a480a01007387 */ /* 0x008fe80000100a00 */
        /* <DEDUP_REMOVED lines=17> */
[----:B------:R-:W2:Y:S04]  /*46f70*/  LDL.LU.64 R22, [R1+0x2ae0] ;  /* 0x002ae00001167983 */ /* 0x000ea80000300a00 */
[----:B------:R-:W2:Y:S04]  /*46f80*/  LDL.LU.64 R20, [R1+0x2ad8] ;  /* 0x002ad80001147983 */ /* 0x000ea80000300a00 */
        /* <DEDUP_REMOVED lines=74> */
[----:B--2---:R-:W-:-:S03]  /*47430*/  IMAD R16, R16, 0x100, R11 ;  /* 0x0000010010107824 */ /* 0x004fc600078e020b */
[----:B------:R-:W3:Y:S01]  /*47440*/  LDL.LU R11, [R1+0x2a38] ;  /* 0x002a3800010b7983 */ /* 0x000ee20000300800 */
[----:B----4-:R-:W-:-:S03]  /*47450*/  IMAD R17, R17, 0x100, R28 ;  /* 0x0000010011117824 */ /* 0x010fc600078e021c */
[----:B------:R-:W-:Y:S01]  /*47460*/  STL [R1+0x296c], R10 ;  /* 0x00296c0a01007387 */ /* 0x000fe20000100800 */
[----:B------:R-:W-:Y:S02]  /*47470*/  F2FP.F16.E4M3.UNPACK_B R16, R16 ;  /* 0x00000010ff10723e */ /* 0x000fe400020006ff */
[----:B------:R-:W-:Y:S01]  /*47480*/  F2FP.F16.E4M3.UNPACK_B R17, R17 ;  /* 0x00000011ff11723e */ /* 0x000fe200020006ff */
[----:B---3--:R-:W-:Y:S06]  /*47490*/  HMMA.16816.F32 R12, R4, R10, R12 ;  /* 0x0000000a040c723c */ /* 0x008fec000000180c */
[----:B------:R-:W-:-:S15]  /*474a0*/  STL [R1+0x2968], R11 ;  /* 0x0029680b01007387 */ /* 0x000fde0000100800 */
[----:B------:R-:W-:-:S02]  /*474b0*/  NOP ;  /* 0x0000000000007918 */ /* 0x000fc40000000000 */
[----:B------:R-:W-:Y:S04]  /*474c0*/  STL.64 [R1+0x360], R12 ;  /* 0x0003600c01007387 */ /* 0x000fe80000100a00 */
[----:B------:R0:W-:Y:S04]  /*474d0*/  STL.64 [R1+0x368], R14 ;  /* 0x0003680e01007387 */ /* 0x0001e80000100a00 */
[----:B------:R-:W-:Y:S04]  /*474e0*/  STL.64 [R1+0x2a28], R16 ;  /* 0x002a281001007387 */ /* 0x000fe80000100a00 */
[----:B------:R-:W-:Y:S04]  /*474f0*/  STL [R1+0x2970], R8 ;  /* 0x0029700801007387 */ /* 0x000fe80000100800 */
[----:B------:R1:W-:Y:S01]  /*47500*/  STL [R1+0x2950], R9 ;  /* 0x0029500901007387 */ /* 0x0003e20000100800 */
[C---:B0-----:R-:W-:Y:S06]  /*47510*/  HMMA.16816.F32 R12, R4.reuse, R8, R20 ;  /* 0x00000008040c723c */ /* 0x041fec0000001814 */
[----:B-1----:R-:W-:-:S15]  /*47520*/  HMMA.16816.F32 R8, R4, R2, R24 ;  /* 0x000000020408723c */ /* 0x002fde0000001818 */
[----:B------:R-:W-:-:S02]  /*47530*/  NOP ;  /* 0x0000000000007918 */ /* 0x000fc40000000000 */
[----:B------:R-:W-:Y:S04]  /*47540*/  STL.64 [R1+0x7f0], R12 ;  /* 0x0007f00c01007387 */ /* 0x000fe80000100a00 */
[----:B------:R-:W-:Y:S04]  /*47550*/  STL.64 [R1+0x7f8], R14 ;  /* 0x0007f80e01007387 */ /* 0x000fe80000100a00 */
[----:B------:R-:W2:Y:S04]  /*47560*/  LDL.LU R20, [R1+0x2d0] ;  /* 0x0002d00001147983 */ /* 0x000ea80000300800 */
        /* <DEDUP_REMOVED lines=23> */
[----:B------:R-:W4:Y:S04]  /*476e0*/  LDL.LU.64 R10, [R1+0x18] ;  /* 0x00001800010a7983 */ /* 0x000f280000300a00 */
[----:B----4-:R-:W-:Y:S04]  /*476f0*/  STL.64 [R1+0x2a30], R10 ;  /* 0x002a300a01007387 */ /* 0x010fe80000100a00 */
        /* <DEDUP_REMOVED lines=10> */
[----:B------:R-:W4:Y:S04]  /*477a0*/  LDL.64 R16, [R1+0x20] ;  /* 0x0000200001107983 */ /* 0x000f280000100a00 */
[----:B---3--:R-:W-:Y:S04]  /*477b0*/  STL.64 [R1+0x2a10], R22 ;  /* 0x002a101601007387 */ /* 0x008fe80000100a00 */
[----:B--2---:R0:W-:Y:S04]  /*477c0*/  STL.64 [R1+0x2a08], R20 ;  /* 0x002a081401007387 */ /* 0x0041e80000100a00 */
[----:B0-----:R-:W2:Y:S04]  /*477d0*/  LDL.LU R20, [R1+0x330] ;  /* 0x0003300001147983 */ /* 0x001ea80000300800 */
[----:B------:R-:W2:Y:S04]  /*477e0*/  LDL.LU R21, [R1+0x334] ;  /* 0x0003340001157983 */ /* 0x000ea80000300800 */
[----:B------:R-:W3:Y:S04]  /*477f0*/  LDL.LU R22, [R1+0x338] ;  /* 0x0003380001167983 */ /* 0x000ee80000300800 */
[----:B------:R-:W3:Y:S01]  /*47800*/  LDL.LU R23, [R1+0x33c] ;  /* 0x00033c0001177983 */ /* 0x000ee20000300800 */
[----:B------:R-:W-:-:S03]  /*47810*/  IMAD R18, R18, 0x100, R29 ;  /* 0x0000010012127824 */ /* 0x000fc600078e021d */
[----:B---3--:R-:W-:Y:S04]  /*47820*/  STL.64 [R1+0x2a20], R22 ;  /* 0x002a201601007387 */ /* 0x008fe80000100a00 */
[----:B--2---:R0:W-:Y:S04]  /*47830*/  STL.64 [R1+0x2a18], R20 ;  /* 0x002a181401007387 */ /* 0x0041e80000100a00 */
[----:B0-----:R-:W2:Y:S04]  /*47840*/  LDL.LU R20, [R1+0x340] ;  /* 0x0003400001147983 */ /* 0x001ea80000300800 */
[----:B------:R-:W2:Y:S04]  /*47850*/  LDL.LU R21, [R1+0x344] ;  /* 0x0003440001157983 */ /* 0x000ea80000300800 */
[----:B------:R-:W2:Y:S04]  /*47860*/  LDL.LU R22, [R1+0x348] ;  /* 0x0003480001167983 */ /* 0x000ea80000300800 */
[----:B------:R-:W2:Y:S04]  /*47870*/  LDL.LU R23, [R1+0x34c] ;  /* 0x00034c0001177983 */ /* 0x000ea80000300800 */
[----:B------:R-:W3:Y:S04]  /*47880*/  LDL.LU.64 R28, [R1] ;  /* 0x00000000011c7983 */ /* 0x000ee80000300a00 */
[----:B------:R-:W3:Y:S04]  /*47890*/  LDL.LU R24, [R1+0x2f0] ;  /* 0x0002f00001187983 */ /* 0x000ee80000300800 */
[----:B------:R-:W3:Y:S04]  /*478a0*/  LDL.LU R25, [R1+0x2f4] ;  /* 0x0002f40001197983 */ /* 0x000ee80000300800 */
[----:B------:R-:W3:Y:S04]  /*478b0*/  LDL.LU R26, [R1+0x2f8] ;  /* 0x0002f800011a7983 */ /* 0x000ee80000300800 */
[----:B------:R-:W3:Y:S04]  /*478c0*/  LDL.LU R27, [R1+0x2fc] ;  /* 0x0002fc00011b7983 */ /* 0x000ee80000300800 */
[----:B------:R-:W2:Y:S04]  /*478d0*/  LDL.LU R12, [R1+0x2b0] ;  /* 0x0002b000010c7983 */ /* 0x000ea80000300800 */
[----:B------:R-:W2:Y:S04]  /*478e0*/  LDL.LU R13, [R1+0x2b4] ;  /* 0x0002b400010d7983 */ /* 0x000ea80000300800 */
[----:B------:R-:W3:Y:S04]  /*478f0*/  LDL.LU R14, [R1+0x2b8] ;  /* 0x0002b800010e7983 */ /* 0x000ee80000300800 */
[----:B------:R-:W3:Y:S01]  /*47900*/  LDL.LU R15, [R1+0x2bc] ;  /* 0x0002bc00010f7983 */ /* 0x000ee20000300800 */
[----:B----4-:R-:W-:Y:S01]  /*47910*/  HMMA.16816.F32 R4, R4, R16, R8 ;  /* 0x000000100404723c */ /* 0x010fe20000001808 */
[----:B------:R-:W-:-:S05]  /*47920*/  IMAD R19, R0, 0x100, R19 ;  /* 0x0000010000137824 */ /* 0x000fca00078e0213 */
[----:B------:R-:W-:Y:S02]  /*47930*/  IMAD.MOV.U32 R0, RZ, RZ, R17 ;  /* 0x000000ffff007224 */ /* 0x000fe400078e0011 */
[----:B------:R-:W-:Y:S01]  /*47940*/  IMAD.MOV.U32 R9, RZ, RZ, R16 ;  /* 0x000000ffff097224 */ /* 0x000fe200078e0010 */
[----:B---3--:R-:W-:Y:S04]  /*47950*/  STL.64 [R1+0x2998], R14 ;  /* 0x0029980e01007387 */ /* 0x008fe80000100a00 */
[----:B--2---:R0:W-:Y:S04]  /*47960*/  STL.64 [R1+0x2990], R12 ;  /* 0x0029900c01007387 */ /* 0x0041e80000100a00 */
[----:B0-----:R-:W2:Y:S04]  /*47970*/  LDL.LU R12, [R1+0x2c0] ;  /* 0x0002c000010c7983 */ /* 0x001ea80000300800 */
[----:B------:R-:W2:Y:S04]  /*47980*/  LDL.LU R13, [R1+0x2c4] ;  /* 0x0002c400010d7983 */ /* 0x000ea80000300800 */
[----:B------:R-:W2:Y:S04]  /*47990*/  LDL.LU R14, [R1+0x2c8] ;  /* 0x0002c800010e7983 */ /* 0x000ea80000300800 */
[----:B------:R-:W2:Y:S04]  /*479a0*/  LDL.LU R15, [R1+0x2cc] ;  /* 0x0002cc00010f7983 */ /* 0x000ea80000300800 */
[----:B------:R-:W-:Y:S04]  /*479b0*/  STL [R1+0x2978], R2 ;  /* 0x0029780201007387 */ /* 0x000fe80000100800 */
[----:B------:R0:W-:Y:S04]  /*479c0*/  STL [R1+0x2974], R3 ;  /* 0x0029740301007387 */ /* 0x0001e80000100800 */
[----:B0-----:R-:W3:Y:S04]  /*479d0*/  LDL.LU.64 R2, [R1+0x10] ;  /* 0x0000100001027983 */ /* 0x001ee80000300a00 */
[----:B------:R-:W4:Y:S04]  /*479e0*/  LDL.LU.64 R10, [R1+0x2a30] ;  /* 0x002a3000010a7983 */ /* 0x000f280000300a00 */
[----:B------:R-:W-:Y:S04]  /*479f0*/  STL.64 [R1+0x350], R4 ;  /* 0x0003500401007387 */ /* 0x000fe80000100a00 */
[----:B------:R0:W-:Y:S04]  /*47a00*/  STL.64 [R1+0x358], R6 ;  /* 0x0003580601007387 */ /* 0x0001e80000100a00 */
[----:B------:R-:W2:Y:S04]  /*47a10*/  LDL.LU.64 R16, [R1+0x2a28] ;  /* 0x002a280001107983 */ /* 0x000ea80000300a00 */
[----:B0-----:R-:W2:Y:S01]  /*47a20*/  LDL.LU.64 R6, [R1+0x28] ;  /* 0x0000280001067983 */ /* 0x001ea20000300a00 */
[----:B------:R-:W-:-:S02]  /*47a30*/  F2FP.F16.E4M3.UNPACK_B R18, R18 ;  /* 0x00000012ff12723e */ /* 0x000fc400020006ff */
[----:B------:R-:W-:Y:S01]  /*47a40*/  F2FP.F16.E4M3.UNPACK_B R19, R19 ;  /* 0x00000013ff13723e */ /* 0x000fe200020006ff */
[----:B------:R0:W-:Y:S04]  /*47a50*/  STL [R1+0x297c], R9 ;  /* 0x00297c0901007387 */ /* 0x0001e80000100800 */
[----:B0-----:R-:W3:Y:S02]  /*47a60*/  LDL.LU.64 R8, [R1+0x8] ;  /* 0x0000080001087983 */ /* 0x001ee40000300a00 */
        /* <DEDUP_REMOVED lines=77> */
[----:B------:R-:W-:Y:S04]  /*47f40*/  STL.64 [R1+0x28b8], R22 ;  /* 0x0028b81601007387 */ /* 0x000fe80000100a00 */
        /* <DEDUP_REMOVED lines=11> */
[----:B------:R-:W-:Y:S01]  /*48000*/  IMAD.MOV.U32 R27, RZ, RZ, R2 ;  /* 0x000000ffff1b7224 */ /* 0x000fe200078e0002 */
[----:B------:R-:W2:-:S13]  /*48010*/  LDL.LU R9, [R1+0x297c] ;  /* 0x00297c0001097983 */ /* 0x000e9a0000300800 */
[----:B------:R0:W-:Y:S04]  /*48020*/  STL.64 [R1+0x290], R20 ;  /* 0x0002901401007387 */ /* 0x0001e80000100a00 */
[----:B------:R1:W-:Y:S04]  /*48030*/  STL.64 [R1+0x298], R22 ;  /* 0x0002981601007387 */ /* 0x0003e80000100a00 */
[----:B------:R-:W3:Y:S04]  /*48040*/  LDL.LU R2, [R1+0x2978] ;  /* 0x0029780001027983 */ /* 0x000ee80000300800 */
[----:B------:R-:W-:Y:S04]  /*48050*/  STL.64 [R1+0x28c0], R26 ;  /* 0x0028c01a01007387 */ /* 0x000fe80000100a00 */
[----:B0-----:R-:W4:Y:S04]  /*48060*/  LDL.LU R20, [R1+0x1b0] ;  /* 0x0001b00001147983 */ /* 0x001f280000300800 */
[----:B------:R-:W4:Y:S04]  /*48070*/  LDL.LU R21, [R1+0x1b4] ;  /* 0x0001b40001157983 */ /* 0x000f280000300800 */
[----:B-1----:R-:W2:Y:S04]  /*48080*/  LDL.LU R22, [R1+0x1b8] ;  /* 0x0001b80001167983 */ /* 0x002ea80000300800 */
[----:B------:R-:W2:Y:S01]  /*48090*/  LDL.LU R23, [R1+0x1bc] ;  /* 0x0001bc0001177983 */ /* 0x000ea20000300800 */
[----:B------:R-:W-:-:S02]  /*480a0*/  IMAD.MOV.U32 R24, RZ, RZ, R3 ;  /* 0x000000ffff187224 */ /* 0x000fc400078e0003 */
[----:B------:R-:W-:Y:S01]  /*480b0*/  IMAD.MOV.U32 R25, RZ, RZ, R8 ;  /* 0x000000ffff197224 */ /* 0x000fe200078e0008 */
[----:B--2---:R-:W-:Y:S04]  /*480c0*/  STL.64 [R1+0x28d0], R22 ;  /* 0x0028d01601007387 */ /* 0x004fe80000100a00 */
[----:B----4-:R0:W-:Y:S04]  /*480d0*/  STL.64 [R1+0x28c8], R20 ;  /* 0x0028c81401007387 */ /* 0x0101e80000100a00 */
[----:B------:R-:W3:Y:S04]  /*480e0*/  LDL.LU R3, [R1+0x2974] ;  /* 0x0029740001037983 */ /* 0x000ee80000300800 */
[----:B------:R-:W2:Y:S04]  /*480f0*/  LDL.LU R8, [R1+0x2970] ;  /* 0x0029700001087983 */ /* 0x000ea80000300800 */
[----:B------:R1:W-:Y:S04]  /*48100*/  STL.64 [R1+0x28d8], R24 ;  /* 0x0028d81801007387 */ /* 0x0003e80000100a00 */
[----:B0-----:R-:W4:Y:S04]  /*48110*/  LDL.LU R20, [R1+0x1d0] ;  /* 0x0001d00001147983 */ /* 0x001f280000300800 */
[----:B------:R-:W4:Y:S04]  /*48120*/  LDL.LU R21, [R1+0x1d4] ;  /* 0x0001d40001157983 */ /* 0x000f280000300800 */
[----:B------:R-:W3:Y:S04]  /*48130*/  LDL.LU R22, [R1+0x1d8] ;  /* 0x0001d80001167983 */ /* 0x000ee80000300800 */
[----:B------:R-:W3:Y:S01]  /*48140*/  LDL.LU R23, [R1+0x1dc] ;  /* 0x0001dc0001177983 */ /* 0x000ee20000300800 */
[----:B------:R-:W-:-:S02]  /*48150*/  IMAD.MOV.U32 R26, RZ, RZ, R11 ;  /* 0x000000ffff1a7224 */ /* 0x000fc400078e000b */
[----:B------:R-:W-:Y:S02]  /*48160*/  IMAD.MOV.U32 R27, RZ, RZ, R10 ;  /* 0x000000ffff1b7224 */ /* 0x000fe400078e000a */
[----:B-1----:R-:W-:Y:S02]  /*48170*/  IMAD.MOV.U32 R24, RZ, RZ, R7 ;  /* 0x000000ffff187224 */ /* 0x002fe400078e0007 */
[----:B------:R-:W-:Y:S01]  /*48180*/  IMAD.MOV.U32 R25, RZ, RZ, R6 ;  /* 0x000000ffff197224 */ /* 0x000fe200078e0006 */
[----:B---3--:R-:W-:Y:S04]  /*48190*/  STL.64 [R1+0x28e8], R22 ;  /* 0x0028e81601007387 */ /* 0x008fe80000100a00 */
[----:B----4-:R0:W-:Y:S04]  /*481a0*/  STL.64 [R1+0x28e0], R20 ;  /* 0x0028e01401007387 */ /* 0x0101e80000100a00 */
[----:B------:R1:W-:Y:S04]  /*481b0*/  STL.64 [R1+0x28f0], R26 ;  /* 0x0028f01a01007387 */ /* 0x0003e80000100a00 */
[----:B------:R3:W-:Y:S04]  /*481c0*/  STL.64 [R1+0x2908], R24 ;  /* 0x0029081801007387 */ /* 0x0007e80000100a00 */
[----:B0-----:R-:W4:Y:S04]  /*481d0*/  LDL.LU R20, [R1+0x200] ;  /* 0x0002000001147983 */ /* 0x001f280000300800 */
[----:B------:R-:W4:Y:S04]  /*481e0*/  LDL.LU R21, [R1+0x204] ;  /* 0x0002040001157983 */ /* 0x000f280000300800 */
[----:B------:R-:W2:Y:S04]  /*481f0*/  LDL.LU R22, [R1+0x208] ;  /* 0x0002080001167983 */ /* 0x000ea80000300800 */
[----:B------:R-:W2:Y:S01]  /*48200*/  LDL.LU R23, [R1+0x20c] ;  /* 0x00020c0001177983 */ /* 0x000ea20000300800 */
[----:B-1----:R-:W-:-:S02]  /*48210*/  IMAD.MOV.U32 R26, RZ, RZ, R5 ;  /* 0x000000ffff1a7224 */ /* 0x002fc400078e0005 */
[----:B------:R-:W-:Y:S02]  /*48220*/  IMAD.MOV.U32 R27, RZ, RZ, R4 ;  /* 0x000000ffff1b7224 */ /* 0x000fe400078e0004 */
[----:B---3--:R-:W-:Y:S02]  /*48230*/  IMAD.MOV.U32 R24, RZ, RZ, R9 ;  /* 0x000000ffff187224 */ /* 0x008fe400078e0009 */
[----:B------:R-:W-:Y:S01]  /*48240*/  IMAD.MOV.U32 R25, RZ, RZ, R0 ;  /* 0x000000ffff197224 */ /* 0x000fe200078e0000 */
[----:B------:R-:W-:Y:S04]  /*48250*/  STL.64 [R1+0x2938], R26 ;  /* 0x0029381a01007387 */ /* 0x000fe80000100a00 */
[----:B------:R-:W-:Y:S04]  /*48260*/  STL.64 [R1+0x2930], R24 ;  /* 0x0029301801007387 */ /* 0x000fe80000100a00 */
[----:B--2---:R-:W-:Y:S04]  /*48270*/  STL.64 [R1+0x2900], R22 ;  /* 0x0029001601007387 */ /* 0x004fe80000100a00 */
[----:B----4-:R0:W-:Y:S04]  /*48280*/  STL.64 [R1+0x28f8], R20 ;  /* 0x0028f81401007387 */ /* 0x0101e80000100a00 */
        /* <DEDUP_REMOVED lines=48> */
[----:B------:R-:W4:Y:S04]  /*48590*/  LDL.LU R10, [R1+0x296c] ;  /* 0x00296c00010a7983 */ /* 0x000f280000300800 */
[----:B------:R-:W4:Y:S01]  /*485a0*/  LDL.LU R11, [R1+0x2968] ;  /* 0x00296800010b7983 */ /* 0x000f220000300800 */
[----:B------:R-:W-:Y:S01]  /*485b0*/  IMAD R6, R6, 0x100, R9 ;  /* 0x0000010006067824 */ /* 0x000fe200078e0209 */
[----:B----4-:R-:W-:-:S15]  /*485c0*/  HMMA.16816.F32 R24, R16, R10, R24 ;  /* 0x0000000a1018723c */ /* 0x010fde0000001818 */
[----:B------:R-:W-:-:S08]  /*485d0*/  NOP ;  /* 0x0000000000007918 */ /* 0x000fd00000000000 */
[----:B------:R-:W-:Y:S04]  /*485e0*/  STL.64 [R1+0x280], R24 ;  /* 0x0002801801007387 */ /* 0x000fe80000100a00 */
[----:B------:R0:W-:Y:S04]  /*485f0*/  STL.64 [R1+0x288], R26 ;  /* 0x0002881a01007387 */ /* 0x0001e80000100a00 */
[----:B0-----:R-:W4:Y:S04]  /*48600*/  LDL.LU.64 R26, [R1+0x2960] ;  /* 0x00296000011a7983 */ /* 0x001f280000300a00 */
[----:B------:R-:W4:Y:S04]  /*48610*/  LDL.LU.64 R24, [R1+0x2958] ;  /* 0x0029580001187983 */ /* 0x000f280000300a00 */
[----:B------:R-:W4:Y:S02]  /*48620*/  LDL.LU R9, [R1+0x2950] ;  /* 0x0029500001097983 */ /* 0x000f240000300800 */
[----:B----4-:R-:W-:-:S15]  /*48630*/  HMMA.16816.F32 R24, R16, R8, R24 ;  /* 0x000000081018723c */ /* 0x010fde0000001818 */
[----:B------:R-:W-:-:S08]  /*48640*/  NOP ;  /* 0x0000000000007918 */ /* 0x000fd00000000000 */
        /* <DEDUP_REMOVED lines=10> */
[----:B----4-:R-:W-:-:S15]  /*486f0*/  HMMA.16816.F32 R24, R16, R2, R24 ;  /* 0x000000021018723c */ /* 0x010fde0000001818 */
[----:B------:R-:W-:-:S08]  /*48700*/  NOP ;  /* 0x0000000000007918 */ /* 0x000fd00000000000 */
[----:B------:R-:W-:Y:S04]  /*48710*/  STL.64 [R1+0x7c0], R24 ;  /* 0x0007c01801007387 */ /* 0x000fe80000100a00 */
[----:B------:R0:W-:Y:S04]  /*48720*/  STL.64 [R1+0x7c8], R26 ;  /* 0x0007c81a01007387 */ /* 0x0001e80000100a00 */
[----:B0-----:R-:W4:Y:S04]  /*48730*/  LDL.LU.64 R26, [R1+0x2938] ;  /* 0x00293800011a7983 */ /* 0x001f280000300a00 */
[----:B------:R-:W2:Y:S01]  /*48740*/  LDL.LU.64 R24, [R1+0x2930] ;  /* 0x0029300001187983 */ /* 0x000ea20000300a00 */
        /* <DEDUP_REMOVED lines=10> */
[----:B------:R1:W-:Y:S04]  /*487f0*/  STL.64 [R1+0x278], R18 ;  /* 0x0002781201007387 */ /* 0x0003e80000100a00 */
[----:B0-----:R-:W2:Y:S04]  /*48800*/  LDL.LU R16, [R1+0x180] ;  /* 0x0001800001107983 */ /* 0x001ea80000300800 */
[----:B------:R-:W2:Y:S04]  /*48810*/  LDL.LU R17, [R1+0x184] ;  /* 0x0001840001117983 */ /* 0x000ea80000300800 */
[----:B-1----:R-:W2:Y:S04]  /*48820*/  LDL.LU R18, [R1+0x188] ;  /* 0x0001880001127983 */ /* 0x002ea80000300800 */
[----:B------:R-:W2:Y:S01]  /*48830*/  LDL.LU R19, [R1+0x18c] ;  /* 0x00018c0001137983 */ /* 0x000ea20000300800 */
        /* <DEDUP_REMOVED lines=35> */
[----:B------:R-:W4:Y:S01]  /*48a70*/  LDL.LU.64 R24, [R1+0x28a0] ;  /* 0x0028a00001187983 */ /* 0x000f220000300a00 */
[----:B--2---:R-:W-:-:S15]  /*48a80*/  HMMA.16816.F32 R16, R4, R28, R16 ;  /* 0x0000001c0410723c */ /* 0x004fde0000001810 */
[----:B------:R-:W-:-:S08]  /*48a90*/  NOP ;  /* 0x0000000000007918 */ /* 0x000fd00000000000 */
[----:B------:R0:W-:Y:S04]  /*48aa0*/  STL.64 [R1+0x180], R16 ;  /* 0x0001801001007387 */ /* 0x0001e80000100a00 */
[----:B------:R1:W-:Y:S04]  /*48ab0*/  STL.64 [R1+0x188], R18 ;  /* 0x0001881201007387 */ /* 0x0003e80000100a00 */
[----:B0-----:R-:W2:Y:S04]  /*48ac0*/  LDL.LU R17, [R1+0x1e14] ;  /* 0x001e140001117983 */ /* 0x001ea80000300800 */
[----:B-1----:R-:W2:Y:S04]  /*48ad0*/  LDL.LU R18, [R1+0x1e1c] ;  /* 0x001e1c0001127983 */ /* 0x002ea80000300800 */
[----:B------:R-:W2:Y:S04]  /*48ae0*/  LDL.LU R19, [R1+0x1e24] ;  /* 0x001e240001137983 */ /* 0x000ea80000300800 */
[----:B------:R-:W2:Y:S04]  /*48af0*/  LDL.LU R28, [R1+0x938] ;  /* 0x00093800011c7983 */ /* 0x000ea80000300800 */
[----:B------:R-:W2:Y:S01]  /*48b00*/  LDL.LU R29, [R1+0x93c] ;  /* 0x00093c00011d7983 */ /* 0x000ea20000300800 */
[C---:B---3--:R-:W-:Y:S06]  /*48b10*/  HMMA.16816.F32 R8, R4.reuse, R26, R8 ;  /* 0x0000001a0408723c */ /* 0x048fec0000001808 */
[----:B----4-:R-:W-:-:S15]  /*48b20*/  HMMA.16816.F32 R12, R4, R24, R12 ;  /* 0x00000018040c723c */ /* 0x010fde000000180c */
[----:B------:R-:W-:-:S02]  /*48b30*/  NOP ;  /* 0x0000000000007918 */ /* 0x000fc40000000000 */
[----:B------:R0:W-:Y:S04]  /*48b40*/  STL.64 [R1+0x160], R8 ;  /* 0x0001600801007387 */ /* 0x0001e80000100a00 */
[----:B------:R1:W-:Y:S04]  /*48b50*/  STL.64 [R1+0x168], R10 ;  /* 0x0001680a01007387 */ /* 0x0003e80000100a00 */
[----:B0-----:R-:W3:Y:S04]  /*48b60*/  LDL.LU R8, [R1+0x130] ;  /* 0x0001300001087983 */ /* 0x001ee80000300800 */
[----:B------:R0:W-:Y:S04]  /*48b70*/  STL.64 [R1+0x140], R12 ;  /* 0x0001400c01007387 */ /* 0x0001e80000100a00 */
[----:B------:R4:W-:Y:S04]  /*48b80*/  STL.64 [R1+0x148], R14 ;  /* 0x0001480e01007387 */ /* 0x0009e80000100a00 */
[----:B------:R-:W3:Y:S04]  /*48b90*/  LDL.LU R9, [R1+0x134] ;  /* 0x0001340001097983 */ /* 0x000ee80000300800 */
[----:B-1----:R-:W2:Y:S04]  /*48ba0*/  LDL.LU R10, [R1+0x138] ;  /* 0x00013800010a7983 */ /* 0x002ea80000300800 */
[----:B------:R-:W2:Y:S04]  /*48bb0*/  LDL.LU R11, [R1+0x13c] ;  /* 0x00013c00010b7983 */ /* 0x000ea80000300800 */
[----:B0-----:R-:W3:Y:S04]  /*48bc0*/  LDL.LU R12, [R1+0x1f0] ;  /* 0x0001f000010c7983 */ /* 0x001ee80000300800 */
[----:B------:R-:W3:Y:S04]  /*48bd0*/  LDL.LU R13, [R1+0x1f4] ;  /* 0x0001f400010d7983 */ /* 0x000ee80000300800 */
[----:B----4-:R-:W4:Y:S04]  /*48be0*/  LDL.LU R14, [R1+0x1f8] ;  /* 0x0001f800010e7983 */ /* 0x010f280000300800 */
[----:B------:R-:W4:Y:S04]  /*48bf0*/  LDL.LU R15, [R1+0x1fc] ;  /* 0x0001fc00010f7983 */ /* 0x000f280000300800 */
[----:B----4-:R-:W-:Y:S04]  /*48c00*/  STL.64 [R1+0x2898], R14 ;  /* 0x0028980e01007387 */ /* 0x010fe80000100a00 */
[----:B---3--:R0:W-:Y:S04]  /*48c10*/  STL.64 [R1+0x2890], R12 ;  /* 0x0028900c01007387 */ /* 0x0081e80000100a00 */
[----:B0-----:R-:W3:Y:S04]  /*48c20*/  LDL.LU R12, [R1+0x220] ;  /* 0x00022000010c7983 */ /* 0x001ee80000300800 */
[----:B------:R-:W3:Y:S04]  /*48c30*/  LDL.LU R13, [R1+0x224] ;  /* 0x00022400010d7983 */ /* 0x000ee80000300800 */
[----:B------:R-:W3:Y:S04]  /*48c40*/  LDL.LU R14, [R1+0x228] ;  /* 0x00022800010e7983 */ /* 0x000ee80000300800 */
[----:B------:R-:W3:Y:S04]  /*48c50*/  LDL.LU R15, [R1+0x22c] ;  /* 0x00022c00010f7983 */ /* 0x000ee80000300800 */
[----:B--2---:R-:W-:Y:S04]  /*48c60*/  STL.64 [R1+0x2878], R10 ;  /* 0x0028780a01007387 */ /* 0x004fe80000100a00 */
[----:B------:R0:W-:Y:S04]  /*48c70*/  STL.64 [R1+0x2870], R8 ;  /* 0x0028700801007387 */ /* 0x0001e80000100a00 */
[----:B0-----:R-:W2:Y:S04]  /*48c80*/  LDL.LU R8, [R1+0x1a0] ;  /* 0x0001a00001087983 */ /* 0x001ea80000300800 */
[----:B------:R-:W2:Y:S04]  /*48c90*/  LDL.LU R9, [R1+0x1a4] ;  /* 0x0001a40001097983 */ /* 0x000ea80000300800 */
[----:B------:R-:W2:Y:S04]  /*48ca0*/  LDL.LU R10, [R1+0x1a8] ;  /* 0x0001a800010a7983 */ /* 0x000ea80000300800 */
[----:B------:R-:W2:Y:S04]  /*48cb0*/  LDL.LU R11, [R1+0x1ac] ;  /* 0x0001ac00010b7983 */ /* 0x000ea80000300800 */
[----:B------:R-:W4:Y:S04]  /*48cc0*/  LDL.LU R0, [R1+0x1e10] ;  /* 0x001e100001007983 */ /* 0x000f280000300800 */
[----:B------:R-:W3:Y:S04]  /*48cd0*/  LDL.LU R16, [R1+0x1e0c] ;  /* 0x001e0c0001107983 */ /* 0x000ee80000300800 */
[----:B------:R-:W-:Y:S04]  /*48ce0*/  STL.64 [R1+0x2858], R18 ;  /* 0x0028581201007387 */ /* 0x000fe80000100a00 */
[----:B---3--:R0:W-:Y:S04]  /*48cf0*/  STL.64 [R1+0x2850], R16 ;  /* 0x0028501001007387 */ /* 0x0081e80000100a00 */
[----:B0-----:R-:W3:Y:S04]  /*48d00*/  LDL.LU R16, [R1+0x80] ;  /* 0x0000800001107983 */ /* 0x001ee80000300800 */
[----:B------:R-:W3:Y:S04]  /*48d10*/  LDL.LU R17, [R1+0x84] ;  /* 0x0000840001117983 */ /* 0x000ee80000300800 */
[----:B------:R-:W3:Y:S04]  /*48d20*/  LDL.LU R18, [R1+0x88] ;  /* 0x0000880001127983 */ /* 0x000ee80000300800 */
[----:B------:R-:W3:Y:S04]  /*48d30*/  LDL.LU R19, [R1+0x8c] ;  /* 0x00008c0001137983 */ /* 0x000ee80000300800 */
[----:B------:R-:W2:Y:S04]  /*48d40*/  LDL.LU R24, [R1+0x40] ;  /* 0x0000400001187983 */ /* 0x000ea80000300800 */
[----:B------:R-:W2:Y:S04]  /*48d50*/  LDL.LU R25, [R1+0x44] ;  /* 0x0000440001197983 */ /* 0x000ea80000300800 */
[----:B------:R-:W4:Y:S04]  /*48d60*/  LDL.LU R26, [R1+0x48] ;  /* 0x00004800011a7983 */ /* 0x000f280000300800 */
[----:B------:R-:W4:Y:S01]  /*48d70*/  LDL.LU R27, [R1+0x4c] ;  /* 0x00004c00011b7983 */ /* 0x000f220000300800 */
[C---:B------:R-:W-:Y:S03]  /*48d80*/  HMMA.16816.F32 R12, R4.reuse, R22, R12 ;  /* 0x00000016040c723c */ /* 0x040fe6000000180c */
        /* <DEDUP_REMOVED lines=12> */
[----:B------:R-:W-:Y:S04]  /*48e50*/  STL.64 [R1+0x110], R12 ;  /* 0x0001100c01007387 */ /* 0x000fe80000100a00 */
[----:B------:R0:W-:Y:S04]  /*48e60*/  STL.64 [R1+0x118], R14 ;  /* 0x0001180e01007387 */ /* 0x0001e80000100a00 */
[----:B0-----:R-:W4:Y:S04]  /*48e70*/  LDL.LU.64 R14, [R1+0x2898] ;  /* 0x00289800010e7983 */ /* 0x001f280000300a00 */
[----:B------:R-:W4:Y:S04]  /*48e80*/  LDL.LU.64 R12, [R1+0x2890] ;  /* 0x00289000010c7983 */ /* 0x000f280000300a00 */
[----:B------:R-:W2:Y:S04]  /*48e90*/  LDL.LU R22, [R1+0x20] ;  /* 0x0000200001167983 */ /* 0x000ea80000300800 */
[----:B------:R-:W2:Y:S01]  /*48ea0*/  LDL.LU R23, [R1+0x24] ;  /* 0x0000240001177983 */ /* 0x000ea20000300800 */
[----:B----4-:R-:W-:-:S15]  /*48eb0*/  HMMA.16816.F32 R12, R4, R20, R12 ;  /* 0x00000014040c723c */ /* 0x010fde000000180c */
[----:B------:R-:W-:-:S08]  /*48ec0*/  NOP ;  /* 0x0000000000007918 */ /* 0x000fd00000000000 */
[----:B------:R-:W-:Y:S04]  /*48ed0*/  STL.64 [R1+0xf0], R12 ;  /* 0x0000f00c01007387 */ /* 0x000fe80000100a00 */
[----:B------:R0:W-:Y:S04]  /*48ee0*/  STL.64 [R1+0xf8], R14 ;  /* 0x0000f80e01007387 */ /* 0x0001e80000100a00 */
[----:B0-----:R-:W4:Y:S04]  /*48ef0*/  LDL.LU.64 R14, [R1+0x2888] ;  /* 0x00288800010e7983 */ /* 0x001f280000300a00 */
[----:B------:R-:W3:Y:S04]  /*48f00*/  LDL.LU.64 R12, [R1+0x2880] ;  /* 0x00288000010c7983 */ /* 0x000ee80000300a00 */
[----:B------:R-:W2:Y:S04]  /*48f10*/  LDL.LU R20, [R1+0x1e28] ;  /* 0x001e280001147983 */ /* 0x000ea80000300800 */
[----:B------:R-:W2:Y:S01]  /*48f20*/  LDL.LU R21, [R1+0x928] ;  /* 0x0009280001157983 */ /* 0x000ea20000300800 */
[----:B----4-:R-:W-:-:S15]  /*48f30*/  HMMA.16816.F32 R8, R4, R14, R8 ;  /* 0x0000000e0408723c */ /* 0x010fde0000001808 */
[----:B------:R-:W-:-:S08]  /*48f40*/  NOP ;  /* 0x0000000000007918 */ /* 0x000fd00000000000 */
[----:B------:R-:W-:Y:S04]  /*48f50*/  STL.64 [R1+0xd0], R8 ;  /* 0x0000d00801007387 */ /* 0x000fe80000100a00 */
[----:B------:R0:W-:Y:S04]  /*48f60*/  STL.64 [R1+0xd8], R10 ;  /* 0x0000d80a01007387 */ /* 0x0001e80000100a00 */
[----:B0-----:R-:W3:Y:S04]  /*48f70*/  LDL.LU.64 R10, [R1+0x2878] ;  /* 0x00287800010a7983 */ /* 0x001ee80000300a00 */
[----:B------:R-:W3:Y:S02]  /*48f80*/  LDL.LU.64 R8, [R1+0x2870] ;  /* 0x0028700001087983 */ /* 0x000ee40000300a00 */
[----:B---3--:R-:W-:Y:S02]  /*48f90*/  HMMA.16816.F32 R12, R4, R12, R8 ;  /* 0x0000000c040c723c */ /* 0x008fe40000001808 */
[----:B------:R-:W3:Y:S04]  /*48fa0*/  LDL.LU.64 R10, [R1+0x2868] ;  /* 0x00286800010a7983 */ /* 0x000ee80000300a00 */
[----:B------:R-:W2:-:S15]  /*48fb0*/  LDL.LU.64 R8, [R1+0x2860] ;  /* 0x0028600001087983 */ /* 0x000e9e0000300a00 */
[----:B------:R-:W-:-:S02]  /*48fc0*/  NOP ;  /* 0x0000000000007918 */ /* 0x000fc40000000000 */
[----:B------:R0:W-:Y:S04]  /*48fd0*/  STL.64 [R1+0xa0], R12 ;  /* 0x0000a00c01007387 */ /* 0x0001e80000100a00 */
[----:B------:R1:W-:Y:S04]  /*48fe0*/  STL.64 [R1+0xa8], R14 ;  /* 0x0000a80e01007387 */ /* 0x0003e80000100a00 */
[----:B0-----:R-:W4:Y:S04]  /*48ff0*/  LDL.LU R12, [R1+0x30] ;  /* 0x00003000010c7983 */ /* 0x001f280000300800 */
[----:B------:R-:W4:Y:S04]  /*49000*/  LDL.LU R13, [R1+0x34] ;  /* 0x00003400010d7983 */ /* 0x000f280000300800 */
[----:B-1----:R-:W4:Y:S04]  /*49010*/  LDL.LU R14, [R1+0x38] ;  /* 0x00003800010e7983 */ /* 0x002f280000300800 */
[----:B------:R-:W4:Y:S01]  /*49020*/  LDL.LU R15, [R1+0x3c] ;  /* 0x00003c00010f7983 */ /* 0x000f220000300800 */
[----:B---3--:R-:W-:-:S15]  /*49030*/  HMMA.16816.F32 R16, R4, R10, R16 ;  /* 0x0000000a0410723c */ /* 0x008fde0000001810 */
[----:B------:R-:W-:-:S08]  /*49040*/  NOP ;  /* 0x0000000000007918 */ /* 0x000fd00000000000 */
[----:B------:R-:W-:Y:S04]  /*49050*/  STL.64 [R1+0x80], R16 ;  /* 0x0000801001007387 */ /* 0x000fe80000100a00 */
[----:B------:R0:W-:Y:S04]  /*49060*/  STL.64 [R1+0x88], R18 ;  /* 0x0000881201007387 */ /* 0x0001e80000100a00 */
[----:B0-----:R-:W3:Y:S04]  /*49070*/  LDL.LU.64 R18, [R1+0x2858] ;  /* 0x0028580001127983 */ /* 0x001ee80000300a00 */
[----:B------:R-:W4:Y:S01]  /*49080*/  LDL.LU.64 R16, [R1+0x2850] ;  /* 0x0028500001107983 */ /* 0x000f220000300a00 */
[----:B--2---:R-:W-:Y:S03]  /*49090*/  HMMA.16816.F32 R24, R4, R8, R24 ;  /* 0x000000080418723c */ /* 0x004fe60000001818 */
[----:B------:R-:W2:Y:S04]  /*490a0*/  LDL.LU R10, [R1+0x1e18] ;  /* 0x001e1800010a7983 */ /* 0x000ea80000300800 */
[----:B------:R-:W3:Y:S01]  /*490b0*/  LDL.LU R11, [R1+0x1e20] ;  /* 0x001e2000010b7983 */ /* 0x000ee20000300800 */
[----:B----4-:R-:W-:-:S03]  /*490c0*/  IMAD R16, R16, 0x100, R0 ;  /* 0x0000010010107824 */ /* 0x010fc600078e0200 */
[----:B------:R-:W4:-:S12]  /*490d0*/  LDL.LU R0, [R1+0x2848] ;  /* 0x0028480001007983 */ /* 0x000f180000300800 */
        /* <DEDUP_REMOVED lines=10> */
[----:B------:R-:W-:-:S02]  /*49180*/  IMAD R17, R17, 0x100, R10 ;  /* 0x0000010011117824 */ /* 0x000fc400078e020a */
[----:B---3--:R-:W-:Y:S02]  /*49190*/  IMAD R18, R18, 0x100, R11 ;  /* 0x0000010012127824 */ /* 0x008fe400078e020b */
[----:B------:R-:W-:Y:S01]  /*491a0*/  IMAD R19, R19, 0x100, R20 ;  /* 0x0000010013137824 */ /* 0x000fe200078e0214 */
[----:B------:R-:W-:Y:S01]  /*491b0*/  HMMA.16816.F32 R12, R4, R22, R12 ;  /* 0x00000016040c723c */ /* 0x000fe2000000180c */
[----:B------:R-:W-:Y:S02]  /*491c0*/  F2FP.F16.E4M3.UNPACK_B R8, R21.H1 ;  /* 0x00000015ff08723e */ /* 0x000fe400030006ff */
[----:B----4-:R-:W-:Y:S02]  /*491d0*/  F2FP.F16.E4M3.UNPACK_B R9, R0.H1 ;  /* 0x00000000ff09723e */ /* 0x010fe400030006ff */
[----:B------:R-:W-:Y:S02]  /*491e0*/  F2FP.F16.E4M3.UNPACK_B R16, R16 ;  /* 0x00000010ff10723e */ /* 0x000fe400020006ff */
[----:B------:R-:W-:-:S02]  /*491f0*/  F2FP.F16.E4M3.UNPACK_B R17, R17 ;  /* 0x00000011ff11723e */ /* 0x000fc400020006ff */
[----:B------:R-:W-:Y:S02]  /*49200*/  F2FP.F16.E4M3.UNPACK_B R18, R18 ;  /* 0x00000012ff12723e */ /* 0x000fe400020006ff */
[----:B------:R-:W-:Y:S01]  /*49210*/  F2FP.F16.E4M3.UNPACK_B R19, R19 ;  /* 0x00000013ff13723e */ /* 0x000fe200020006ff */
[----:B------:R-:W-:Y:S01]  /*49220*/  STL [R1+0x28], R8 ;  /* 0x0000280801007387 */ /* 0x000fe20000100800 */
[----:B------:R-:W-:-:S03]  /*49230*/  F2FP.F16.E4M3.UNPACK_B R3, R28.H1 ;  /* 0x0000001cff03723e */ /* 0x000fc600030006ff */
[----:B------:R-:W-:Y:S01]  /*49240*/  STL [R1+0x2c], R9 ;  /* 0x00002c0901007387 */ /* 0x000fe20000100800 */
[----:B------:R-:W-:-:S07]  /*49250*/  F2FP.F16.E4M3.UNPACK_B R2, R29.H1 ;  /* 0x0000001dff02723e */ /* 0x000fce00030006ff */
[----:B------:R-:W-:Y:S01]  /*49260*/  IMAD.MOV.U32 R0, RZ, RZ, R15 ;  /* 0x000000ffff007224 */ /* 0x000fe200078e000f */
[----:B------:R-:W-:Y:S04]  /*49270*/  STL.64 [R1+0x30], R12 ;  /* 0x0000300c01007387 */ /* 0x000fe80000100a00 */
[----:B------:R-:W-:Y:S04]  /*49280*/  STL [R1+0x38], R14 ;  /* 0x0000380e01007387 */ /* 0x000fe80000100800 */
[----:B------:R0:W-:Y:S04]  /*49290*/  STL [R1+0x2138], R0 ;  /* 0x0021380001007387 */ /* 0x0001e80000100800 */
[----:B------:R-:W-:Y:S01]  /*492a0*/  STL [R1+0x20], R3 ;  /* 0x0000200301007387 */ /* 0x000fe20000100800 */
[----:B0-----:R-:W-:Y:S01]  /*492b0*/  IMAD.MOV.U32 R0, RZ, RZ, R9 ;  /* 0x000000ffff007224 */ /* 0x001fe200078e0009 */
[----:B--2---:R-:W-:-:S15]  /*492c0*/  HMMA.16816.F32 R4, R16, R8, R24 ;  /* 0x000000081004723c */ /* 0x004fde0000001818 */
[----:B------:R-:W-:-:S08]  /*492d0*/  NOP ;  /* 0x0000000000007918 */ /* 0x000fd00000000000 */
[----:B------:R-:W-:Y:S04]  /*492e0*/  STL.64 [R1+0x70], R4 ;  /* 0x0000700401007387 */ /* 0x000fe80000100a00 */
[----:B------:R-:W-:Y:S04]  /*492f0*/  STL.64 [R1+0x78], R6 ;  /* 0x0000780601007387 */ /* 0x000fe80000100a00 */
[----:B------:R-:W2:Y:S04]  /*49300*/  LDL.LU R8, [R1+0x170] ;  /* 0x0001700001087983 */ /* 0x000ea80000300800 */
[----:B------:R-:W-:Y:S04]  /*49310*/  STL [R1+0x24], R2 ;  /* 0x0000240201007387 */ /* 0x000fe80000100800 */
        /* <DEDUP_REMOVED lines=11> */
[----:B---3--:R0:W-:Y:S04]  /*493d0*/  STL.64 [R1+0x27d8], R10 ;  /* 0x0027d80a01007387 */ /* 0x0081e80000100a00 */
[----:B0-----:R-:W3:Y:S04]  /*493e0*/  LDL.LU R10, [R1+0x968] ;  /* 0x00096800010a7983 */ /* 0x001ee80000300800 */
[----:B------:R-:W3:Y:S04]  /*493f0*/  LDL.LU R11, [R1+0x96c] ;  /* 0x00096c00010b7983 */ /* 0x000ee80000300800 */
[----:B--2---:R0:W-:Y:S04]  /*49400*/  STL.64 [R1+0x27d0], R8 ;  /* 0x0027d00801007387 */ /* 0x0041e80000100a00 */
[----:B---3--:R1:W-:Y:S04]  /*49410*/  STL.64 [R1+0x2800], R10 ;  /* 0x0028000a01007387 */ /* 0x0083e80000100a00 */
[----:B------:R-:W2:Y:S04]  /*49420*/  LDL.LU R28, [R1+0x988] ;  /* 0x00098800011c7983 */ /* 0x000ea80000300800 */
[----:B------:R-:W3:Y:S04]  /*49430*/  LDL.LU R29, [R1+0x98c] ;  /* 0x00098c00011d7983 */ /* 0x000ee80000300800 */
[----:B------:R-:W3:Y:S04]  /*49440*/  LDL.LU R26, [R1+0x998] ;  /* 0x00099800011a7983 */ /* 0x000ee80000300800 */
[----:B------:R-:W3:Y:S04]  /*49450*/  LDL.LU R27, [R1+0x99c] ;  /* 0x00099c00011b7983 */ /* 0x000ee80000300800 */
[----:B------:R-:W4:Y:S04]  /*49460*/  LDL.LU R4, [R1+0x150] ;  /* 0x0001500001047983 */ /* 0x000f280000300800 */
[----:B------:R-:W4:Y:S04]  /*49470*/  LDL.LU R5, [R1+0x154] ;  /* 0x0001540001057983 */ /* 0x000f280000300800 */
[----:B------:R-:W2:Y:S04]  /*49480*/  LDL.LU R6, [R1+0x158] ;  /* 0x0001580001067983 */ /* 0x000ea80000300800 */
[----:B------:R-:W2:Y:S04]  /*49490*/  LDL.LU R7, [R1+0x15c] ;  /* 0x00015c0001077983 */ /* 0x000ea80000300800 */
[----:B0-----:R-:W3:Y:S01]  /*494a0*/  LDL.LU R8, [R1+0x948] ;  /* 0x0009480001087983 */ /* 0x001ee20000300800 */
[----:B-1----:R-:W-:-:S03]  /*494b0*/  IMAD.MOV.U32 R11, RZ, RZ, R2 ;  /* 0x000000ffff0b7224 */ /* 0x002fc600078e0002 */
[----:B------:R-:W3:Y:S01]  /*494c0*/  LDL.LU R9, [R1+0x94c] ;  /* 0x00094c0001097983 */ /* 0x000ee20000300800 */
[----:B------:R-:W-:-:S03]  /*494d0*/  IMAD.MOV.U32 R10, RZ, RZ, R3 ;  /* 0x000000ffff0a7224 */ /* 0x000fc600078e0003 */
        /* <DEDUP_REMOVED lines=34> */
[----:B------:R-:W-:Y:S01]  /*49700*/  STL [R1+0x2770], R0 ;  /* 0x0027700001007387 */ /* 0x000fe20000100800 */
[----:B--2---:R-:W-:-:S15]  /*49710*/  HMMA.16816.F32 R4, R16, R10, R4 ;  /* 0x0000000a1004723c */ /* 0x004fde0000001804 */
[----:B------:R-:W-:-:S08]  /*49720*/  NOP ;  /* 0x0000000000007918 */ /* 0x000fd00000000000 */
[----:B------:R-:W-:Y:S04]  /*49730*/  STL.64 [R1+0x90], R4 ;  /* 0x0000900401007387 */ /* 0x000fe80000100a00 */
[----:B------:R0:W-:Y:S04]  /*49740*/  STL.64 [R1+0x98], R6 ;  /* 0x0000980601007387 */ /* 0x0001e80000100a00 */
[----:B0-----:R-:W2:Y:S04]  /*49750*/  LDL.LU.64 R6, [R1+0x2820] ;  /* 0x0028200001067983 */ /* 0x001ea80000300a00 */
[----:B------:R-:W2:Y:S01]  /*49760*/  LDL.LU.64 R4, [R1+0x2818] ;  /* 0x0028180001047983 */ /* 0x000ea20000300a00 */
[----:B---3--:R-:W-:-:S02]  /*49770*/  F2FP.F16.E4M3.UNPACK_B R8, R8.H1 ;  /* 0x00000008ff08723e */ /* 0x008fc400030006ff */
[----:B------:R-:W-:-:S03]  /*49780*/  F2FP.F16.E4M3.UNPACK_B R9, R9.H1 ;  /* 0x00000009ff09723e */ /* 0x000fc600030006ff */
[----:B------:R-:W-:Y:S04]  /*49790*/  STL [R1+0x18], R8 ;  /* 0x0000180801007387 */ /* 0x000fe80000100800 */
[----:B------:R2:W-:Y:S02]  /*497a0*/  STL [R1+0x1c], R9 ;  /* 0x00001c0901007387 */ /* 0x0005e40000100800 */
[----:B--2---:R-:W-:Y:S02]  /*497b0*/  HMMA.16816.F32 R8, R16, R8, R4 ;  /* 0x000000081008723c */ /* 0x004fe40000001804 */
[----:B------:R-:W2:Y:S04]  /*497c0*/  LDL.LU.64 R6, [R1+0x2810] ;  /* 0x0028100001067983 */ /* 0x000ea80000300a00 */
[----:B------:R-:W2:Y:S01]  /*497d0*/  LDL.LU.64 R4, [R1+0x2808] ;  /* 0x0028080001047983 */ /* 0x000ea20000300a00 */
[----:B------:R-:W-:-:S02]  /*497e0*/  F2FP.F16.E4M3.UNPACK_B R2, R2.H1 ;  /* 0x00000002ff02723e */ /* 0x000fc400030006ff */
[----:B------:R-:W-:-:S14]  /*497f0*/  F2FP.F16.E4M3.UNPACK_B R3, R3.H1 ;  /* 0x00000003ff03723e */ /* 0x000fdc00030006ff */
[----:B------:R-:W-:Y:S04]  /*49800*/  STL.64 [R1+0x130], R8 ;  /* 0x0001300801007387 */ /* 0x000fe80000100a00 */
[----:B------:R0:W-:Y:S04]  /*49810*/  STL.64 [R1+0x138], R10 ;  /* 0x0001380a01007387 */ /* 0x0001e80000100a00 */
[----:B0-----:R-:W3:Y:S04]  /*49820*/  LDL.LU.64 R10, [R1+0x2800] ;  /* 0x00280000010a7983 */ /* 0x001ee80000300a00 */
        /* <DEDUP_REMOVED lines=9> */
[----:B------:R-:W-:Y:S01]  /*498c0*/  F2FP.F16.E4M3.UNPACK_B R9, R11.H1 ;  /* 0x0000000bff09723e */ /* 0x000fe200030006ff */
[----:B------:R-:W-:Y:S02]  /*498d0*/  IMAD.MOV.U32 R0, RZ, RZ, R3 ;  /* 0x000000ffff007224 */ /* 0x000fe400078e0003 */
[----:B------:R-:W-:Y:S04]  /*498e0*/  STL [R1+0x8], R8 ;  /* 0x0000080801007387 */ /* 0x000fe80000100800 */
[----:B------:R-:W-:Y:S04]  /*498f0*/  STL [R1+0x2774], R0 ;  /* 0x0027740001007387 */ /* 0x000fe80000100800 */
[----:B------:R2:W-:Y:S02]  /*49900*/  STL [R1+0xc], R9 ;  /* 0x00000c0901007387 */ /* 0x0005e40000100800 */
        /* <DEDUP_REMOVED lines=8> */
[----:B------:R-:W-:-:S02]  /*49990*/  F2FP.F16.E4M3.UNPACK_B R2, R20.H1 ;  /* 0x00000014ff02723e */ /* 0x000fc400030006ff */
[----:B------:R-:W-:-:S03]  /*499a0*/  F2FP.F16.E4M3.UNPACK_B R3, R21.H1 ;  /* 0x00000015ff03723e */ /* 0x000fc600030006ff */
[----:B------:R-:W-:Y:S04]  /*499b0*/  STL [R1], R2 ;  /* 0x0000000201007387 */ /* 0x000fe80000100800 */
[----:B------:R-:W-:Y:S01]  /*499c0*/  STL [R1+0x4], R3 ;  /* 0x0000040301007387 */ /* 0x000fe20000100800 */
[----:B---3--:R-:W-:-:S15]  /*499d0*/  HMMA.16816.F32 R8, R16, R2, R8 ;  /* 0x000000021008723c */ /* 0x008fde0000001808 */
[----:B------:R-:W-:-:S08]  /*499e0*/  NOP ;  /* 0x0000000000007918 */ /* 0x000fd00000000000 */
[----:B------:R-:W-:Y:S04]  /*499f0*/  STL.64 [R1+0x220], R8 ;  /* 0x0002200801007387 */ /* 0x000fe80000100a00 */
[----:B------:R0:W-:Y:S04]  /*49a00*/  STL.64 [R1+0x228], R10 ;  /* 0x0002280a01007387 */ /* 0x0001e80000100a00 */
[----:B0-----:R-:W3:Y:S04]  /*49a10*/  LDL.LU.64 R10, [R1+0x27c8] ;  /* 0x0027c800010a7983 */ /* 0x001ee80000300a00 */
[----:B------:R-:W3:Y:S01]  /*49a20*/  LDL.LU.64 R8, [R1+0x27c0] ;  /* 0x0027c00001087983 */ /* 0x000ee20000300a00 */
[----:B------:R-:W-:-:S02]  /*49a30*/  F2FP.F16.E4M3.UNPACK_B R28, R28.H1 ;  /* 0x0000001cff1c723e */ /* 0x000fc400030006ff */
[----:B------:R-:W-:-:S07]  /*49a40*/  F2FP.F16.E4M3.UNPACK_B R29, R29.H1 ;  /* 0x0000001dff1d723e */ /* 0x000fce00030006ff */
[----:B--2---:R-:W-:Y:S01]  /*49a50*/  HMMA.16816.F32 R4, R16, R28, R4 ;  /* 0x0000001c1004723c */ /* 0x004fe20000001804 */
[----:B------:R-:W-:Y:S01]  /*49a60*/  IMAD.MOV.U32 R0, RZ, RZ, R3 ;  /* 0x000000ffff007224 */ /* 0x000fe200078e0003 */
[----:B------:R-:W-:Y:S02]  /*49a70*/  F2FP.F16.E4M3.UNPACK_B R26, R26.H1 ;  /* 0x0000001aff1a723e */ /* 0x000fe400030006ff */
[----:B------:R-:W-:Y:S02]  /*49a80*/  F2FP.F16.E4M3.UNPACK_B R27, R27.H1 ;  /* 0x0000001bff1b723e */ /* 0x000fe400030006ff */
[----:B------:R-:W-:Y:S04]  /*49a90*/  STL [R1+0x2778], R0 ;  /* 0x0027780001007387 */ /* 0x000fe80000100800 */
[----:B------:R-:W-:Y:S04]  /*49aa0*/  STL [R1+0x2794], R28 ;  /* 0x0027941c01007387 */ /* 0x000fe80000100800 */
[----:B------:R-:W-:Y:S09]  /*49ab0*/  STL [R1+0x2790], R29 ;  /* 0x0027901d01007387 */ /* 0x000ff20000100800 */
[----:B------:R-:W-:Y:S04]  /*49ac0*/  STL.64 [R1+0x150], R4 ;  /* 0x0001500401007387 */ /* 0x000fe80000100a00 */
[----:B------:R3:W-:Y:S01]  /*49ad0*/  STL.64 [R1+0x158], R6 ;  /* 0x0001580601007387 */ /* 0x0007e20000100a00 */
[----:B----4-:R-:W-:-:S02]  /*49ae0*/  F2FP.F16.E4M3.UNPACK_B R24, R24.H1 ;  /* 0x00000018ff18723e */ /* 0x010fc400030006ff */
[----:B------:R-:W-:Y:S01]  /*49af0*/  F2FP.F16.E4M3.UNPACK_B R25, R25.H1 ;  /* 0x00000019ff19723e */ /* 0x000fe200030006ff */
[----:B---3--:R-:W-:-:S15]  /*49b00*/  HMMA.16816.F32 R4, R16, R26, R8 ;  /* 0x0000001a1004723c */ /* 0x008fde0000001808 */
[----:B------:R-:W-:-:S08]  /*49b10*/  NOP ;  /* 0x0000000000007918 */ /* 0x000fd00000000000 */
[----:B------:R-:W-:Y:S04]  /*49b20*/  STL.64 [R1+0x170], R4 ;  /* 0x0001700401007387 */ /* 0x000fe80000100a00 */
[----:B------:R0:W-:Y:S04]  /*49b30*/  STL.64 [R1+0x178], R6 ;  /* 0x0001780601007387 */ /* 0x0001e80000100a00 */
[----:B------:R-:W2:Y:S04]  /*49b40*/  LDL.LU R20, [R1+0x9c8] ;  /* 0x0009c80001147983 */ /* 0x000ea80000300800 */
[----:B------:R-:W3:Y:S01]  /*49b50*/  LDL.LU R21, [R1+0x9cc] ;  /* 0x0009cc0001157983 */ /* 0x000ee20000300800 */
[----:B0-----:R-:W-:-:S15]  /*49b60*/  HMMA.16816.F32 R4, R16, R24, R12 ;  /* 0x000000181004723c */ /* 0x001fde000000180c */
[----:B------:R-:W-:-:S08]  /*49b70*/  NOP ;  /* 0x0000000000007918 */ /* 0x000fd00000000000 */
[----:B------:R-:W-:Y:S04]  /*49b80*/  STL.64 [R1+0x190], R4 ;  /* 0x0001900401007387 */ /* 0x000fe80000100a00 */
[----:B------:R-:W-:Y:S04]  /*49b90*/  STL.64 [R1+0x198], R6 ;  /* 0x0001980601007387 */ /* 0x000fe80000100a00 */
[----:B------:R-:W4:Y:S04]  /*49ba0*/  LDL.LU R10, [R1+0x9d8] ;  /* 0x0009d800010a7983 */ /* 0x000f280000300800 */
[----:B------:R-:W4:Y:S04]  /*49bb0*/  LDL.LU R11, [R1+0x9dc] ;  /* 0x0009dc00010b7983 */ /* 0x000f280000300800 */
[----:B------:R-:W2:Y:S04]  /*49bc0*/  LDL.LU R12, [R1+0x1e2c] ;  /* 0x001e2c00010c7983 */ /* 0x000ea80000300800 */
[----:B------:R-:W3:Y:S04]  /*49bd0*/  LDL.LU R28, [R1+0x1e38] ;  /* 0x001e3800011c7983 */ /* 0x000ee80000300800 */
[----:B---3--:R0:W-:Y:S04]  /*49be0*/  STL [R1+0x2798], R28 ;  /* 0x0027981c01007387 */ /* 0x0081e80000100800 */
[----:B0-----:R-:W3:Y:S04]  /*49bf0*/  LDL.LU R28, [R1+0x1e30] ;  /* 0x001e3000011c7983 */ /* 0x001ee80000300800 */
[----:B------:R-:W2:Y:S04]  /*49c00*/  LDL.LU R13, [R1+0x1e34] ;  /* 0x001e3400010d7983 */ /* 0x000ea80000300800 */
[----:B------:R-:W3:Y:S04]  /*49c10*/  LDL.LU R29, [R1+0x1e40] ;  /* 0x001e4000011d7983 */ /* 0x000ee80000300800 */
[----:B------:R-:W2:Y:S04]  /*49c20*/  LDL.LU R14, [R1+0x1e3c] ;  /* 0x001e3c00010e7983 */ /* 0x000ea80000300800 */
[----:B------:R-:W3:Y:S04]  /*49c30*/  LDL.LU R8, [R1+0x9e8] ;  /* 0x0009e80001087983 */ /* 0x000ee80000300800 */
[----:B------:R-:W3:Y:S04]  /*49c40*/  LDL.LU R9, [R1+0x9ec] ;  /* 0x0009ec0001097983 */ /* 0x000ee80000300800 */
[----:B----4-:R-:W-:Y:S04]  /*49c50*/  STL.64 [R1+0x27b8], R10 ;  /* 0x0027b80a01007387 */ /* 0x010fe80000100a00 */
[----:B---3--:R0:W-:Y:S04]  /*49c60*/  STL.64 [R1+0x27b0], R8 ;  /* 0x0027b00801007387 */ /* 0x0081e80000100a00 */
[----:B0-----:R-:W3:Y:S04]  /*49c70*/  LDL.LU R8, [R1+0x1c0] ;  /* 0x0001c00001087983 */ /* 0x001ee80000300800 */
[----:B------:R-:W3:Y:S04]  /*49c80*/  LDL.LU R9, [R1+0x1c4] ;  /* 0x0001c40001097983 */ /* 0x000ee80000300800 */
[----:B------:R-:W3:Y:S04]  /*49c90*/  LDL.LU R10, [R1+0x1c8] ;  /* 0x0001c800010a7983 */ /* 0x000ee80000300800 */
[----:B------:R-:W3:Y:S04]  /*49ca0*/  LDL.LU R11, [R1+0x1cc] ;  /* 0x0001cc00010b7983 */ /* 0x000ee80000300800 */
[----:B------:R-:W4:Y:S04]  /*49cb0*/  LDL.LU R0, [R1+0x1e48] ;  /* 0x001e480001007983 */ /* 0x000f280000300800 */
[----:B------:R-:W2:Y:S01]  /*49cc0*/  LDL.LU R15, [R1+0x1e44] ;  /* 0x001e4400010f7983 */ /* 0x000ea20000300800 */
[----:B------:R-:W-:-:S02]  /*49cd0*/  F2FP.F16.E4M3.UNPACK_B R22, R22.H1 ;  /* 0x00000016ff16723e */ /* 0x000fc400030006ff */
[----:B------:R-:W-:Y:S01]  /*49ce0*/  F2FP.F16.E4M3.UNPACK_B R23, R23.H1 ;  /* 0x00000017ff17723e */ /* 0x000fe200030006ff */
[----:B--2---:R-:W-:Y:S04]  /*49cf0*/  STL.64 [R1+0x27a8], R14 ;  /* 0x0027a80e01007387 */ /* 0x004fe80000100a00 */
[----:B------:R0:W-:Y:S04]  /*49d00*/  STL.64 [R1+0x27a0], R12 ;  /* 0x0027a00c01007387 */ /* 0x0001e80000100a00 */
[----:B0-----:R-:W2:Y:S04]  /*49d10*/  LDL.LU R12, [R1+0x1e0] ;  /* 0x0001e000010c7983 */ /* 0x001ea80000300800 */
[----:B------:R-:W2:Y:S04]  /*49d20*/  LDL.LU R13, [R1+0x1e4] ;  /* 0x0001e400010d7983 */ /* 0x000ea80000300800 */
[----:B------:R-:W2:Y:S04]  /*49d30*/  LDL.LU R14, [R1+0x1e8] ;  /* 0x0001e800010e7983 */ /* 0x000ea80000300800 */
[----:B------:R-:W2:Y:S04]  /*49d40*/  LDL.LU R15, [R1+0x1ec] ;  /* 0x0001ec00010f7983 */ /* 0x000ea80000300800 */
[----:B------:R-:W4:Y:S04]  /*49d50*/  LDL.LU R6, [R1+0x9f8] ;  /* 0x0009f80001067983 */ /* 0x000f280000300800 */
[----:B------:R-:W4:Y:S04]  /*49d60*/  LDL.LU R7, [R1+0x9fc] ;  /* 0x0009fc0001077983 */ /* 0x000f280000300800 */
[----:B------:R-:W4:Y:S04]  /*49d70*/  LDL.LU R4, [R1+0xa08] ;  /* 0x000a080001047983 */ /* 0x000f280000300800 */
[----:B------:R-:W4:Y:S01]  /*49d80*/  LDL.LU R5, [R1+0xa0c] ;  /* 0x000a0c0001057983 */ /* 0x000f220000300800 */
[----:B------:R-:W-:-:S02]  /*49d90*/  F2FP.F16.E4M3.UNPACK_B R20, R20.H1 ;  /* 0x00000014ff14723e */ /* 0x000fc400030006ff */
[----:B------:R-:W-:Y:S01]  /*49da0*/  F2FP.F16.E4M3.UNPACK_B R21, R21.H1 ;  /* 0x00000015ff15723e */ /* 0x000fe200030006ff */
[C---:B---3--:R-:W-:Y:S06]  /*49db0*/  HMMA.16816.F32 R8, R16.reuse, R22, R8 ;  /* 0x000000161008723c */ /* 0x048fec0000001808 */
[----:B--2---:R-:W-:Y:S01]  /*49dc0*/  HMMA.16816.F32 R12, R16, R20, R12 ;  /* 0x00000014100c723c */ /* 0x004fe2000000180c */
[----:B----4-:R-:W-:Y:S04]  /*49dd0*/  STL.64 [R1+0x2788], R6 ;  /* 0x0027880601007387 */ /* 0x010fe80000100a00 */
[----:B------:R0:W-:Y:S04]  /*49de0*/  STL.64 [R1+0x2780], R4 ;  /* 0x0027800401007387 */ /* 0x0001e80000100a00 */
        /* <DEDUP_REMOVED lines=14> */
[----:B0-----:R-:W2:Y:S04]  /*49ed0*/  LDL.LU.64 R10, [R1+0x27b8] ;  /* 0x0027b800010a7983 */ /* 0x001ea80000300a00 */
[----:B------:R-:W4:Y:S04]  /*49ee0*/  LDL.LU.64 R8, [R1+0x27b0] ;  /* 0x0027b00001087983 */ /* 0x000f280000300a00 */
        /* <DEDUP_REMOVED lines=10> */
[----:B--2---:R-:W-:-:S03]  /*49f90*/  IMAD R12, R12, 0x100, R28 ;  /* 0x000001000c0c7824 */ /* 0x004fc600078e021c */
[----:B------:R-:W2:Y:S01]  /*49fa0*/  LDL.LU R28, [R1+0x2798] ;  /* 0x00279800011c7983 */ /* 0x000ea20000300800 */
[----:B------:R-:W-:Y:S02]  /*49fb0*/  F2FP.F16.E4M3.UNPACK_B R10, R10.H1 ;  /* 0x0000000aff0a723e */ /* 0x000fe400030006ff */
[----:B------:R-:W-:-:S07]  /*49fc0*/  F2FP.F16.E4M3.UNPACK_B R11, R11.H1 ;  /* 0x0000000bff0b723e */ /* 0x000fce00030006ff */
[----:B------:R-:W-:Y:S01]  /*49fd0*/  HMMA.16816.F32 R4, R16, R10, R4 ;  /* 0x0000000a1004723c */ /* 0x000fe20000001804 */
[----:B---3--:R-:W-:Y:S01]  /*49fe0*/  IMAD R14, R14, 0x100, R29 ;  /* 0x000001000e0e7824 */ /* 0x008fe200078e021d */
[----:B----4-:R-:W-:Y:S02]  /*49ff0*/  F2FP.F16.E4M3.UNPACK_B R8, R8.H1 ;  /* 0x00000008ff08723e */ /* 0x010fe400030006ff */
[----:B------:R-:W-:Y:S01]  /*4a000*/  F2FP.F16.E4M3.UNPACK_B R9, R9.H1 ;  /* 0x00000009ff09723e */ /* 0x000fe200030006ff */
[----:B--2---:R-:W-:Y:S02]  /*4a010*/  IMAD R13, R13, 0x100, R28 ;  /* 0x000001000d0d7824 */ /* 0x004fe400078e021c */
[----:B------:R-:W2:Y:S04]  /*4a020*/  LDL.LU R28, [R1+0x2794] ;  /* 0x00279400011c7983 */ /* 0x000ea80000300800 */
[----:B------:R-:W2:-:S12]  /*4a030*/  LDL.LU R29, [R1+0x2790] ;  /* 0x00279000011d7983 */ /* 0x000e980000300800 */
[----:B------:R-:W-:Y:S04]  /*4a040*/  STL.64 [R1+0x210], R4 ;  /* 0x0002100401007387 */ /* 0x000fe80000100a00 */
[----:B------:R0:W-:Y:S04]  /*4a050*/  STL.64 [R1+0x218], R6 ;  /* 0x0002180601007387 */ /* 0x0001e80000100a00 */
[----:B0-----:R-:W3:Y:S01]  /*4a060*/  LDL.LU.64 R6, [R1+0x2788] ;  /* 0x0027880001067983 */ /* 0x001ee20000300a00 */
[----:B------:R-:W-:Y:S03]  /*4a070*/  HMMA.16816.F32 R20, R16, R8, R20 ;  /* 0x000000081014723c */ /* 0x000fe60000001814 */
[----:B------:R-:W4:Y:S01]  /*4a080*/  LDL.LU.64 R4, [R1+0x2780] ;  /* 0x0027800001047983 */ /* 0x000f220000300a00 */
[----:B------:R-:W-:-:S03]  /*4a090*/  IMAD R15, R15, 0x100, R0 ;  /* 0x000001000f0f7824 */ /* 0x000fc600078e0200 */
[----:B------:R-:W2:Y:S04]  /*4a0a0*/  LDL.LU R0, [R1+0x2778] ;  /* 0x0027780001007983 */ /* 0x000ea80000300800 */
[----:B------:R-:W-:Y:S04]  /*4a0b0*/  STL [R1+0x267c], R8 ;  /* 0x00267c0801007387 */ /* 0x000fe80000100800 */
[----:B------:R-:W-:Y:S08]  /*4a0c0*/  STL [R1+0x2678], R9 ;  /* 0x0026780901007387 */ /* 0x000ff00000100800 */
[----:B------:R0:W-:Y:S04]  /*4a0d0*/  STL.64 [R1+0x250], R20 ;  /* 0x0002501401007387 */ /* 0x0001e80000100a00 */
[----:B------:R-:W-:Y:S04]  /*4a0e0*/  STL.64 [R1+0x258], R22 ;  /* 0x0002581601007387 */ /* 0x000fe80000100a00 */
[----:B------:R1:W-:Y:S04]  /*4a0f0*/  STL.64 [R1+0x26f0], R10 ;  /* 0x0026f00a01007387 */ /* 0x0003e80000100a00 */
[----:B0-----:R-:W4:Y:S01]  /*4a100*/  LDL.LU R20, [R1+0x720] ;  /* 0x0007200001147983 */ /* 0x001f220000300800 */
[----:B---3--:R-:W-:-:S02]  /*4a110*/  F2FP.F16.E4M3.UNPACK_B R6, R6.H1 ;  /* 0x00000006ff06723e */ /* 0x008fc400030006ff */
[----:B------:R-:W-:-:S07]  /*4a120*/  F2FP.F16.E4M3.UNPACK_B R7, R7.H1 ;  /* 0x00000007ff07723e */ /* 0x000fce00030006ff */
[----:B-1----:R-:W-:-:S15]  /*4a130*/  HMMA.16816.F32 R8, R16, R6, R24 ;  /* 0x000000061008723c */ /* 0x002fde0000001818 */
[----:B------:R-:W-:-:S08]  /*4a140*/  NOP ;  /* 0x0000000000007918 */ /* 0x000fd00000000000 */
[----:B------:R-:W-:Y:S04]  /*4a150*/  STL.64 [R1+0xf80], R8 ;  /* 0x000f800801007387 */ /* 0x000fe80000100a00 */
[----:B------:R-:W-:Y:S04]  /*4a160*/  STL.64 [R1+0xf88], R10 ;  /* 0x000f880a01007387 */ /* 0x000fe80000100a00 */
        /* <DEDUP_REMOVED lines=10> */
[----:B0-----:R-:W4:Y:S01]  /*4a210*/  LDL R22, [R1] ;  /* 0x0000000001167983 */ /* 0x001f220000100800 */
[----:B--2---:R-:W-:-:S03]  /*4a220*/  IMAD.MOV.U32 R23, RZ, RZ, R0 ;  /* 0x000000ffff177224 */ /* 0x004fc600078e0000 */
[----:B------:R-:W2:Y:S04]  /*4a230*/  LDL.LU R0, [R1+0x2774] ;  /* 0x0027740001007983 */ /* 0x000ea80000300800 */
[----:B---3--:R-:W-:Y:S04]  /*4a240*/  STL.64 [R1+0x26d0], R20 ;  /* 0x0026d01401007387 */ /* 0x008fe80000100a00 */
[----:B------:R-:W3:Y:S04]  /*4a250*/  LDL.LU R24, [R1+0x740] ;  /* 0x0007400001187983 */ /* 0x000ee80000300800 */
[----:B------:R-:W3:Y:S04]  /*4a260*/  LDL.LU R25, [R1+0x744] ;  /* 0x0007440001197983 */ /* 0x000ee80000300800 */
[----:B------:R-:W3:Y:S04]  /*4a270*/  LDL.LU R26, [R1+0x748] ;  /* 0x00074800011a7983 */ /* 0x000ee80000300800 */
[----:B------:R-:W3:Y:S04]  /*4a280*/  LDL.LU R27, [R1+0x74c] ;  /* 0x00074c00011b7983 */ /* 0x000ee80000300800 */
[----:B------:R-:W4:Y:S04]  /*4a290*/  LDL.LU R8, [R1+0x760] ;  /* 0x0007600001087983 */ /* 0x000f280000300800 */
[----:B------:R-:W4:Y:S04]  /*4a2a0*/  LDL.LU R9, [R1+0x764] ;  /* 0x0007640001097983 */ /* 0x000f280000300800 */
[----:B------:R-:W2:Y:S04]  /*4a2b0*/  LDL.LU R10, [R1+0x768] ;  /* 0x00076800010a7983 */ /* 0x000ea80000300800 */
[----:B------:R-:W2:Y:S04]  /*4a2c0*/  LDL.LU R11, [R1+0x76c] ;  /* 0x00076c00010b7983 */ /* 0x000ea80000300800 */
[----:B--2---:R0:W-:Y:S04]  /*4a2d0*/  STL.64 [R1+0x2700], R10 ;  /* 0x0027000a01007387 */ /* 0x0041e80000100a00 */
[----:B0-----:R-:W2:Y:S01]  /*4a2e0*/  LDL R10, [R1+0x10] ;  /* 0x00001000010a7983 */ /* 0x001ea20000100800 */
[----:B------:R-:W-:-:S03]  /*4a2f0*/  IMAD.MOV.U32 R11, RZ, RZ, R0 ;  /* 0x000000ffff0b7224 */ /* 0x000fc600078e0000 */
[----:B------:R-:W3:Y:S04]  /*4a300*/  LDL.LU R0, [R1+0x2770] ;  /* 0x0027700001007983 */ /* 0x000ee80000300800 */
[----:B----4-:R0:W-:Y:S04]  /*4a310*/  STL.64 [R1+0x26f8], R8 ;  /* 0x0026f80801007387 */ /* 0x0101e80000100a00 */
[----:B0-----:R-:W4:Y:S04]  /*4a320*/  LDL.64 R8, [R1+0x18] ;  /* 0x0000180001087983 */ /* 0x001f280000100a00 */
[----:B--2---:R-:W-:Y:S04]  /*4a330*/  STL.64 [R1+0x2730], R10 ;  /* 0x0027300a01007387 */ /* 0x004fe80000100a00 */
[----:B----4-:R0:W-:Y:S04]  /*4a340*/  STL.64 [R1+0x2728], R8 ;  /* 0x0027280801007387 */ /* 0x0101e80000100a00 */
[----:B0-----:R-:W2:Y:S04]  /*4a350*/  LDL.LU R8, [R1+0x790] ;  /* 0x0007900001087983 */ /* 0x001ea80000300800 */
[----:B------:R-:W2:Y:S04]  /*4a360*/  LDL.LU R9, [R1+0x794] ;  /* 0x0007940001097983 */ /* 0x000ea80000300800 */
[----:B------:R-:W4:Y:S04]  /*4a370*/  LDL.LU R10, [R1+0x798] ;  /* 0x00079800010a7983 */ /* 0x000f280000300800 */
[----:B------:R-:W4:Y:S04]  /*4a380*/  LDL.LU R11, [R1+0x79c] ;  /* 0x00079c00010b7983 */ /* 0x000f280000300800 */
[----:B----4-:R0:W-:Y:S04]  /*4a390*/  STL.64 [R1+0x2740], R10 ;  /* 0x0027400a01007387 */ /* 0x0101e80000100a00 */
[----:B0-----:R-:W4:Y:S01]  /*4a3a0*/  LDL R10, [R1+0x28] ;  /* 0x00002800010a7983 */ /* 0x001f220000100800 */
[----:B---3--:R-:W-:-:S03]  /*4a3b0*/  IMAD.MOV.U32 R11, RZ, RZ, R0 ;  /* 0x000000ffff0b7224 */ /* 0x008fc600078e0000 */
[----:B--2---:R0:W-:Y:S04]  /*4a3c0*/  STL.64 [R1+0x2738], R8 ;  /* 0x0027380801007387 */ /* 0x0041e80000100a00 */
[----:B----4-:R1:W-:Y:S04]  /*4a3d0*/  STL.64 [R1+0x2758], R10 ;  /* 0x0027580a01007387 */ /* 0x0103e80000100a00 */
[----:B0-----:R-:W2:Y:S04]  /*4a3e0*/  LDL.LU R8, [R1+0x7b0] ;  /* 0x0007b00001087983 */ /* 0x001ea80000300800 */
[----:B------:R-:W2:Y:S04]  /*4a3f0*/  LDL.LU R9, [R1+0x7b4] ;  /* 0x0007b40001097983 */ /* 0x000ea80000300800 */
[----:B-1----:R-:W3:Y:S04]  /*4a400*/  LDL.LU R10, [R1+0x7b8] ;  /* 0x0007b800010a7983 */ /* 0x002ee80000300800 */
[----:B------:R-:W3:Y:S04]  /*4a410*/  LDL.LU R11, [R1+0x7bc] ;  /* 0x0007bc00010b7983 */ /* 0x000ee80000300800 */
[----:B---3--:R-:W-:Y:S04]  /*4a420*/  STL.64 [R1+0x2768], R10 ;  /* 0x0027680a01007387 */ /* 0x008fe80000100a00 */
[----:B--2---:R0:W-:Y:S04]  /*4a430*/  STL.64 [R1+0x2760], R8 ;  /* 0x0027600801007387 */ /* 0x0041e80000100a00 */
[----:B0-----:R-:W2:Y:S04]  /*4a440*/  LDL.LU R8, [R1+0x880] ;  /* 0x0008800001087983 */ /* 0x001ea80000300800 */
[----:B------:R-:W2:Y:S04]  /*4a450*/  LDL.LU R9, [R1+0x884] ;  /* 0x0008840001097983 */ /* 0x000ea80000300800 */
[----:B------:R-:W2:Y:S04]  /*4a460*/  LDL.LU R10, [R1+0x888] ;  /* 0x00088800010a7983 */ /* 0x000ea80000300800 */
[----:B------:R-:W2:Y:S04]  /*4a470*/  LDL.LU R11, [R1+0x88c] ;  /* 0x00088c00010b7983 */ /* 0x000ea80000300800 */
[----:B------:R-:W3:Y:S04]  /*4a480*/  LDL.64 R20, [R1+0x8] ;  /* 0x0000080001147983 */ /* 0x000ee80000100a00 */
[----:B------:R-:W-:Y:S04]  /*4a490*/  STL.64 [R1+0x2710], R22 ;  /* 0x0027101601007387 */ /* 0x000fe80000100a00 */
[----:B---3--:R0:W-:Y:S04]  /*4a4a0*/  STL.64 [R1+0x2708], R20 ;  /* 0x0027081401007387 */ /* 0x0081e80000100a00 */
[----:B0-----:R-:W3:Y:S04]  /*4a4b0*/  LDL.LU R20, [R1+0x770] ;  /* 0x0007700001147983 */ /* 0x001ee80000300800 */
[----:B------:R-:W3:Y:S04]  /*4a4c0*/  LDL.LU R21, [R1+0x774] ;  /* 0x0007740001157983 */ /* 0x000ee80000300800 */
[----:B------:R-:W4:Y:S04]  /*4a4d0*/  LDL.LU R22, [R1+0x778] ;  /* 0x0007780001167983 */ /* 0x000f280000300800 */
[----:B------:R-:W4:Y:S01]  /*4a4e0*/  LDL.LU R23, [R1+0x77c] ;  /* 0x00077c0001177983 */ /* 0x000f220000300800 */
[----:B------:R-:W-:-:S02]  /*4a4f0*/  F2FP.F16.E4M3.UNPACK_B R4, R4.H1 ;  /* 0x00000004ff04723e */ /* 0x000fc400030006ff */
[----:B------:R-:W-:Y:S01]  /*4a500*/  F2FP.F16.E4M3.UNPACK_B R5, R5.H1 ;  /* 0x00000005ff05723e */ /* 0x000fe200030006ff */
[----:B----4-:R-:W-:Y:S04]  /*4a510*/  STL.64 [R1+0x2720], R22 ;  /* 0x0027201601007387 */ /* 0x010fe80000100a00 */
[----:B---3--:R0:W-:Y:S04]  /*4a520*/  STL.64 [R1+0x2718], R20 ;  /* 0x0027181401007387 */ /* 0x0081e80000100a00 */
        /* <DEDUP_REMOVED lines=18> */
[----:B------:R-:W-:Y:S04]  /*4a650*/  STL.64 [R1+0xf70], R8 ;  /* 0x000f700801007387 */ /* 0x000fe80000100a00 */
[----:B------:R0:W-:Y:S04]  /*4a660*/  STL.64 [R1+0xf78], R10 ;  /* 0x000f780a01007387 */ /* 0x0001e80000100a00 */
[----:B0-----:R-:W4:Y:S04]  /*4a670*/  LDL.LU.64 R10, [R1+0x2768] ;  /* 0x00276800010a7983 */ /* 0x001f280000300a00 */
[----:B------:R-:W4:Y:S01]  /*4a680*/  LDL.LU.64 R8, [R1+0x2760] ;  /* 0x0027600001087983 */ /* 0x000f220000300a00 */
[----:B------:R-:W-:-:S02]  /*4a690*/  F2FP.F16.E4M3.UNPACK_B R2, R2.H1 ;  /* 0x00000002ff02723e */ /* 0x000fc400030006ff */
[----:B------:R-:W-:Y:S02]  /*4a6a0*/  F2FP.F16.E4M3.UNPACK_B R3, R3.H1 ;  /* 0x00000003ff03723e */ /* 0x000fe400030006ff */
[----:B------:R-:W-:Y:S02]  /*4a6b0*/  F2FP.F16.E4M3.UNPACK_B R12, R12 ;  /* 0x0000000cff0c723e */ /* 0x000fe400020006ff */
[----:B------:R-:W-:Y:S02]  /*4a6c0*/  F2FP.F16.E4M3.UNPACK_B R13, R13 ;  /* 0x0000000dff0d723e */ /* 0x000fe400020006ff */
[----:B------:R-:W-:Y:S02]  /*4a6d0*/  F2FP.F16.E4M3.UNPACK_B R14, R14 ;  /* 0x0000000eff0e723e */ /* 0x000fe400020006ff */
[----:B------:R-:W-:Y:S01]  /*4a6e0*/  F2FP.F16.E4M3.UNPACK_B R15, R15 ;  /* 0x0000000fff0f723e */ /* 0x000fe200020006ff */
[----:B----4-:R-:W-:Y:S01]  /*4a6f0*/  HMMA.16816.F32 R16, R16, R2, R8 ;  /* 0x000000021010723c */ /* 0x010fe20000001808 */
[----:B------:R-:W2:-:S15]  /*4a700*/  LDL.LU.64 R10, [R1+0x2758] ;  /* 0x00275800010a7983 */ /* 0x000e9e0000300a00 */
[----:B------:R-:W-:-:S07]  /*4a710*/  NOP ;  /* 0x0000000000007918 */ /* 0x000fce0000000000 */
[----:B------:R-:W-:Y:S04]  /*4a720*/  STL.64 [R1+0xea0], R16 ;  /* 0x000ea01001007387 */ /* 0x000fe80000100a00 */
[----:B------:R0:W-:Y:S04]  /*4a730*/  STL.64 [R1+0xea8], R18 ;  /* 0x000ea81201007387 */ /* 0x0001e80000100a00 */
[----:B0-----:R-:W4:Y:S04]  /*4a740*/  LDL.64 R18, [R1+0x20] ;  /* 0x0000200001127983 */ /* 0x001f280000100a00 */
[----:B------:R-:W3:Y:S04]  /*4a750*/  LDL.LU R16, [R1+0x1e4c] ;  /* 0x001e4c0001107983 */ /* 0x000ee80000300800 */
[----:B------:R-:W3:Y:S01]  /*4a760*/  LDL.LU R17, [R1+0x1e54] ;  /* 0x001e540001117983 */ /* 0x000ee20000300800 */
        /* <DEDUP_REMOVED lines=8> */
[----:B----4-:R-:W-:Y:S01]  /*4a7f0*/  IMAD.MOV.U32 R7, RZ, RZ, R18 ;  /* 0x000000ffff077224 */ /* 0x010fe200078e0012 */
[----:B---3--:R-:W-:-:S15]  /*4a800*/  HMMA.16816.F32 R8, R12, R18, R8 ;  /* 0x000000120c08723c */ /* 0x008fde0000001808 */
        /* <DEDUP_REMOVED lines=21> */
[----:B------:R-:W3:Y:S01]  /*4a960*/  LDL.LU.64 R20, [R1+0x2718] ;  /* 0x0027180001147983 */ /* 0x000ee20000300a00 */
[----:B------:R-:W-:-:S02]  /*4a970*/  IMAD.MOV.U32 R0, RZ, RZ, R19 ;  /* 0x000000ffff007224 */ /* 0x000fc400078e0013 */
[----:B------:R-:W-:Y:S02]  /*4a980*/  IMAD.MOV.U32 R19, RZ, RZ, R8 ;  /* 0x000000ffff137224 */ /* 0x000fe400078e0008 */
[----:B------:R-:W-:Y:S02]  /*4a990*/  IMAD.MOV.U32 R18, RZ, RZ, R9 ;  /* 0x000000ffff127224 */ /* 0x000fe400078e0009 */
[----:B---3--:R-:W-:Y:S01]  /*4a9a0*/  HMMA.16816.F32 R8, R12, R10, R20 ;  /* 0x0000000a0c08723c */ /* 0x008fe20000001814 */
[----:B------:R-:W3:Y:S04]  /*4a9b0*/  LDL.LU.64 R22, [R1+0x2710] ;  /* 0x0027100001167983 */ /* 0x000ee80000300a00 */
[----:B------:R-:W4:-:S15]  /*4a9c0*/  LDL.LU.64 R20, [R1+0x2708] ;  /* 0x0027080001147983 */ /* 0x000f1e0000300a00 */
[----:B------:R-:W-:-:S03]  /*4a9d0*/  NOP ;  /* 0x0000000000007918 */ /* 0x000fc60000000000 */
[----:B------:R-:W-:Y:S04]  /*4a9e0*/  STL.64 [R1+0xe60], R8 ;  /* 0x000e600801007387 */ /* 0x000fe80000100a00 */
[----:B------:R0:W-:Y:S04]  /*4a9f0*/  STL.64 [R1+0xe68], R10 ;  /* 0x000e680a01007387 */ /* 0x0001e80000100a00 */
[----:B0-----:R-:W4:Y:S04]  /*4aa00*/  LDL.LU.64 R10, [R1+0x2700] ;  /* 0x00270000010a7983 */ /* 0x001f280000300a00 */
[----:B------:R-:W4:Y:S02]  /*4aa10*/  LDL.LU.64 R8, [R1+0x26f8] ;  /* 0x0026f80001087983 */ /* 0x000f240000300a00 */
[----:B----4-:R-:W-:-:S15]  /*4aa20*/  HMMA.16816.F32 R8, R12, R20, R8 ;  /* 0x000000140c08723c */ /* 0x010fde0000001808 */
[----:B------:R-:W-:-:S08]  /*4aa30*/  NOP ;  /* 0x0000000000007918 */ /* 0x000fd00000000000 */
[----:B------:R0:W-:Y:S04]  /*4aa40*/  STL.64 [R1+0xe50], R8 ;  /* 0x000e500801007387 */ /* 0x0001e80000100a00 */
[----:B------:R1:W-:Y:S01]  /*4aa50*/  STL.64 [R1+0xe58], R10 ;  /* 0x000e580a01007387 */ /* 0x0003e20000100a00 */
[----:B0-----:R-:W-:Y:S02]  /*4aa60*/  IMAD.MOV.U32 R8, RZ, RZ, R20 ;  /* 0x000000ffff087224 */ /* 0x001fe400078e0014 */
[----:B------:R-:W-:Y:S01]  /*4aa70*/  IMAD.MOV.U32 R9, RZ, RZ, R21 ;  /* 0x000000ffff097224 */ /* 0x000fe200078e0015 */
[----:B-1----:R-:W4:Y:S01]  /*4aa80*/  LDL.LU.64 R10, [R1+0x26f0] ;  /* 0x0026f000010a7983 */ /* 0x002f220000300a00 */
[----:B---3--:R-:W-:Y:S03]  /*4aa90*/  HMMA.16816.F32 R20, R12, R22, R24 ;  /* 0x000000160c14723c */ /* 0x008fe60000001818 */
[----:B------:R-:W3:Y:S04]  /*4aaa0*/  LDL.LU.64 R26, [R1+0x26e8] ;  /* 0x0026e800011a7983 */ /* 0x000ee80000300a00 */
[----:B------:R-:W3:-:S15]  /*4aab0*/  LDL.LU.64 R24, [R1+0x26e0] ;  /* 0x0026e00001187983 */ /* 0x000ede0000300a00 */
[----:B------:R-:W-:-:S01]  /*4aac0*/  NOP ;  /* 0x0000000000007918 */ /* 0x000fc20000000000 */
[----:B------:R-:W-:Y:S04]  /*4aad0*/  STL.64 [R1+0xe40], R20 ;  /* 0x000e401401007387 */ /* 0x000fe80000100a00 */
[----:B------:R0:W-:Y:S04]  /*4aae0*/  STL.64 [R1+0xe48], R22 ;  /* 0x000e481601007387 */ /* 0x0001e80000100a00 */
[----:B0-----:R-:W2:Y:S04]  /*4aaf0*/  LDL.LU.64 R22, [R1+0x26d8] ;  /* 0x0026d80001167983 */ /* 0x001ea80000300a00 */
[----:B------:R-:W2:Y:S01]  /*4ab00*/  LDL.LU.64 R20, [R1+0x26d0] ;  /* 0x0026d00001147983 */ /* 0x000ea20000300a00 */
        /* <DEDUP_REMOVED lines=20> */
[----:B------:R-:W4:Y:S04]  /*4ac50*/  LDL.LU R27, [R1+0x1e58] ;  /* 0x001e5800011b7983 */ /* 0x000f280000300800 */
        /* <DEDUP_REMOVED lines=15> */
[----:B0-----:R-:W2:Y:S04]  /*4ad50*/  LDL.LU R20, [R1+0x6f0] ;  /* 0x0006f00001147983 */ /* 0x001ea80000300800 */
[----:B------:R-:W2:Y:S04]  /*4ad60*/  LDL.LU R21, [R1+0x6f4] ;  /* 0x0006f40001157983 */ /* 0x000ea80000300800 */
[----:B------:R-:W2:Y:S04]  /*4ad70*/  LDL.LU R22, [R1+0x6f8] ;  /* 0x0006f80001167983 */ /* 0x000ea80000300800 */
[----:B------:R-:W2:Y:S01]  /*4ad80*/  LDL.LU R23, [R1+0x6fc] ;  /* 0x0006fc0001177983 */ /* 0x000ea20000300800 */
[----:B----4-:R-:W-:-:S02]  /*4ad90*/  IMAD R16, R16, 0x100, R26 ;  /* 0x0000010010107824 */ /* 0x010fc400078e021a */
[----:B------:R-:W-:Y:S01]  /*4ada0*/  IMAD R17, R17, 0x100, R27 ;  /* 0x0000010011117824 */ /* 0x000fe200078e021b */
[----:B--2---:R-:W-:-:S15]  /*4adb0*/  HMMA.16816.F32 R20, R12, R10, R20 ;  /* 0x0000000a0c14723c */ /* 0x004fde0000001814 */
[----:B------:R-:W-:-:S08]  /*4adc0*/  NOP ;  /* 0x0000000000007918 */ /* 0x000fd00000000000 */
[----:B------:R-:W-:Y:S04]  /*4add0*/  STL.64 [R1+0xde0], R20 ;  /* 0x000de01401007387 */ /* 0x000fe80000100a00 */
[----:B------:R-:W-:Y:S04]  /*4ade0*/  STL.64 [R1+0xde8], R22 ;  /* 0x000de81601007387 */ /* 0x000fe80000100a00 */
[----:B------:R-:W2:Y:S04]  /*4adf0*/  LDL.LU R24, [R1+0x660] ;  /* 0x0006600001187983 */ /* 0x000ea80000300800 */
        /* <DEDUP_REMOVED lines=9> */
[----:B----4-:R0:W-:Y:S02]  /*4ae90*/  STL.64 [R1+0x25c0], R26 ;  /* 0x0025c01a01007387 */ /* 0x0101e40000100a00 */
[----:B0-----:R-:W-:-:S02]  /*4aea0*/  IMAD.MOV.U32 R26, RZ, RZ, R8 ;  /* 0x000000ffff1a7224 */ /* 0x001fc400078e0008 */
[----:B------:R-:W-:Y:S01]  /*4aeb0*/  IMAD.MOV.U32 R27, RZ, RZ, R9 ;  /* 0x000000ffff1b7224 */ /* 0x000fe200078e0009 */
[----:B------:R-:W4:Y:S04]  /*4aec0*/  LDL.LU R8, [R1+0x267c] ;  /* 0x00267c0001087983 */ /* 0x000f280000300800 */
[----:B------:R-:W4:Y:S04]  /*4aed0*/  LDL.LU R9, [R1+0x2678] ;  /* 0x0026780001097983 */ /* 0x000f280000300800 */
[----:B--2---:R0:W-:Y:S04]  /*4aee0*/  STL.64 [R1+0x25b8], R24 ;  /* 0x0025b81801007387 */ /* 0x0041e80000100a00 */
[----:B------:R-:W2:Y:S04]  /*4aef0*/  LDL.LU R20, [R1+0x650] ;  /* 0x0006500001147983 */ /* 0x000ea80000300800 */
[----:B------:R-:W2:Y:S04]  /*4af00*/  LDL.LU R21, [R1+0x654] ;  /* 0x0006540001157983 */ /* 0x000ea80000300800 */
[----:B------:R-:W3:Y:S04]  /*4af10*/  LDL.LU R22, [R1+0x658] ;  /* 0x0006580001167983 */ /* 0x000ee80000300800 */
[----:B------:R-:W3:Y:S04]  /*4af20*/  LDL.LU R23, [R1+0x65c] ;  /* 0x00065c0001177983 */ /* 0x000ee80000300800 */
[----:B0-----:R-:W4:Y:S04]  /*4af30*/  LDL.64 R24, [R1+0x10] ;  /* 0x0000100001187983 */ /* 0x001f280000100a00 */
[----:B------:R0:W-:Y:S02]  /*4af40*/  STL.64 [R1+0x25f0], R26 ;  /* 0x0025f01a01007387 */ /* 0x0001e40000100a00 */
[----:B0-----:R-:W-:-:S02]  /*4af50*/  IMAD.MOV.U32 R26, RZ, RZ, R19 ;  /* 0x000000ffff1a7224 */ /* 0x001fc400078e0013 */
[----:B------:R-:W-:Y:S01]  /*4af60*/  IMAD.MOV.U32 R27, RZ, RZ, R18 ;  /* 0x000000ffff1b7224 */ /* 0x000fe200078e0012 */
[----:B----4-:R-:W-:Y:S04]  /*4af70*/  STL.64 [R1+0x25e8], R24 ;  /* 0x0025e81801007387 */ /* 0x010fe80000100a00 */
[----:B------:R-:W-:Y:S04]  /*4af80*/  STL.64 [R1+0x2608], R26 ;  /* 0x0026081a01007387 */ /* 0x000fe80000100a00 */
        /* <DEDUP_REMOVED lines=12> */
[----:B------:R-:W4:Y:S01]  /*4b050*/  LDL.64 R26, [R1+0x28] ;  /* 0x00002800011a7983 */ /* 0x000f220000100a00 */
[----:B------:R-:W-:-:S02]  /*4b060*/  IMAD.MOV.U32 R24, RZ, RZ, R7 ;  /* 0x000000ffff187224 */ /* 0x000fc400078e0007 */
[----:B------:R-:W-:Y:S01]  /*4b070*/  IMAD.MOV.U32 R25, RZ, RZ, R0 ;  /* 0x000000ffff197224 */ /* 0x000fe200078e0000 */
[----:B----4-:R-:W-:Y:S04]  /*4b080*/  STL.64 [R1+0x2638], R26 ;  /* 0x0026381a01007387 */ /* 0x010fe80000100a00 */
[----:B------:R0:W-:Y:S04]  /*4b090*/  STL.64 [R1+0x2630], R24 ;  /* 0x0026301801007387 */ /* 0x0001e80000100a00 */
[----:B0-----:R-:W4:Y:S04]  /*4b0a0*/  LDL.LU R24, [R1+0x6d0] ;  /* 0x0006d00001187983 */ /* 0x001f280000300800 */
[----:B------:R-:W4:Y:S04]  /*4b0b0*/  LDL.LU R25, [R1+0x6d4] ;  /* 0x0006d40001197983 */ /* 0x000f280000300800 */
[----:B------:R-:W2:Y:S04]  /*4b0c0*/  LDL.LU R26, [R1+0x6d8] ;  /* 0x0006d800011a7983 */ /* 0x000ea80000300800 */
[----:B------:R-:W2:Y:S04]  /*4b0d0*/  LDL.LU R27, [R1+0x6dc] ;  /* 0x0006dc00011b7983 */ /* 0x000ea80000300800 */
[----:B------:R-:W3:Y:S04]  /*4b0e0*/  LDL.LU R7, [R1+0x1e60] ;  /* 0x001e600001077983 */ /* 0x000ee80000300800 */
[----:B---3--:R-:W-:Y:S04]  /*4b0f0*/  STL.64 [R1+0x2670], R6 ;  /* 0x0026700601007387 */ /* 0x008fe80000100a00 */
[----:B------:R0:W-:Y:S04]  /*4b100*/  STL.64 [R1+0x2668], R4 ;  /* 0x0026680401007387 */ /* 0x0001e80000100a00 */
[----:B0-----:R-:W3:Y:S04]  /*4b110*/  LDL.LU R4, [R1+0x6e0] ;  /* 0x0006e00001047983 */ /* 0x001ee80000300800 */
[----:B------:R-:W3:Y:S04]  /*4b120*/  LDL.LU R5, [R1+0x6e4] ;  /* 0x0006e40001057983 */ /* 0x000ee80000300800 */
[----:B------:R-:W3:Y:S04]  /*4b130*/  LDL.LU R6, [R1+0x6e8] ;  /* 0x0006e80001067983 */ /* 0x000ee80000300800 */
[----:B------:R-:W3:Y:S04]  /*4b140*/  LDL.LU R7, [R1+0x6ec] ;  /* 0x0006ec0001077983 */ /* 0x000ee80000300800 */
[----:B------:R-:W3:Y:S04]  /*4b150*/  LDL.LU R18, [R1+0x1e5c] ;  /* 0x001e5c0001127983 */ /* 0x000ee80000300800 */
        /* <DEDUP_REMOVED lines=16> */
[----:B0-----:R-:W4:Y:S04]  /*4b260*/  LDL.LU R20, [R1+0x6a0] ;  /* 0x0006a00001147983 */ /* 0x001f280000300800 */
[----:B------:R-:W4:Y:S04]  /*4b270*/  LDL.LU R21, [R1+0x6a4] ;  /* 0x0006a40001157983 */ /* 0x000f280000300800 */
[----:B------:R-:W2:Y:S04]  /*4b280*/  LDL.LU R22, [R1+0x6a8] ;  /* 0x0006a80001167983 */ /* 0x000ea80000300800 */
[----:B------:R-:W2:Y:S01]  /*4b290*/  LDL.LU R23, [R1+0x6ac] ;  /* 0x0006ac0001177983 */ /* 0x000ea20000300800 */
[----:B---3--:R-:W-:Y:S03]  /*4b2a0*/  HMMA.16816.F32 R4, R12, R8, R4 ;  /* 0x000000080c04723c */ /* 0x008fe60000001804 */
[----:B--2---:R-:W-:Y:S04]  /*4b2b0*/  STL.64 [R1+0x2618], R22 ;  /* 0x0026181601007387 */ /* 0x004fe80000100a00 */
[----:B----4-:R0:W-:Y:S04]  /*4b2c0*/  STL.64 [R1+0x2610], R20 ;  /* 0x0026101401007387 */ /* 0x0101e80000100a00 */
        /* <DEDUP_REMOVED lines=14> */
[----:B------:R-:W-:Y:S04]  /*4b3b0*/  STL [R1+0x2554], R8 ;  /* 0x0025540801007387 */ /* 0x000fe80000100800 */
[----:B------:R0:W-:Y:S04]  /*4b3c0*/  STL [R1+0x2550], R9 ;  /* 0x0025500901007387 */ /* 0x0001e80000100800 */
[----:B0-----:R-:W2:Y:S01]  /*4b3d0*/  LDL.64 R8, [R1] ;  /* 0x0000000001087983 */ /* 0x001ea20000100a00 */
[----:B---3--:R-:W-:-:S03]  /*4b3e0*/  IMAD R18, R18, 0x100, R7 ;  /* 0x0000010012127824 */ /* 0x008fc600078e0207 */
[----:B------:R-:W3:Y:S02]  /*4b3f0*/  LDL.LU R7, [R1+0x2660] ;  /* 0x0026600001077983 */ /* 0x000ee40000300800 */
[----:B---3--:R-:W-:-:S15]  /*4b400*/  HMMA.16816.F32 R24, R12, R6, R24 ;  /* 0x000000060c18723c */ /* 0x008fde0000001818 */
[----:B------:R-:W-:-:S08]  /*4b410*/  NOP ;  /* 0x0000000000007918 */ /* 0x000fd00000000000 */
[----:B------:R-:W-:Y:S04]  /*4b420*/  STL.64 [R1+0xf60], R24 ;  /* 0x000f601801007387 */ /* 0x000fe80000100a00 */
[----:B------:R0:W-:Y:S04]  /*4b430*/  STL.64 [R1+0xf68], R26 ;  /* 0x000f681a01007387 */ /* 0x0001e80000100a00 */
[----:B0-----:R-:W4:Y:S04]  /*4b440*/  LDL.LU.64 R26, [R1+0x2658] ;  /* 0x00265800011a7983 */ /* 0x001f280000300a00 */
[----:B------:R-:W4:Y:S04]  /*4b450*/  LDL.LU.64 R24, [R1+0x2650] ;  /* 0x0026500001187983 */ /* 0x000f280000300a00 */
        /* <DEDUP_REMOVED lines=8> */
[----:B------:R-:W-:Y:S01]  /*4b4e0*/  IMAD R19, R0, 0x100, R19 ;  /* 0x0000010000137824 */ /* 0x000fe200078e0213 */
[----:B------:R-:W-:-:S02]  /*4b4f0*/  F2FP.F16.E4M3.UNPACK_B R16, R16 ;  /* 0x00000010ff10723e */ /* 0x000fc400020006ff */
[----:B------:R-:W-:Y:S02]  /*4b500*/  F2FP.F16.E4M3.UNPACK_B R17, R17 ;  /* 0x00000011ff11723e */ /* 0x000fe400020006ff */
[----:B------:R-:W-:Y:S02]  /*4b510*/  F2FP.F16.E4M3.UNPACK_B R18, R18 ;  /* 0x00000012ff12723e */ /* 0x000fe400020006ff */
[----:B------:R-:W-:Y:S01]  /*4b520*/  F2FP.F16.E4M3.UNPACK_B R19, R19 ;  /* 0x00000013ff13723e */ /* 0x000fe200020006ff */
[----:B---3--:R-:W-:Y:S01]  /*4b530*/  HMMA.16816.F32 R12, R12, R2, R24 ;  /* 0x000000020c0c723c */ /* 0x008fe20000001818 */
[----:B------:R-:W2:Y:S04]  /*4b540*/  LDL.LU.64 R26, [R1+0x2638] ;  /* 0x00263800011a7983 */ /* 0x000ea80000300a00 */
[----:B------:R-:W3:-:S15]  /*4b550*/  LDL.LU.64 R24, [R1+0x2630] ;  /* 0x0026300001187983 */ /* 0x000ede0000300a00 */
[----:B------:R-:W-:-:S03]  /*4b560*/  NOP ;  /* 0x0000000000007918 */ /* 0x000fc60000000000 */
        /* <DEDUP_REMOVED lines=11> */
[----:B------:R-:W3:Y:S01]  /*4b620*/  LDL.LU.64 R20, [R1+0x2620] ;  /* 0x0026200001147983 */ /* 0x000ee20000300a00 */
[----:B------:R-:W-:-:S02]  /*4b630*/  IMAD.MOV.U32 R7, RZ, RZ, R26 ;  /* 0x000000ffff077224 */ /* 0x000fc400078e001a */
[----:B------:R-:W-:Y:S02]  /*4b640*/  IMAD.MOV.U32 R6, RZ, RZ, R27 ;  /* 0x000000ffff067224 */ /* 0x000fe400078e001b */
[----:B---3--:R-:W-:Y:S01]  /*4b650*/  HMMA.16816.F32 R24, R16, R24, R20 ;  /* 0x000000181018723c */ /* 0x008fe20000001814 */
[----:B------:R-:W2:Y:S04]  /*4b660*/  LDL.LU.64 R22, [R1+0x2618] ;  /* 0x0026180001167983 */ /* 0x000ea80000300a00 */
[----:B------:R-:W2:-:S15]  /*4b670*/  LDL.LU.64 R20, [R1+0x2610] ;  /* 0x0026100001147983 */ /* 0x000e9e0000300a00 */
[----:B------:R-:W-:-:S03]  /*4b680*/  NOP ;  /* 0x0000000000007918 */ /* 0x000fc60000000000 */
        /* <DEDUP_REMOVED lines=10> */
[----:B------:R-:W2:Y:S02]  /*4b730*/  LDL.LU.64 R24, [R1+0x25e8] ;  /* 0x0025e80001187983 */ /* 0x000ea40000300a00 */
[----:B--2---:R-:W-:-:S15]  /*4b740*/  HMMA.16816.F32 R20, R16, R24, R20 ;  /* 0x000000181014723c */ /* 0x004fde0000001814 */
[----:B------:R-:W-:-:S08]  /*4b750*/  NOP ;  /* 0x0000000000007918 */ /* 0x000fd00000000000 */
[----:B------:R-:W-:Y:S04]  /*4b760*/  STL.64 [R1+0xd80], R20 ;  /* 0x000d801401007387 */ /* 0x000fe80000100a00 */
[----:B------:R0:W-:Y:S04]  /*4b770*/  STL.64 [R1+0xd88], R22 ;  /* 0x000d881601007387 */ /* 0x0001e80000100a00 */
[----:B0-----:R-:W3:Y:S04]  /*4b780*/  LDL.LU.64 R22, [R1+0x25e0] ;  /* 0x0025e00001167983 */ /* 0x001ee80000300a00 */
[----:B------:R-:W3:Y:S01]  /*4b790*/  LDL.LU.64 R20, [R1+0x25d8] ;  /* 0x0025d80001147983 */ /* 0x000ee20000300a00 */
[----:B------:R-:W-:-:S05]  /*4b7a0*/  IMAD.MOV.U32 R0, RZ, RZ, R25 ;  /* 0x000000ffff007224 */ /* 0x000fca00078e0019 */
[----:B------:R-:W-:Y:S01]  /*4b7b0*/  STL [R1+0x2518], R0 ;  /* 0x0025180001007387 */ /* 0x000fe20000100800 */
[----:B---3--:R-:W-:Y:S03]  /*4b7c0*/  HMMA.16816.F32 R24, R16, R26, R20 ;  /* 0x0000001a1018723c */ /* 0x008fe60000001814 */
        /* <DEDUP_REMOVED lines=18> */
[----:B------:R-:W4:Y:S01]  /*4b8f0*/  LDL.LU.64 R24, [R1+0x2598] ;  /* 0x0025980001187983 */ /* 0x000f220000300a00 */
[----:B------:R-:W-:Y:S01]  /*4b900*/  IMAD.MOV.U32 R0, RZ, RZ, R9 ;  /* 0x000000ffff007224 */ /* 0x000fe200078e0009 */
[C---:B--2---:R-:W-:Y:S06]  /*4b910*/  HMMA.16816.F32 R20, R16.reuse, R26, R20 ;  /* 0x0000001a1014723c */ /* 0x044fec0000001814 */
[----:B----4-:R-:W-:-:S15]  /*4b920*/  HMMA.16816.F32 R12, R16, R24, R12 ;  /* 0x00000018100c723c */ /* 0x010fde000000180c */
[----:B------:R-:W-:-:S02]  /*4b930*/  NOP ;  /* 0x0000000000007918 */ /* 0x000fc40000000000 */
[----:B------:R-:W-:Y:S04]  /*4b940*/  STL.64 [R1+0xd40], R20 ;  /* 0x000d401401007387 */ /* 0x000fe80000100a00 */
[----:B------:R0:W-:Y:S04]  /*4b950*/  STL.64 [R1+0xd48], R22 ;  /* 0x000d481601007387 */ /* 0x0001e80000100a00 */
[----:B0-----:R-:W2:Y:S04]  /*4b960*/  LDL.LU.64 R22, [R1+0x2590] ;  /* 0x0025900001167983 */ /* 0x001ea80000300a00 */
[----:B------:R-:W3:Y:S04]  /*4b970*/  LDL.LU.64 R20, [R1+0x2588] ;  /* 0x0025880001147983 */ /* 0x000ee80000300a00 */
[----:B------:R-:W-:Y:S04]  /*4b980*/  STL.64 [R1+0x24a8], R26 ;  /* 0x0024a81a01007387 */ /* 0x000fe80000100a00 */
[----:B------:R0:W-:Y:S04]  /*4b990*/  STL.64 [R1+0xd30], R12 ;  /* 0x000d300c01007387 */ /* 0x0001e80000100a00 */
[----:B------:R-:W-:Y:S04]  /*4b9a0*/  STL.64 [R1+0xd38], R14 ;  /* 0x000d380e01007387 */ /* 0x000fe80000100a00 */
[----:B------:R-:W4:Y:S04]  /*4b9b0*/  LDL.LU R8, [R1+0x1e70] ;  /* 0x001e700001087983 */ /* 0x000f280000300800 */
[----:B0-----:R-:W3:Y:S04]  /*4b9c0*/  LDL.LU R12, [R1+0x1e6c] ;  /* 0x001e6c00010c7983 */ /* 0x001ee80000300800 */
[----:B------:R-:W4:Y:S04]  /*4b9d0*/  LDL.LU R9, [R1+0x1e78] ;  /* 0x001e780001097983 */ /* 0x000f280000300800 */
[----:B------:R-:W-:Y:S04]  /*4b9e0*/  STL.64 [R1+0x2570], R10 ;  /* 0x0025700a01007387 */ /* 0x000fe80000100a00 */
[----:B----4-:R0:W-:Y:S04]  /*4b9f0*/  STL.64 [R1+0x2568], R8 ;  /* 0x0025680801007387 */ /* 0x0101e80000100a00 */
        /* <DEDUP_REMOVED lines=15> */
[----:B------:R-:W3:Y:S04]  /*4baf0*/  LDL.LU R7, [R1+0x1e88] ;  /* 0x001e880001077983 */ /* 0x000ee80000300800 */
[----:B---3--:R-:W-:Y:S04]  /*4bb00*/  STL.64 [R1+0x2548], R6 ;  /* 0x0025480601007387 */ /* 0x008fe80000100a00 */
[----:B------:R0:W-:Y:S04]  /*4bb10*/  STL.64 [R1+0x2540], R4 ;  /* 0x0025400401007387 */ /* 0x0001e80000100a00 */
        /* <DEDUP_REMOVED lines=32> */
[----:B0-----:R-:W4:Y:S04]  /*4bd20*/  LDL.LU.64 R10, [R1+0x2570] ;  /* 0x00257000010a7983 */ /* 0x001f280000300a00 */
[----:B------:R-:W3:Y:S04]  /*4bd30*/  LDL.LU.64 R8, [R1+0x2568] ;  /* 0x0025680001087983 */ /* 0x000ee80000300a00 */
[----:B------:R-:W-:Y:S04]  /*4bd40*/  STL.64 [R1+0x2488], R22 ;  /* 0x0024881601007387 */ /* 0x000fe80000100a00 */
[----:B------:R0:W-:Y:S04]  /*4bd50*/  STL.64 [R1+0x2480], R20 ;  /* 0x0024801401007387 */ /* 0x0001e80000100a00 */
[----:B0-----:R-:W2:Y:S04]  /*4bd60*/  LDL.LU R20, [R1+0x5e0] ;  /* 0x0005e00001147983 */ /* 0x001ea80000300800 */
[----:B------:R-:W2:Y:S04]  /*4bd70*/  LDL.LU R21, [R1+0x5e4] ;  /* 0x0005e40001157983 */ /* 0x000ea80000300800 */
[----:B------:R-:W2:Y:S04]  /*4bd80*/  LDL.LU R22, [R1+0x5e8] ;  /* 0x0005e80001167983 */ /* 0x000ea80000300800 */
[----:B------:R-:W2:Y:S01]  /*4bd90*/  LDL.LU R23, [R1+0x5ec] ;  /* 0x0005ec0001177983 */ /* 0x000ea20000300800 */
[----:B----4-:R-:W-:Y:S01]  /*4bda0*/  HMMA.16816.F32 R4, R16, R10, R4 ;  /* 0x0000000a1004723c */ /* 0x010fe20000001804 */
[----:B---3--:R-:W-:-:S02]  /*4bdb0*/  IMAD R12, R12, 0x100, R8 ;  /* 0x000001000c0c7824 */ /* 0x008fc400078e0208 */
[----:B------:R-:W-:-:S15]  /*4bdc0*/  IMAD R13, R13, 0x100, R9 ;  /* 0x000001000d0d7824 */ /* 0x000fde00078e0209 */
[----:B------:R-:W-:-:S05]  /*4bdd0*/  NOP ;  /* 0x0000000000007918 */ /* 0x000fca0000000000 */
[----:B------:R-:W-:Y:S04]  /*4bde0*/  STL.64 [R1+0xd00], R4 ;  /* 0x000d000401007387 */ /* 0x000fe80000100a00 */
[----:B------:R0:W-:Y:S04]  /*4bdf0*/  STL.64 [R1+0xd08], R6 ;  /* 0x000d080601007387 */ /* 0x0001e80000100a00 */
[----:B0-----:R-:W3:Y:S04]  /*4be00*/  LDL.LU.64 R6, [R1+0x2560] ;  /* 0x0025600001067983 */ /* 0x001ee80000300a00 */
[----:B------:R-:W3:Y:S04]  /*4be10*/  LDL.LU.64 R4, [R1+0x2558] ;  /* 0x0025580001047983 */ /* 0x000ee80000300a00 */
[----:B------:R-:W3:Y:S04]  /*4be20*/  LDL.LU R8, [R1+0x2554] ;  /* 0x0025540001087983 */ /* 0x000ee80000300800 */
[----:B------:R-:W3:Y:S02]  /*4be30*/  LDL.LU R9, [R1+0x2550] ;  /* 0x0025500001097983 */ /* 0x000ee40000300800 */
        /* <DEDUP_REMOVED lines=8> */
[----:B0-----:R-:W4:Y:S04]  /*4bec0*/  LDL.LU R8, [R1+0x5f0] ;  /* 0x0005f00001087983 */ /* 0x001f280000300800 */
[----:B------:R-:W4:Y:S04]  /*4bed0*/  LDL.LU R9, [R1+0x5f4] ;  /* 0x0005f40001097983 */ /* 0x000f280000300800 */
[----:B------:R-:W4:Y:S04]  /*4bee0*/  LDL.LU R10, [R1+0x5f8] ;  /* 0x0005f800010a7983 */ /* 0x000f280000300800 */
[----:B------:R-:W4:Y:S01]  /*4bef0*/  LDL.LU R11, [R1+0x5fc] ;  /* 0x0005fc00010b7983 */ /* 0x000f220000300800 */
[----:B---3--:R-:W-:-:S02]  /*4bf00*/  IMAD R14, R14, 0x100, R6 ;  /* 0x000001000e0e7824 */ /* 0x008fc400078e0206 */
[----:B------:R-:W-:Y:S01]  /*4bf10*/  IMAD R15, R15, 0x100, R7 ;  /* 0x000001000f0f7824 */ /* 0x000fe200078e0207 */
[----:B------:R-:W2:Y:S04]  /*4bf20*/  LDL.LU R6, [R1+0x253c] ;  /* 0x00253c0001067983 */ /* 0x000ea80000300800 */
[----:B------:R-:W2:Y:S02]  /*4bf30*/  LDL.LU R7, [R1+0x2538] ;  /* 0x0025380001077983 */ /* 0x000ea40000300800 */
[----:B--2---:R-:W-:-:S15]  /*4bf40*/  HMMA.16816.F32 R24, R16, R6, R24 ;  /* 0x000000061018723c */ /* 0x004fde0000001818 */
        /* <DEDUP_REMOVED lines=11> */
[----:B0-----:R-:W2:Y:S04]  /*4c000*/  LDL.LU.64 R26, [R1+0x2520] ;  /* 0x00252000011a7983 */ /* 0x001ea80000300a00 */
[----:B------:R0:W-:Y:S02]  /*4c010*/  STL.64 [R1+0x24d0], R4 ;  /* 0x0024d00401007387 */ /* 0x0001e40000100a00 */
[----:B0-----:R-:W-:Y:S02]  /*4c020*/  HMMA.16816.F32 R4, R16, R2, R8 ;  /* 0x000000021004723c */ /* 0x001fe40000001808 */
[----:B------:R-:W3:Y:S04]  /*4c030*/  LDL.LU R16, [R1+0x1e8c] ;  /* 0x001e8c0001107983 */ /* 0x000ee80000300800 */
[----:B------:R-:W3:-:S15]  /*4c040*/  LDL.LU R17, [R1+0x1e94] ;  /* 0x001e940001117983 */ /* 0x000ede0000300800 */
[----:B------:R-:W-:-:S02]  /*4c050*/  NOP ;  /* 0x0000000000007918 */ /* 0x000fc40000000000 */
[----:B------:R-:W-:Y:S04]  /*4c060*/  STL.64 [R1+0xce0], R4 ;  /* 0x000ce00401007387 */ /* 0x000fe80000100a00 */
[----:B------:R2:W-:Y:S04]  /*4c070*/  STL.64 [R1+0xce8], R6 ;  /* 0x000ce80601007387 */ /* 0x0005e80000100a00 */
[----:B------:R-:W4:Y:S01]  /*4c080*/  LDL.LU R18, [R1+0x1e9c] ;  /* 0x001e9c0001127983 */ /* 0x000f220000300800 */
[----:B------:R-:W-:Y:S02]  /*4c090*/  F2FP.F16.E4M3.UNPACK_B R12, R12 ;  /* 0x0000000cff0c723e */ /* 0x000fe400020006ff */
[----:B------:R-:W-:-:S02]  /*4c0a0*/  F2FP.F16.E4M3.UNPACK_B R13, R13 ;  /* 0x0000000dff0d723e */ /* 0x000fc400020006ff */
[----:B------:R-:W-:Y:S02]  /*4c0b0*/  F2FP.F16.E4M3.UNPACK_B R14, R14 ;  /* 0x0000000eff0e723e */ /* 0x000fe400020006ff */
[----:B------:R-:W-:-:S07]  /*4c0c0*/  F2FP.F16.E4M3.UNPACK_B R15, R15 ;  /* 0x0000000fff0f723e */ /* 0x000fce00020006ff */
[----:B--2---:R-:W-:Y:S01]  /*4c0d0*/  HMMA.16816.F32 R4, R12, R26, R20 ;  /* 0x0000001a0c04723c */ /* 0x004fe20000001814 */
[----:B----4-:R-:W-:Y:S04]  /*4c0e0*/  STL [R1+0x2500], R18 ;  /* 0x0025001201007387 */ /* 0x010fe80000100800 */
[----:B---3--:R-:W-:Y:S04]  /*4c0f0*/  STL.64 [R1+0x24f8], R16 ;  /* 0x0024f81001007387 */ /* 0x008fe80000100a00 */
[----:B------:R-:W2:-:S14]  /*4c100*/  LDL.LU R20, [R1+0x560] ;  /* 0x0005600001147983 */ /* 0x000e9c0000300800 */
[----:B------:R-:W-:Y:S04]  /*4c110*/  STL.64 [R1+0xcd0], R4 ;  /* 0x000cd00401007387 */ /* 0x000fe80000100a00 */
[----:B------:R-:W-:Y:S04]  /*4c120*/  STL.64 [R1+0xcd8], R6 ;  /* 0x000cd80601007387 */ /* 0x000fe80000100a00 */
[----:B------:R-:W2:Y:S04]  /*4c130*/  LDL.LU R21, [R1+0x564] ;  /* 0x0005640001157983 */ /* 0x000ea80000300800 */
[----:B------:R-:W3:Y:S04]  /*4c140*/  LDL.LU R22, [R1+0x568] ;  /* 0x0005680001167983 */ /* 0x000ee80000300800 */
[----:B------:R-:W3:Y:S04]  /*4c150*/  LDL.LU R23, [R1+0x56c] ;  /* 0x00056c0001177983 */ /* 0x000ee80000300800 */
[----:B------:R-:W4:Y:S04]  /*4c160*/  LDL.LU R24, [R1+0x580] ;  /* 0x0005800001187983 */ /* 0x000f280000300800 */
[----:B------:R-:W4:Y:S04]  /*4c170*/  LDL.LU R25, [R1+0x584] ;  /* 0x0005840001197983 */ /* 0x000f280000300800 */
[----:B------:R-:W2:Y:S04]  /*4c180*/  LDL.LU R26, [R1+0x588] ;  /* 0x00058800011a7983 */ /* 0x000ea80000300800 */
[----:B------:R-:W2:Y:S04]  /*4c190*/  LDL.LU R27, [R1+0x58c] ;  /* 0x00058c00011b7983 */ /* 0x000ea80000300800 */
[----:B--2---:R0:W-:Y:S04]  /*4c1a0*/  STL.64 [R1+0x24b8], R26 ;  /* 0x0024b81a01007387 */ /* 0x0041e80000100a00 */
[----:B0-----:R-:W2:Y:S01]  /*4c1b0*/  LDL R26, [R1] ;  /* 0x00000000011a7983 */ /* 0x001ea20000100800 */
[----:B------:R-:W-:-:S03]  /*4c1c0*/  IMAD.MOV.U32 R27, RZ, RZ, R0 ;  /* 0x000000ffff1b7224 */ /* 0x000fc600078e0000 */
[----:B------:R-:W3:Y:S04]  /*4c1d0*/  LDL.LU R0, [R1+0x2518] ;  /* 0x0025180001007983 */ /* 0x000ee80000300800 */
[----:B------:R-:W3:Y:S04]  /*4c1e0*/  LDL R10, [R1+0x20] ;  /* 0x00002000010a7983 */ /* 0x000ee80000100800 */
[----:B------:R-:W3:Y:S04]  /*4c1f0*/  LDL R11, [R1+0x24] ;  /* 0x00002400010b7983 */ /* 0x000ee80000100800 */
[----:B------:R-:W4:Y:S04]  /*4c200*/  LDL.LU R4, [R1+0x5a0] ;  /* 0x0005a00001047983 */ /* 0x000f280000300800 */
[----:B------:R-:W4:Y:S04]  /*4c210*/  LDL.LU R5, [R1+0x5a4] ;  /* 0x0005a40001057983 */ /* 0x000f280000300800 */
[----:B------:R-:W2:Y:S04]  /*4c220*/  LDL.LU R6, [R1+0x5a8] ;  /* 0x0005a80001067983 */ /* 0x000ea80000300800 */
[----:B------:R-:W2:Y:S04]  /*4c230*/  LDL.LU R7, [R1+0x5ac] ;  /* 0x0005ac0001077983 */ /* 0x000ea80000300800 */
[----:B--2---:R0:W-:Y:S04]  /*4c240*/  STL.64 [R1+0x24e0], R6 ;  /* 0x0024e00601007387 */ /* 0x0041e80000100a00 */
[----:B0-----:R-:W2:Y:S04]  /*4c250*/  LDL R6, [R1+0x10] ;  /* 0x0000100001067983 */ /* 0x001ea80000100800 */
        /* <DEDUP_REMOVED lines=10> */
[----:B------:R0:W-:Y:S04]  /*4c300*/  STL.64 [R1+0x24d8], R4 ;  /* 0x0024d80401007387 */ /* 0x0001e80000100a00 */
[----:B0-----:R-:W4:Y:S04]  /*4c310*/  LDL.64 R4, [R1+0x18] ;  /* 0x0000180001047983 */ /* 0x001f280000100a00 */
[----:B------:R0:W-:Y:S04]  /*4c320*/  STL.64 [R1+0x24b0], R24 ;  /* 0x0024b01801007387 */ /* 0x0001e80000100a00 */
[----:B0-----:R-:W2:Y:S04]  /*4c330*/  LDL.64 R24, [R1+0x8] ;  /* 0x0000080001187983 */ /* 0x001ea80000100a00 */
[----:B------:R-:W-:Y:S04]  /*4c340*/  STL.64 [R1+0x24f0], R26 ;  /* 0x0024f01a01007387 */ /* 0x000fe80000100a00 */
        /* <DEDUP_REMOVED lines=11> */
[C---:B---3--:R-:W-:Y:S03]  /*4c400*/  HMMA.16816.F32 R8, R12.reuse, R10, R16 ;  /* 0x0000000a0c08723c */ /* 0x048fe60000001810 */
[----:B--2---:R-:W-:Y:S04]  /*4c410*/  STL.64 [R1+0x24c8], R22 ;  /* 0x0024c81601007387 */ /* 0x004fe80000100a00 */
[----:B----4-:R0:W-:Y:S04]  /*4c420*/  STL.64 [R1+0x24c0], R20 ;  /* 0x0024c01401007387 */ /* 0x0101e80000100a00 */
[----:B0-----:R-:W2:Y:S04]  /*4c430*/  LDL.LU R20, [R1+0x590] ;  /* 0x0005900001147983 */ /* 0x001ea80000300800 */
[----:B------:R-:W2:Y:S04]  /*4c440*/  LDL.LU R21, [R1+0x594] ;  /* 0x0005940001157983 */ /* 0x000ea80000300800 */
[----:B------:R-:W2:Y:S04]  /*4c450*/  LDL.LU R22, [R1+0x598] ;  /* 0x0005980001167983 */ /* 0x000ea80000300800 */
[----:B------:R-:W2:Y:S04]  /*4c460*/  LDL.LU R23, [R1+0x59c] ;  /* 0x00059c0001177983 */ /* 0x000ea80000300800 */
[----:B------:R-:W3:Y:S04]  /*4c470*/  LDL.LU.64 R18, [R1+0x2510] ;  /* 0x0025100001127983 */ /* 0x000ee80000300a00 */
[----:B------:R-:W3:Y:S04]  /*4c480*/  LDL.LU.64 R16, [R1+0x2508] ;  /* 0x0025080001107983 */ /* 0x000ee80000300a00 */
[----:B------:R0:W-:Y:S04]  /*4c490*/  STL.64 [R1+0xcc0], R8 ;  /* 0x000cc00801007387 */ /* 0x0001e80000100a00 */
[----:B------:R1:W-:Y:S04]  /*4c4a0*/  STL.64 [R1+0xcc8], R10 ;  /* 0x000cc80a01007387 */ /* 0x0003e80000100a00 */
[----:B0-----:R-:W4:Y:S04]  /*4c4b0*/  LDL.LU R8, [R1+0x540] ;  /* 0x0005400001087983 */ /* 0x001f280000300800 */
[----:B------:R-:W4:Y:S04]  /*4c4c0*/  LDL.LU R9, [R1+0x544] ;  /* 0x0005440001097983 */ /* 0x000f280000300800 */
[----:B-1----:R-:W2:Y:S04]  /*4c4d0*/  LDL.LU R10, [R1+0x548] ;  /* 0x00054800010a7983 */ /* 0x002ea80000300800 */
[----:B------:R-:W2:Y:S01]  /*4c4e0*/  LDL.LU R11, [R1+0x54c] ;  /* 0x00054c00010b7983 */ /* 0x000ea20000300800 */
[----:B---3--:R-:W-:Y:S03]  /*4c4f0*/  HMMA.16816.F32 R16, R12, R4, R16 ;  /* 0x000000040c10723c */ /* 0x008fe60000001810 */
        /* <DEDUP_REMOVED lines=9> */
[----:B------:R-:W4:Y:S01]  /*4c590*/  LDL.LU.64 R16, [R1+0x24f8] ;  /* 0x0024f80001107983 */ /* 0x000f220000300a00 */
[----:B------:R-:W-:-:S02]  /*4c5a0*/  IMAD.MOV.U32 R7, RZ, RZ, R0 ;  /* 0x000000ffff077224 */ /* 0x000fc400078e0000 */
[----:B------:R-:W-:Y:S02]  /*4c5b0*/  IMAD.MOV.U32 R19, RZ, RZ, R4 ;  /* 0x000000ffff137224 */ /* 0x000fe400078e0004 */
[----:B------:R-:W-:-:S03]  /*4c5c0*/  IMAD.MOV.U32 R0, RZ, RZ, R5 ;  /* 0x000000ffff007224 */ /* 0x000fc600078e0005 */
[C---:B------:R-:W-:Y:S01]  /*4c5d0*/  HMMA.16816.F32 R4, R12.reuse, R6, R24 ;  /* 0x000000060c04723c */ /* 0x040fe20000001818 */
[----:B---3--:R-:W-:Y:S04]  /*4c5e0*/  STL.64 [R1+0x2458], R18 ;  /* 0x0024581201007387 */ /* 0x008fe80000100a00 */
[----:B----4-:R0:W-:Y:S04]  /*4c5f0*/  STL.64 [R1+0x2450], R16 ;  /* 0x0024501001007387 */ /* 0x0101e80000100a00 */
[----:B0-----:R-:W3:Y:S04]  /*4c600*/  LDL.LU R16, [R1+0x530] ;  /* 0x0005300001107983 */ /* 0x001ee80000300800 */
[----:B------:R-:W3:Y:S04]  /*4c610*/  LDL.LU R17, [R1+0x534] ;  /* 0x0005340001117983 */ /* 0x000ee80000300800 */
[----:B------:R-:W3:Y:S04]  /*4c620*/  LDL.LU R18, [R1+0x538] ;  /* 0x0005380001127983 */ /* 0x000ee80000300800 */
[----:B------:R-:W3:Y:S04]  /*4c630*/  LDL.LU R19, [R1+0x53c] ;  /* 0x00053c0001137983 */ /* 0x000ee80000300800 */
[----:B------:R-:W4:Y:S04]  /*4c640*/  LDL.LU.64 R26, [R1+0x24f0] ;  /* 0x0024f000011a7983 */ /* 0x000f280000300a00 */
[----:B------:R-:W2:Y:S04]  /*4c650*/  LDL.LU.64 R24, [R1+0x24e8] ;  /* 0x0024e80001187983 */ /* 0x000ea80000300a00 */
[----:B------:R-:W-:Y:S04]  /*4c660*/  STL.64 [R1+0xca0], R4 ;  /* 0x000ca00401007387 */ /* 0x000fe80000100a00 */
[----:B------:R0:W-:Y:S04]  /*4c670*/  STL.64 [R1+0xca8], R6 ;  /* 0x000ca80601007387 */ /* 0x0001e80000100a00 */
[----:B0-----:R-:W2:Y:S04]  /*4c680*/  LDL.LU.64 R6, [R1+0x24e0] ;  /* 0x0024e00001067983 */ /* 0x001ea80000300a00 */
[----:B------:R-:W2:Y:S02]  /*4c690*/  LDL.LU.64 R4, [R1+0x24d8] ;  /* 0x0024d80001047983 */ /* 0x000ea40000300a00 */
[----:B--2---:R-:W-:-:S15]  /*4c6a0*/  HMMA.16816.F32 R4, R12, R24, R4 ;  /* 0x000000180c04723c */ /* 0x004fde0000001804 */
[----:B------:R-:W-:-:S08]  /*4c6b0*/  NOP ;  /* 0x0000000000007918 */ /* 0x000fd00000000000 */
[----:B------:R0:W-:Y:S04]  /*4c6c0*/  STL.64 [R1+0xc90], R4 ;  /* 0x000c900401007387 */ /* 0x0001e80000100a00 */
[----:B------:R1:W-:Y:S04]  /*4c6d0*/  STL.64 [R1+0xc98], R6 ;  /* 0x000c980601007387 */ /* 0x0003e80000100a00 */
[----:B0-----:R-:W2:Y:S01]  /*4c6e0*/  LDL.LU.64 R4, [R1+0x24d0] ;  /* 0x0024d00001047983 */ /* 0x001ea20000300a00 */
[----:B-1----:R-:W-:Y:S02]  /*4c6f0*/  IMAD.MOV.U32 R6, RZ, RZ, R24 ;  /* 0x000000ffff067224 */ /* 0x002fe400078e0018 */
[----:B------:R-:W-:-:S02]  /*4c700*/  IMAD.MOV.U32 R7, RZ, RZ, R25 ;  /* 0x000000ffff077224 */ /* 0x000fc400078e0019 */
[----:B----4-:R-:W-:Y:S01]  /*4c710*/  HMMA.16816.F32 R24, R12, R26, R20 ;  /* 0x0000001a0c18723c */ /* 0x010fe20000001814 */
[----:B------:R-:W4:Y:S04]  /*4c720*/  LDL.LU.64 R22, [R1+0x24c8] ;  /* 0x0024c80001167983 */ /* 0x000f280000300a00 */
[----:B------:R-:W4:-:S15]  /*4c730*/  LDL.LU.64 R20, [R1+0x24c0] ;  /* 0x0024c00001147983 */ /* 0x000f1e0000300a00 */
[----:B------:R-:W-:-:S03]  /*4c740*/  NOP ;  /* 0x0000000000007918 */ /* 0x000fc60000000000 */
        /* <DEDUP_REMOVED lines=9> */
[----:B------:R-:W3:Y:S04]  /*4c7e0*/  LDL.LU.64 R24, [R1+0x24a0] ;  /* 0x0024a00001187983 */ /* 0x000ee80000300a00 */
[----:B------:R0:W-:Y:S04]  /*4c7f0*/  STL.64 [R1+0x2408], R28 ;  /* 0x0024081c01007387 */ /* 0x0001e80000100a00 */
[----:B0-----:R-:W2:Y:S04]  /*4c800*/  LDL.LU R28, [R1+0x1e98] ;  /* 0x001e9800011c7983 */ /* 0x001ea80000300800 */
[----:B------:R-:W2:Y:S01]  /*4c810*/  LDL.LU R29, [R1+0x1ea0] ;  /* 0x001ea000011d7983 */ /* 0x000ea20000300800 */
        /* <DEDUP_REMOVED lines=23> */
[----:B------:R-:W4:Y:S04]  /*4c990*/  LDL.LU.64 R8, [R1+0x2470] ;  /* 0x0024700001087983 */ /* 0x000f280000300a00 */
[----:B------:R0:W-:Y:S04]  /*4c9a0*/  STL [R1+0x2384], R22 ;  /* 0x0023841601007387 */ /* 0x0001e80000100800 */
[----:B0-----:R-:W3:Y:S04]  /*4c9b0*/  LDL.LU R22, [R1+0x1e90] ;  /* 0x001e900001167983 */ /* 0x001ee80000300800 */
[----:B------:R-:W-:Y:S01]  /*4c9c0*/  STL [R1+0x2380], R23 ;  /* 0x0023801701007387 */ /* 0x000fe20000100800 */
[----:B----4-:R-:W-:-:S15]  /*4c9d0*/  HMMA.16816.F32 R8, R12, R20, R8 ;  /* 0x000000140c08723c */ /* 0x010fde0000001808 */
[----:B------:R-:W-:-:S08]  /*4c9e0*/  NOP ;  /* 0x0000000000007918 */ /* 0x000fd00000000000 */
[----:B------:R-:W-:Y:S04]  /*4c9f0*/  STL.64 [R1+0xc30], R8 ;  /* 0x000c300801007387 */ /* 0x000fe80000100a00 */
[----:B------:R0:W-:Y:S04]  /*4ca00*/  STL.64 [R1+0xc38], R10 ;  /* 0x000c380a01007387 */ /* 0x0001e80000100a00 */
[----:B0-----:R-:W4:Y:S04]  /*4ca10*/  LDL.LU.64 R10, [R1+0x2468] ;  /* 0x00246800010a7983 */ /* 0x001f280000300a00 */
[----:B------:R-:W2:Y:S04]  /*4ca20*/  LDL.LU.64 R8, [R1+0x2460] ;  /* 0x0024600001087983 */ /* 0x000ea80000300a00 */
[----:B------:R-:W-:Y:S01]  /*4ca30*/  STL.64 [R1+0x2410], R20 ;  /* 0x0024101401007387 */ /* 0x000fe20000100a00 */
[----:B----4-:R-:W-:-:S15]  /*4ca40*/  HMMA.16816.F32 R16, R12, R10, R16 ;  /* 0x0000000a0c10723c */ /* 0x010fde0000001810 */
[----:B------:R-:W-:-:S08]  /*4ca50*/  NOP ;  /* 0x0000000000007918 */ /* 0x000fd00000000000 */
[----:B------:R-:W-:Y:S04]  /*4ca60*/  STL.64 [R1+0xc20], R16 ;  /* 0x000c201001007387 */ /* 0x000fe80000100a00 */
[----:B------:R0:W-:Y:S04]  /*4ca70*/  STL.64 [R1+0xc28], R18 ;  /* 0x000c281201007387 */ /* 0x0001e80000100a00 */
[----:B0-----:R-:W4:Y:S04]  /*4ca80*/  LDL.LU.64 R18, [R1+0x2458] ;  /* 0x0024580001127983 */ /* 0x001f280000300a00 */
[----:B------:R-:W3:Y:S04]  /*4ca90*/  LDL.LU.64 R16, [R1+0x2450] ;  /* 0x0024500001107983 */ /* 0x000ee80000300a00 */
[----:B--2---:R-:W-:Y:S04]  /*4caa0*/  STL [R1+0x234c], R8 ;  /* 0x00234c0801007387 */ /* 0x004fe80000100800 */
[----:B------:R-:W-:Y:S01]  /*4cab0*/  STL [R1+0x2348], R9 ;  /* 0x0023480901007387 */ /* 0x000fe20000100800 */
[----:B---3--:R-:W-:-:S02]  /*4cac0*/  IMAD R16, R16, 0x100, R22 ;  /* 0x0000010010107824 */ /* 0x008fc400078e0216 */
[----:B------:R-:W-:-:S15]  /*4cad0*/  HMMA.16816.F32 R20, R12, R8, R24 ;  /* 0x000000080c14723c */ /* 0x000fde0000001818 */
[----:B------:R-:W-:-:S08]  /*4cae0*/  NOP ;  /* 0x0000000000007918 */ /* 0x000fd00000000000 */
[----:B------:R-:W-:Y:S04]  /*4caf0*/  STL.64 [R1+0xc10], R20 ;  /* 0x000c101401007387 */ /* 0x000fe80000100a00 */
[----:B------:R-:W-:Y:S04]  /*4cb00*/  STL.64 [R1+0xc18], R22 ;  /* 0x000c181601007387 */ /* 0x000fe80000100a00 */
[----:B------:R-:W2:Y:S04]  /*4cb10*/  LDL.LU R24, [R1+0x4b0] ;  /* 0x0004b00001187983 */ /* 0x000ea80000300800 */
[----:B------:R-:W2:Y:S04]  /*4cb20*/  LDL.LU R25, [R1+0x4b4] ;  /* 0x0004b40001197983 */ /* 0x000ea80000300800 */
[----:B------:R-:W3:Y:S04]  /*4cb30*/  LDL.LU R26, [R1+0x4b8] ;  /* 0x0004b800011a7983 */ /* 0x000ee80000300800 */
[----:B------:R-:W3:Y:S04]  /*4cb40*/  LDL.LU R27, [R1+0x4bc] ;  /* 0x0004bc00011b7983 */ /* 0x000ee80000300800 */
[----:B---3--:R0:W-:Y:S02]  /*4cb50*/  STL.64 [R1+0x23b0], R26 ;  /* 0x0023b01a01007387 */ /* 0x0081e40000100a00 */
[----:B0-----:R-:W-:-:S02]  /*4cb60*/  IMAD.MOV.U32 R26, RZ, RZ, R6 ;  /* 0x000000ffff1a7224 */ /* 0x001fc400078e0006 */
[----:B------:R-:W-:Y:S01]  /*4cb70*/  IMAD.MOV.U32 R27, RZ, RZ, R7 ;  /* 0x000000ffff1b7224 */ /* 0x000fe200078e0007 */
[----:B------:R-:W3:Y:S04]  /*4cb80*/  LDL.LU R6, [R1+0x244c] ;  /* 0x00244c0001067983 */ /* 0x000ee80000300800 */
[----:B------:R-:W3:Y:S04]  /*4cb90*/  LDL.LU R7, [R1+0x2448] ;  /* 0x0024480001077983 */ /* 0x000ee80000300800 */
[----:B--2---:R0:W-:Y:S04]  /*4cba0*/  STL.64 [R1+0x23a8], R24 ;  /* 0x0023a81801007387 */ /* 0x0041e80000100a00 */
[----:B0-----:R-:W2:Y:S04]  /*4cbb0*/  LDL.64 R24, [R1+0x10] ;  /* 0x0000100001187983 */ /* 0x001ea80000100a00 */
[----:B------:R-:W-:Y:S04]  /*4cbc0*/  STL.64 [R1+0x23e0], R26 ;  /* 0x0023e01a01007387 */ /* 0x000fe80000100a00 */
[----:B--2---:R-:W-:Y:S04]  /*4cbd0*/  STL.64 [R1+0x23d8], R24 ;  /* 0x0023d81801007387 */ /* 0x004fe80000100a00 */
[----:B------:R-:W2:Y:S04]  /*4cbe0*/  LDL.64 R8, [R1] ;  /* 0x0000000001087983 */ /* 0x000ea80000100a00 */
        /* <DEDUP_REMOVED lines=14> */
[----:B------:R-:W4:Y:S04]  /*4ccd0*/  LDL.LU R22, [R1+0x518] ;  /* 0x0005180001167983 */ /* 0x000f280000300800 */
[----:B------:R-:W4:Y:S01]  /*4cce0*/  LDL.LU R23, [R1+0x51c] ;  /* 0x00051c0001177983 */ /* 0x000f220000300800 */
[----:B------:R-:W-:-:S02]  /*4ccf0*/  IMAD.MOV.U32 R26, RZ, RZ, R19 ;  /* 0x000000ffff1a7224 */ /* 0x000fc400078e0013 */
[----:B------:R-:W-:Y:S01]  /*4cd00*/  IMAD.MOV.U32 R27, RZ, RZ, R0 ;  /* 0x000000ffff1b7224 */ /* 0x000fe200078e0000 */
        /* <DEDUP_REMOVED lines=8> */
[----:B------:R-:W-:-:S02]  /*4cd90*/  IMAD R17, R17, 0x100, R28 ;  /* 0x0000010011117824 */ /* 0x000fc400078e021c */
[----:B------:R-:W-:Y:S01]  /*4cda0*/  IMAD R18, R18, 0x100, R29 ;  /* 0x0000010012127824 */ /* 0x000fe200078e021d */
[----:B----4-:R-:W-:Y:S04]  /*4cdb0*/  STL.64 [R1+0x2440], R22 ;  /* 0x0024401601007387 */ /* 0x010fe80000100a00 */
[----:B--2---:R0:W-:Y:S04]  /*4cdc0*/  STL.64 [R1+0x2438], R20 ;  /* 0x0024381401007387 */ /* 0x0041e80000100a00 */
[----:B0-----:R-:W2:Y:S04]  /*4cdd0*/  LDL.LU R20, [R1+0x830] ;  /* 0x0008300001147983 */ /* 0x001ea80000300800 */
[----:B------:R-:W2:Y:S04]  /*4cde0*/  LDL.LU R21, [R1+0x834] ;  /* 0x0008340001157983 */ /* 0x000ea80000300800 */
[----:B------:R-:W2:Y:S04]  /*4cdf0*/  LDL.LU R22, [R1+0x838] ;  /* 0x0008380001167983 */ /* 0x000ea80000300800 */
[----:B------:R-:W2:Y:S04]  /*4ce00*/  LDL.LU R23, [R1+0x83c] ;  /* 0x00083c0001177983 */ /* 0x000ea80000300800 */
[----:B------:R-:W4:Y:S04]  /*4ce10*/  LDL.64 R28, [R1+0x28] ;  /* 0x00002800011c7983 */ /* 0x000f280000100a00 */
        /* <DEDUP_REMOVED lines=34> */
[----:B------:R-:W-:Y:S01]  /*4d040*/  F2FP.F16.E4M3.UNPACK_B R18, R18 ;  /* 0x00000012ff12723e */ /* 0x000fe200020006ff */
[----:B---3--:R-:W-:Y:S01]  /*4d050*/  HMMA.16816.F32 R12, R12, R2, R20 ;  /* 0x000000020c0c723c */ /* 0x008fe20000001814 */
[----:B------:R-:W4:Y:S04]  /*4d060*/  LDL.LU.64 R22, [R1+0x2420] ;  /* 0x0024200001167983 */ /* 0x000f280000300a00 */
[----:B------:R-:W4:Y:S01]  /*4d070*/  LDL.LU.64 R20, [R1+0x2418] ;  /* 0x0024180001147983 */ /* 0x000f220000300a00 */
[----:B------:R-:W-:-:S15]  /*4d080*/  F2FP.F16.E4M3.UNPACK_B R19, R19 ;  /* 0x00000013ff13723e */ /* 0x000fde00020006ff */
[----:B------:R-:W-:-:S02]  /*4d090*/  NOP ;  /* 0x0000000000007918 */ /* 0x000fc40000000000 */
[----:B------:R0:W-:Y:S04]  /*4d0a0*/  STL.64 [R1+0xc00], R12 ;  /* 0x000c000c01007387 */ /* 0x0001e80000100a00 */
[----:B------:R1:W-:Y:S04]  /*4d0b0*/  STL.64 [R1+0xc08], R14 ;  /* 0x000c080e01007387 */ /* 0x0003e80000100a00 */
[----:B0-----:R-:W3:Y:S04]  /*4d0c0*/  LDL.LU R12, [R1+0x490] ;  /* 0x00049000010c7983 */ /* 0x001ee80000300800 */
[----:B------:R-:W3:Y:S04]  /*4d0d0*/  LDL.LU R13, [R1+0x494] ;  /* 0x00049400010d7983 */ /* 0x000ee80000300800 */
[----:B-1----:R-:W3:Y:S04]  /*4d0e0*/  LDL.LU R14, [R1+0x498] ;  /* 0x00049800010e7983 */ /* 0x002ee80000300800 */
[----:B------:R-:W3:Y:S01]  /*4d0f0*/  LDL.LU R15, [R1+0x49c] ;  /* 0x00049c00010f7983 */ /* 0x000ee20000300800 */
[----:B----4-:R-:W-:-:S15]  /*4d100*/  HMMA.16816.F32 R20, R16, R28, R20 ;  /* 0x0000001c1014723c */ /* 0x010fde0000001814 */
[----:B------:R-:W-:-:S08]  /*4d110*/  NOP ;  /* 0x0000000000007918 */ /* 0x000fd00000000000 */
[----:B------:R0:W-:Y:S04]  /*4d120*/  STL.64 [R1+0xbf0], R20 ;  /* 0x000bf01401007387 */ /* 0x0001e80000100a00 */
[----:B------:R1:W-:Y:S04]  /*4d130*/  STL.64 [R1+0xbf8], R22 ;  /* 0x000bf81601007387 */ /* 0x0003e80000100a00 */
[----:B0-----:R-:W4:Y:S01]  /*4d140*/  LDL.LU.64 R20, [R1+0x2410] ;  /* 0x0024100001147983 */ /* 0x001f220000300a00 */
[----:B--2---:R-:W-:Y:S01]  /*4d150*/  HMMA.16816.F32 R8, R16, R24, R8 ;  /* 0x000000181008723c */ /* 0x004fe20000001808 */
[----:B-1----:R-:W-:-:S02]  /*4d160*/  IMAD.MOV.U32 R22, RZ, RZ, R28 ;  /* 0x000000ffff167224 */ /* 0x002fc400078e001c */
[----:B------:R-:W-:Y:S02]  /*4d170*/  IMAD.MOV.U32 R23, RZ, RZ, R29 ;  /* 0x000000ffff177224 */ /* 0x000fe400078e001d */
[----:B------:R-:W2:Y:S04]  /*4d180*/  LDL.LU.64 R28, [R1+0x2408] ;  /* 0x00240800011c7983 */ /* 0x000ea80000300a00 */
[----:B------:R-:W-:Y:S04]  /*4d190*/  STL.64 [R1+0x2390], R22 ;  /* 0x0023901601007387 */ /* 0x000fe80000100a00 */
        /* <DEDUP_REMOVED lines=8> */
[----:B------:R-:W4:Y:S01]  /*4d220*/  LDL.LU.64 R8, [R1+0x23f8] ;  /* 0x0023f80001087983 */ /* 0x000f220000300a00 */
[----:B------:R-:W-:-:S05]  /*4d230*/  IMAD.MOV.U32 R0, RZ, RZ, R25 ;  /* 0x000000ffff007224 */ /* 0x000fca00078e0019 */
[----:B------:R-:W-:Y:S01]  /*4d240*/  STL [R1+0x2310], R0 ;  /* 0x0023100001007387 */ /* 0x000fe20000100800 */
[----:B----4-:R-:W-:Y:S03]  /*4d250*/  HMMA.16816.F32 R24, R16, R26, R8 ;  /* 0x0000001a1018723c */ /* 0x010fe60000001808 */
[----:B------:R-:W4:Y:S04]  /*4d260*/  LDL.LU.64 R10, [R1+0x23f0] ;  /* 0x0023f000010a7983 */ /* 0x000f280000300a00 */
[----:B------:R-:W4:-:S15]  /*4d270*/  LDL.LU.64 R8, [R1+0x23e8] ;  /* 0x0023e80001087983 */ /* 0x000f1e0000300a00 */
[----:B------:R-:W-:-:S01]  /*4d280*/  NOP ;  /* 0x0000000000007918 */ /* 0x000fc20000000000 */
[----:B------:R-:W-:Y:S04]  /*4d290*/  STL.64 [R1+0xbd0], R24 ;  /* 0x000bd01801007387 */ /* 0x000fe80000100a00 */
[----:B------:R0:W-:Y:S04]  /*4d2a0*/  STL.64 [R1+0xbd8], R26 ;  /* 0x000bd81a01007387 */ /* 0x0001e80000100a00 */
[----:B0-----:R-:W3:Y:S04]  /*4d2b0*/  LDL.LU.64 R26, [R1+0x23e0] ;  /* 0x0023e000011a7983 */ /* 0x001ee80000300a00 */
[----:B------:R-:W4:Y:S02]  /*4d2c0*/  LDL.LU.64 R24, [R1+0x23d8] ;  /* 0x0023d80001187983 */ /* 0x000f240000300a00 */
[----:B----4-:R-:W-:-:S15]  /*4d2d0*/  HMMA.16816.F32 R8, R16, R24, R8 ;  /* 0x000000181008723c */ /* 0x010fde0000001808 */
        /* <DEDUP_REMOVED lines=8> */
[----:B------:R-:W3:Y:S04]  /*4d360*/  LDL.LU.64 R10, [R1+0x23c0] ;  /* 0x0023c000010a7983 */ /* 0x000ee80000300a00 */
[----:B------:R-:W4:-:S15]  /*4d370*/  LDL.LU.64 R8, [R1+0x23b8] ;  /* 0x0023b80001087983 */ /* 0x000f1e0000300a00 */
[----:B------:R-:W-:-:S01]  /*4d380*/  NOP ;  /* 0x0000000000007918 */ /* 0x000fc20000000000 */
        /* <DEDUP_REMOVED lines=8> */
[----:B0-----:R-:W4:Y:S01]  /*4d410*/  LDL.LU.64 R26, [R1+0x23a0] ;  /* 0x0023a000011a7983 */ /* 0x001f220000300a00 */
[----:B--2---:R-:W-:Y:S03]  /*4d420*/  HMMA.16816.F32 R20, R16, R28, R20 ;  /* 0x0000001c1014723c */ /* 0x004fe60000001814 */
[----:B------:R-:W2:Y:S01]  /*4d430*/  LDL.LU.64 R24, [R1+0x2398] ;  /* 0x0023980001187983 */ /* 0x000ea20000300a00 */
[----:B------:R-:W-:-:S15]  /*4d440*/  IMAD.MOV.U32 R0, RZ, RZ, R9 ;  /* 0x000000ffff007224 */ /* 0x000fde00078e0009 */
[----:B------:R-:W-:-:S04]  /*4d450*/  NOP ;  /* 0x0000000000007918 */ /* 0x000fc80000000000 */
[----:B------:R0:W-:Y:S04]  /*4d460*/  STL.64 [R1+0xb90], R20 ;  /* 0x000b901401007387 */ /* 0x0001e80000100a00 */
[----:B------:R1:W-:Y:S04]  /*4d470*/  STL.64 [R1+0xb98], R22 ;  /* 0x000b981601007387 */ /* 0x0003e80000100a00 */
[----:B0-----:R-:W2:Y:S01]  /*4d480*/  LDL.LU R20, [R1+0x480] ;  /* 0x0004800001147983 */ /* 0x001ea20000300800 */
[----:B----4-:R-:W-:-:S15]  /*4d490*/  HMMA.16816.F32 R12, R16, R26, R12 ;  /* 0x0000001a100c723c */ /* 0x010fde000000180c */
[----:B------:R-:W-:-:S08]  /*4d4a0*/  NOP ;  /* 0x0000000000007918 */ /* 0x000fd00000000000 */
[----:B------:R0:W-:Y:S04]  /*4d4b0*/  STL.64 [R1+0xb80], R12 ;  /* 0x000b800c01007387 */ /* 0x0001e80000100a00 */
[----:B------:R-:W-:Y:S04]  /*4d4c0*/  STL.64 [R1+0xb88], R14 ;  /* 0x000b880e01007387 */ /* 0x000fe80000100a00 */
[----:B------:R-:W2:Y:S04]  /*4d4d0*/  LDL.LU R21, [R1+0x484] ;  /* 0x0004840001157983 */ /* 0x000ea80000300800 */
[----:B-1----:R-:W2:Y:S04]  /*4d4e0*/  LDL.LU R22, [R1+0x488] ;  /* 0x0004880001167983 */ /* 0x002ea80000300800 */
[----:B------:R-:W2:Y:S04]  /*4d4f0*/  LDL.LU R23, [R1+0x48c] ;  /* 0x00048c0001177983 */ /* 0x000ea80000300800 */
[----:B------:R-:W4:Y:S04]  /*4d500*/  LDL.LU R8, [R1+0x1eb0] ;  /* 0x001eb00001087983 */ /* 0x000f280000300800 */
[----:B0-----:R-:W2:Y:S04]  /*4d510*/  LDL.LU R12, [R1+0x1eac] ;  /* 0x001eac00010c7983 */ /* 0x001ea80000300800 */
[----:B------:R-:W4:Y:S04]  /*4d520*/  LDL.LU R9, [R1+0x1eb8] ;  /* 0x001eb80001097983 */ /* 0x000f280000300800 */
        /* <DEDUP_REMOVED lines=12> */
[----:B------:R-:W4:Y:S04]  /*4d5f0*/  LDL.LU R13, [R1+0x1eb4] ;  /* 0x001eb400010d7983 */ /* 0x000f280000300800 */
[----:B------:R-:W3:Y:S01]  /*4d600*/  LDL.LU R7, [R1+0x1ec0] ;  /* 0x001ec00001077983 */ /* 0x000ee20000300800 */
[----:B--2---:R-:W-:Y:S03]  /*4d610*/  HMMA.16816.F32 R20, R16, R24, R20 ;  /* 0x000000181014723c */ /* 0x004fe60000001814 */
[----:B---3--:R-:W-:Y:S04]  /*4d620*/  STL.64 [R1+0x2340], R6 ;  /* 0x0023400601007387 */ /* 0x008fe80000100a00 */
[----:B------:R0:W-:Y:S04]  /*4d630*/  STL.64 [R1+0x2338], R4 ;  /* 0x0023380401007387 */ /* 0x0001e80000100a00 */
        /* <DEDUP_REMOVED lines=12> */
[----:B------:R-:W-:Y:S04]  /*4d700*/  STL.64 [R1+0xb70], R20 ;  /* 0x000b701401007387 */ /* 0x000fe80000100a00 */
[----:B------:R0:W-:Y:S04]  /*4d710*/  STL.64 [R1+0xb78], R22 ;  /* 0x000b781601007387 */ /* 0x0001e80000100a00 */
[----:B0-----:R-:W4:Y:S04]  /*4d720*/  LDL.LU.64 R22, [R1+0x2390] ;  /* 0x0023900001167983 */ /* 0x001f280000300a00 */
[----:B------:R-:W2:Y:S04]  /*4d730*/  LDL.LU.64 R20, [R1+0x2388] ;  /* 0x0023880001147983 */ /* 0x000ea80000300a00 */
[----:B------:R4:W-:Y:S02]  /*4d740*/  STL.64 [R1+0x2290], R26 ;  /* 0x0022901a01007387 */ /* 0x0009e40000100a00 */
[----:B----4-:R-:W-:-:S02]  /*4d750*/  IMAD.MOV.U32 R26, RZ, RZ, R22 ;  /* 0x000000ffff1a7224 */ /* 0x010fc400078e0016 */
[----:B------:R-:W-:Y:S01]  /*4d760*/  IMAD.MOV.U32 R27, RZ, RZ, R23 ;  /* 0x000000ffff1b7224 */ /* 0x000fe200078e0017 */
[----:B------:R-:W4:Y:S04]  /*4d770*/  LDL.LU R22, [R1+0x2384] ;  /* 0x0023840001167983 */ /* 0x000f280000300800 */
[----:B------:R-:W4:Y:S04]  /*4d780*/  LDL.LU R23, [R1+0x2380] ;  /* 0x0023800001177983 */ /* 0x000f280000300800 */
[----:B------:R0:W-:Y:S04]  /*4d790*/  STL.64 [R1+0x2288], R24 ;  /* 0x0022881801007387 */ /* 0x0001e80000100a00 */
[----:B------:R1:W-:Y:S04]  /*4d7a0*/  STL.64 [R1+0x2318], R26 ;  /* 0x0023181a01007387 */ /* 0x0003e80000100a00 */
[----:B0-----:R-:W3:Y:S04]  /*4d7b0*/  LDL.LU R24, [R1+0x800] ;  /* 0x0008000001187983 */ /* 0x001ee80000300800 */
[----:B------:R-:W3:Y:S04]  /*4d7c0*/  LDL.LU R25, [R1+0x804] ;  /* 0x0008040001197983 */ /* 0x000ee80000300800 */
[----:B-1----:R-:W2:Y:S04]  /*4d7d0*/  LDL.LU R26, [R1+0x808] ;  /* 0x00080800011a7983 */ /* 0x002ea80000300800 */
        /* <DEDUP_REMOVED lines=24> */
[----:B---3--:R-:W-:Y:S01]  /*4d960*/  HMMA.16816.F32 R4, R16, R10, R4 ;  /* 0x0000000a1004723c */ /* 0x008fe20000001804 */
[----:B----4-:R-:W-:-:S02]  /*4d970*/  IMAD R12, R12, 0x100, R8 ;  /* 0x000001000c0c7824 */ /* 0x010fc400078e0208 */
        /* <DEDUP_REMOVED lines=14> */
[----:B------:R0:W-:Y:S04]  /*4da60*/  STL [R1+0x2230], R9 ;  /* 0x0022300901007387 */ /* 0x0001e80000100800 */
[----:B0-----:R-:W4:Y:S01]  /*4da70*/  LDL.LU R9, [R1+0x1ec8] ;  /* 0x001ec80001097983 */ /* 0x001f220000300800 */
[----:B---3--:R-:W-:-:S03]  /*4da80*/  IMAD R14, R14, 0x100, R7 ;  /* 0x000001000e0e7824 */ /* 0x008fc600078e0207 */
[----:B------:R-:W2:Y:S02]  /*4da90*/  LDL.LU R7, [R1+0x2330] ;  /* 0x0023300001077983 */ /* 0x000ea40000300800 */
[----:B--2---:R-:W-:-:S15]  /*4daa0*/  HMMA.16816.F32 R24, R16, R6, R24 ;  /* 0x000000061018723c */ /* 0x004fde0000001818 */
[----:B------:R-:W-:-:S08]  /*4dab0*/  NOP ;  /* 0x0000000000007918 */ /* 0x000fd00000000000 */
[----:B------:R-:W-:Y:S04]  /*4dac0*/  STL.64 [R1+0xf00], R24 ;  /* 0x000f001801007387 */ /* 0x000fe80000100a00 */
[----:B------:R0:W-:Y:S04]  /*4dad0*/  STL.64 [R1+0xf08], R26 ;  /* 0x000f081a01007387 */ /* 0x0001e80000100a00 */
[----:B0-----:R-:W2:Y:S04]  /*4dae0*/  LDL.LU.64 R26, [R1+0x2328] ;  /* 0x00232800011a7983 */ /* 0x001ea80000300a00 */
[----:B------:R-:W2:Y:S01]  /*4daf0*/  LDL.LU.64 R24, [R1+0x2320] ;  /* 0x0023200001187983 */ /* 0x000ea20000300a00 */
[----:B----4-:R-:W-:Y:S01]  /*4db00*/  IMAD R15, R15, 0x100, R9 ;  /* 0x000001000f0f7824 */ /* 0x010fe200078e0209 */
[----:B--2---:R-:W-:-:S15]  /*4db10*/  HMMA.16816.F32 R24, R16, R4, R24 ;  /* 0x000000041018723c */ /* 0x004fde0000001818 */
[----:B------:R-:W-:-:S08]  /*4db20*/  NOP ;  /* 0x0000000000007918 */ /* 0x000fd00000000000 */
[----:B------:R-:W-:Y:S04]  /*4db30*/  STL.64 [R1+0xef0], R24 ;  /* 0x000ef01801007387 */ /* 0x000fe80000100a00 */
[----:B------:R0:W-:Y:S04]  /*4db40*/  STL.64 [R1+0xef8], R26 ;  /* 0x000ef81a01007387 */ /* 0x0001e80000100a00 */
[----:B0-----:R-:W2:Y:S04]  /*4db50*/  LDL.LU.64 R26, [R1+0x2318] ;  /* 0x00231800011a7983 */ /* 0x001ea80000300a00 */
[----:B------:R-:W-:Y:S04]  /*4db60*/  STL.64 [R1+0x2228], R6 ;  /* 0x0022280601007387 */ /* 0x000fe80000100a00 */
[----:B------:R0:W-:Y:S04]  /*4db70*/  STL.64 [R1+0x2220], R4 ;  /* 0x0022200401007387 */ /* 0x0001e80000100a00 */
[----:B0-----:R-:W3:Y:S04]  /*4db80*/  LDL.LU R4, [R1+0x430] ;  /* 0x0004300001047983 */ /* 0x001ee80000300800 */
[----:B------:R-:W3:Y:S04]  /*4db90*/  LDL.LU R5, [R1+0x434] ;  /* 0x0004340001057983 */ /* 0x000ee80000300800 */
[----:B------:R-:W3:Y:S04]  /*4dba0*/  LDL.LU R6, [R1+0x438] ;  /* 0x0004380001067983 */ /* 0x000ee80000300800 */
[----:B------:R-:W3:Y:S04]  /*4dbb0*/  LDL.LU R7, [R1+0x43c] ;  /* 0x00043c0001077983 */ /* 0x000ee80000300800 */
[----:B------:R-:W4:Y:S01]  /*4dbc0*/  LDL.LU R9, [R1+0x1ed0] ;  /* 0x001ed00001097983 */ /* 0x000f220000300800 */
[----:B------:R-:W-:-:S02]  /*4dbd0*/  F2FP.F16.E4M3.UNPACK_B R12, R12 ;  /* 0x0000000cff0c723e */ /* 0x000fc400020006ff */
[----:B------:R-:W-:Y:S02]  /*4dbe0*/  F2FP.F16.E4M3.UNPACK_B R13, R13 ;  /* 0x0000000dff0d723e */ /* 0x000fe400020006ff */
[----:B------:R-:W-:Y:S02]  /*4dbf0*/  F2FP.F16.E4M3.UNPACK_B R14, R14 ;  /* 0x0000000eff0e723e */ /* 0x000fe400020006ff */
[----:B------:R-:W-:Y:S01]  /*4dc00*/  F2FP.F16.E4M3.UNPACK_B R15, R15 ;  /* 0x0000000fff0f723e */ /* 0x000fe200020006ff */
[----:B---3--:R-:W-:Y:S06]  /*4dc10*/  HMMA.16816.F32 R16, R16, R2, R4 ;  /* 0x000000021010723c */ /* 0x008fec0000001804 */
[----:B--2---:R-:W-:-:S15]  /*4dc20*/  HMMA.16816.F32 R4, R12, R26, R20 ;  /* 0x0000001a0c04723c */ /* 0x004fde0000001814 */
[----:B------:R-:W-:-:S02]  /*4dc30*/  NOP ;  /* 0x0000000000007918 */ /* 0x000fc40000000000 */
[----:B------:R-:W-:Y:S04]  /*4dc40*/  STL.64 [R1+0xb20], R16 ;  /* 0x000b201001007387 */ /* 0x000fe80000100a00 */
[----:B------:R-:W-:Y:S04]  /*4dc50*/  STL.64 [R1+0xb28], R18 ;  /* 0x000b281201007387 */ /* 0x000fe80000100a00 */
[----:B------:R-:W-:Y:S04]  /*4dc60*/  STL.64 [R1+0x2250], R10 ;  /* 0x0022500a01007387 */ /* 0x000fe80000100a00 */
[----:B------:R-:W-:Y:S04]  /*4dc70*/  STL.64 [R1+0xb10], R4 ;  /* 0x000b100401007387 */ /* 0x000fe80000100a00 */
[----:B------:R-:W-:Y:S04]  /*4dc80*/  STL.64 [R1+0xb18], R6 ;  /* 0x000b180601007387 */ /* 0x000fe80000100a00 */
[----:B----4-:R0:W-:Y:S04]  /*4dc90*/  STL.64 [R1+0x2248], R8 ;  /* 0x0022480801007387 */ /* 0x0101e80000100a00 */
        /* <DEDUP_REMOVED lines=12> */
[----:B------:R-:W2:Y:S01]  /*4dd60*/  LDL R18, [R1] ;  /* 0x0000000001127983 */ /* 0x000ea20000100800 */
[----:B------:R-:W-:-:S03]  /*4dd70*/  IMAD.MOV.U32 R19, RZ, RZ, R0 ;  /* 0x000000ffff137224 */ /* 0x000fc600078e0000 */
[----:B------:R-:W2:Y:S04]  /*4dd80*/  LDL.LU R0, [R1+0x2314] ;  /* 0x0023140001007983 */ /* 0x000ea80000300800 */
[----:B----4-:R-:W-:Y:S04]  /*4dd90*/  STL.64 [R1+0x22a0], R26 ;  /* 0x0022a01a01007387 */ /* 0x010fe80000100a00 */
[----:B---3--:R0:W-:Y:S04]  /*4dda0*/  STL.64 [R1+0x2298], R24 ;  /* 0x0022981801007387 */ /* 0x0081e80000100a00 */
[----:B0-----:R-:W3:Y:S04]  /*4ddb0*/  LDL.LU R24, [R1+0x3d0] ;  /* 0x0003d00001187983 */ /* 0x001ee80000300800 */
[----:B------:R-:W3:Y:S04]  /*4ddc0*/  LDL.LU R25, [R1+0x3d4] ;  /* 0x0003d40001197983 */ /* 0x000ee80000300800 */
[----:B------:R-:W4:Y:S04]  /*4ddd0*/  LDL.LU R26, [R1+0x3d8] ;  /* 0x0003d800011a7983 */ /* 0x000f280000300800 */
[----:B------:R-:W4:Y:S04]  /*4dde0*/  LDL.LU R27, [R1+0x3dc] ;  /* 0x0003dc00011b7983 */ /* 0x000f280000300800 */
[----:B----4-:R0:W-:Y:S04]  /*4ddf0*/  STL.64 [R1+0x22b0], R26 ;  /* 0x0022b01a01007387 */ /* 0x0101e80000100a00 */
[----:B0-----:R-:W4:Y:S04]  /*4de00*/  LDL R26, [R1+0x8] ;  /* 0x00000800011a7983 */ /* 0x001f280000100800 */
[----:B------:R-:W4:Y:S04]  /*4de10*/  LDL R27, [R1+0xc] ;  /* 0x00000c00011b7983 */ /* 0x000f280000100800 */
[----:B---3--:R0:W-:Y:S04]  /*4de20*/  STL.64 [R1+0x22a8], R24 ;  /* 0x0022a81801007387 */ /* 0x0081e80000100a00 */
[----:B0-----:R-:W3:Y:S01]  /*4de30*/  LDL R24, [R1+0x10] ;  /* 0x0000100001187983 */ /* 0x001ee20000100800 */
[----:B--2---:R-:W-:-:S03]  /*4de40*/  IMAD.MOV.U32 R25, RZ, RZ, R0 ;  /* 0x000000ffff197224 */ /* 0x004fc600078e0000 */
[----:B------:R-:W2:Y:S04]  /*4de50*/  LDL.LU R0, [R1+0x2310] ;  /* 0x0023100001007983 */ /* 0x000ea80000300800 */
[----:B----4-:R-:W-:Y:S04]  /*4de60*/  STL.64 [R1+0x22c8], R26 ;  /* 0x0022c81a01007387 */ /* 0x010fe80000100a00 */
[----:B---3--:R-:W-:Y:S04]  /*4de70*/  STL.64 [R1+0x22e0], R24 ;  /* 0x0022e01801007387 */ /* 0x008fe80000100a00 */
[----:B------:R-:W-:Y:S04]  /*4de80*/  STL.64 [R1+0x2280], R22 ;  /* 0x0022801601007387 */ /* 0x000fe80000100a00 */
[----:B------:R0:W-:Y:S04]  /*4de90*/  STL.64 [R1+0x2278], R20 ;  /* 0x0022781401007387 */ /* 0x0001e80000100a00 */
[----:B0-----:R-:W3:Y:S04]  /*4dea0*/  LDL.LU R20, [R1+0x3b0] ;  /* 0x0003b00001147983 */ /* 0x001ee80000300800 */
[----:B------:R-:W3:Y:S04]  /*4deb0*/  LDL.LU R21, [R1+0x3b4] ;  /* 0x0003b40001157983 */ /* 0x000ee80000300800 */
[----:B------:R-:W4:Y:S04]  /*4dec0*/  LDL.LU R22, [R1+0x3b8] ;  /* 0x0003b80001167983 */ /* 0x000f280000300800 */
[----:B------:R-:W4:Y:S04]  /*4ded0*/  LDL.LU R23, [R1+0x3bc] ;  /* 0x0003bc0001177983 */ /* 0x000f280000300800 */
[----:B------:R-:W2:Y:S04]  /*4dee0*/  LDL R26, [R1+0x18] ;  /* 0x00001800011a7983 */ /* 0x000ea80000100800 */
[----:B------:R-:W2:Y:S04]  /*4def0*/  LDL R27, [R1+0x1c] ;  /* 0x00001c00011b7983 */ /* 0x000ea80000100800 */
[----:B--2---:R-:W-:Y:S04]  /*4df00*/  STL.64 [R1+0x22f8], R26 ;  /* 0x0022f81a01007387 */ /* 0x004fe80000100a00 */
[----:B----4-:R-:W-:Y:S04]  /*4df10*/  STL.64 [R1+0x22c0], R22 ;  /* 0x0022c01601007387 */ /* 0x010fe80000100a00 */
[----:B---3--:R0:W-:Y:S04]  /*4df20*/  STL.64 [R1+0x22b8], R20 ;  /* 0x0022b81401007387 */ /* 0x0081e80000100a00 */
        /* <DEDUP_REMOVED lines=17> */
[----:B------:R-:W-:-:S03]  /*4e040*/  IMAD.MOV.U32 R25, RZ, RZ, R0 ;  /* 0x000000ffff197224 */ /* 0x000fc600078e0000 */
        /* <DEDUP_REMOVED lines=15> */
[----:B------:R-:W2:Y:S04]  /*4e140*/  LDL.LU R5, [R1+0x364] ;  /* 0x0003640001057983 */ /* 0x000ea80000300800 */
[----:B------:R-:W3:Y:S04]  /*4e150*/  LDL.LU R6, [R1+0x368] ;  /* 0x0003680001067983 */ /* 0x000ee80000300800 */
        /* <DEDUP_REMOVED lines=8> */
[----:B------:R-:W3:Y:S04]  /*4e1e0*/  LDL.LU.64 R22, [R1+0x2308] ;  /* 0x0023080001167983 */ /* 0x000ee80000300a00 */
[----:B------:R-:W3:Y:S04]  /*4e1f0*/  LDL.LU.64 R20, [R1+0x2300] ;  /* 0x0023000001147983 */ /* 0x000ee80000300a00 */
[----:B------:R-:W-:Y:S04]  /*4e200*/  STL.64 [R1+0xb00], R24 ;  /* 0x000b001801007387 */ /* 0x000fe80000100a00 */
[----:B------:R0:W-:Y:S04]  /*4e210*/  STL.64 [R1+0xb08], R26 ;  /* 0x000b081a01007387 */ /* 0x0001e80000100a00 */
[----:B0-----:R-:W3:Y:S02]  /*4e220*/  LDL.LU.64 R26, [R1+0x22f8] ;  /* 0x0022f800011a7983 */ /* 0x001ee40000300a00 */
[----:B---3--:R-:W-:Y:S02]  /*4e230*/  HMMA.16816.F32 R24, R12, R26, R20 ;  /* 0x0000001a0c18723c */ /* 0x008fe40000001814 */
[----:B------:R-:W3:Y:S04]  /*4e240*/  LDL.LU.64 R22, [R1+0x22f0] ;  /* 0x0022f00001167983 */ /* 0x000ee80000300a00 */
[----:B------:R-:W3:-:S15]  /*4e250*/  LDL.LU.64 R20, [R1+0x22e8] ;  /* 0x0022e80001147983 */ /* 0x000ede0000300a00 */
[----:B------:R-:W-:-:S02]  /*4e260*/  NOP ;  /* 0x0000000000007918 */ /* 0x000fc40000000000 */
        /* <DEDUP_REMOVED lines=26> */
[----:B------:R-:W2:Y:S01]  /*4e410*/  LDL.LU R0, [R1+0x1ee4] ;  /* 0x001ee40001007983 */ /* 0x000ea20000300800 */
[----:B----4-:R-:W-:-:S15]  /*4e420*/  HMMA.16816.F32 R24, R12, R28, R24 ;  /* 0x0000001c0c18723c */ /* 0x010fde0000001818 */
[----:B------:R-:W-:-:S08]  /*4e430*/  NOP ;  /* 0x0000000000007918 */ /* 0x000fd00000000000 */
        /* <DEDUP_REMOVED lines=43> */
[----:B--2---:R-:W-:Y:S01]  /*4e6f0*/  HMMA.16816.F32 R4, R12, R10, R4 ;  /* 0x0000000a0c04723c */ /* 0x004fe20000001804 */
[----:B---3--:R-:W-:-:S15]  /*4e700*/  IMAD R16, R16, 0x100, R9 ;  /* 0x0000010010107824 */ /* 0x008fde00078e0209 */
[----:B------:R-:W-:-:S07]  /*4e710*/  NOP ;  /* 0x0000000000007918 */ /* 0x000fce0000000000 */
        /* <DEDUP_REMOVED lines=10> */
[----:B------:R-:W3:Y:S04]  /*4e7c0*/  LDL.LU.64 R4, [R1+0x2220] ;  /* 0x0022200001047983 */ /* 0x000ee80000300a00 */
[----:B------:R0:W-:Y:S04]  /*4e7d0*/  STL [R1+0x2154], R8 ;  /* 0x0021540801007387 */ /* 0x0001e80000100800 */
[----:B------:R1:W-:Y:S04]  /*4e7e0*/  STL [R1+0x2150], R9 ;  /* 0x0021500901007387 */ /* 0x0003e80000100800 */
[----:B------:R4:W-:Y:S04]  /*4e7f0*/  STL.64 [R1+0x2208], R10 ;  /* 0x0022080a01007387 */ /* 0x0009e80000100a00 */
[----:B0-----:R-:W2:Y:S04]  /*4e800*/  LDL.LU R8, [R1+0x7f0] ;  /* 0x0007f00001087983 */ /* 0x001ea80000300800 */
[----:B-1----:R-:W2:Y:S04]  /*4e810*/  LDL.LU R9, [R1+0x7f4] ;  /* 0x0007f40001097983 */ /* 0x002ea80000300800 */
[----:B----4-:R-:W2:Y:S04]  /*4e820*/  LDL.LU R10, [R1+0x7f8] ;  /* 0x0007f800010a7983 */ /* 0x010ea80000300800 */
[----:B------:R-:W2:Y:S02]  /*4e830*/  LDL.LU R11, [R1+0x7fc] ;  /* 0x0007fc00010b7983 */ /* 0x000ea40000300800 */
[----:B--2---:R-:W-:Y:S06]  /*4e840*/  HMMA.16816.F32 R8, R12, R6, R8 ;  /* 0x000000060c08723c */ /* 0x004fec0000001808 */
[----:B------:R-:W-:Y:S04]  /*4e850*/  STL [R1+0x2158], R6 ;  /* 0x0021580601007387 */ /* 0x000fe80000100800 */
[----:B------:R-:W-:-:S13]  /*4e860*/  STL [R1+0x213c], R7 ;  /* 0x00213c0701007387 */ /* 0x000fda0000100800 */
[----:B------:R-:W-:Y:S04]  /*4e870*/  STL.64 [R1+0xee0], R8 ;  /* 0x000ee00801007387 */ /* 0x000fe80000100a00 */
[----:B------:R0:W-:Y:S04]  /*4e880*/  STL.64 [R1+0xee8], R10 ;  /* 0x000ee80a01007387 */ /* 0x0001e80000100a00 */
[----:B---3--:R-:W-:Y:S04]  /*4e890*/  STL [R1+0x2160], R4 ;  /* 0x0021600401007387 */ /* 0x008fe80000100800 */
        /* <DEDUP_REMOVED lines=22> */
[----:B--2---:R-:W-:Y:S04]  /*4ea00*/  STL.64 [R1+0x21d0], R20 ;  /* 0x0021d01401007387 */ /* 0x004fe80000100a00 */
[----:B------:R-:W2:Y:S04]  /*4ea10*/  LDL.LU R22, [R1+0x2f8] ;  /* 0x0002f80001167983 */ /* 0x000ea80000300800 */
[----:B------:R-:W2:Y:S04]  /*4ea20*/  LDL.LU R23, [R1+0x2fc] ;  /* 0x0002fc0001177983 */ /* 0x000ea80000300800 */
[----:B------:R-:W3:Y:S04]  /*4ea30*/  LDL.LU R8, [R1+0x330] ;  /* 0x0003300001087983 */ /* 0x000ee80000300800 */
[----:B------:R-:W3:Y:S04]  /*4ea40*/  LDL.LU R9, [R1+0x334] ;  /* 0x0003340001097983 */ /* 0x000ee80000300800 */
[----:B---3--:R0:W-:Y:S04]  /*4ea50*/  STL.64 [R1+0x2210], R8 ;  /* 0x0022100801007387 */ /* 0x0081e80000100a00 */
[----:B0-----:R-:W3:Y:S04]  /*4ea60*/  LDL.LU.64 R8, [R1+0x28] ;  /* 0x0000280001087983 */ /* 0x001ee80000300a00 */
[----:B------:R-:W4:Y:S04]  /*4ea70*/  LDL.LU R10, [R1+0x338] ;  /* 0x00033800010a7983 */ /* 0x000f280000300800 */
[----:B------:R-:W4:Y:S04]  /*4ea80*/  LDL.LU R11, [R1+0x33c] ;  /* 0x00033c00010b7983 */ /* 0x000f280000300800 */
[----:B------:R-:W4:Y:S04]  /*4ea90*/  LDL.LU.64 R12, [R1+0x20] ;  /* 0x00002000010c7983 */ /* 0x000f280000300a00 */
[----:B------:R-:W2:Y:S04]  /*4eaa0*/  LDL.LU.64 R4, [R1+0x10] ;  /* 0x0000100001047983 */ /* 0x000ea80000300a00 */
[----:B--2---:R0:W-:Y:S04]  /*4eab0*/  STL.64 [R1+0x2218], R4 ;  /* 0x0022180401007387 */ /* 0x0041e80000100a00 */
[----:B0-----:R-:W3:Y:S04]  /*4eac0*/  LDL.LU R4, [R1+0x340] ;  /* 0x0003400001047983 */ /* 0x001ee80000300800 */
[----:B------:R-:W3:Y:S04]  /*4ead0*/  LDL.LU R5, [R1+0x344] ;  /* 0x0003440001057983 */ /* 0x000ee80000300800 */
[----:B------:R-:W3:Y:S04]  /*4eae0*/  LDL.LU R6, [R1+0x348] ;  /* 0x0003480001067983 */ /* 0x000ee80000300800 */
[----:B------:R-:W3:Y:S04]  /*4eaf0*/  LDL.LU R7, [R1+0x34c] ;  /* 0x00034c0001077983 */ /* 0x000ee80000300800 */
[----:B------:R-:W2:Y:S04]  /*4eb00*/  LDL.LU.64 R20, [R1+0x8] ;  /* 0x0000080001147983 */ /* 0x000ea80000300a00 */
[----:B------:R-:W-:Y:S04]  /*4eb10*/  STL.64 [R1+0x21f0], R22 ;  /* 0x0021f01601007387 */ /* 0x000fe80000100a00 */
[----:B--2---:R0:W-:Y:S04]  /*4eb20*/  STL.64 [R1+0x21e8], R20 ;  /* 0x0021e81401007387 */ /* 0x0041e80000100a00 */
[----:B0-----:R-:W2:Y:S04]  /*4eb30*/  LDL.LU R20, [R1+0x310] ;  /* 0x0003100001147983 */ /* 0x001ea80000300800 */
[----:B------:R-:W2:Y:S04]  /*4eb40*/  LDL.LU R21, [R1+0x314] ;  /* 0x0003140001157983 */ /* 0x000ea80000300800 */
[----:B------:R-:W4:Y:S04]  /*4eb50*/  LDL.LU R22, [R1+0x318] ;  /* 0x0003180001167983 */ /* 0x000f280000300800 */
[----:B------:R-:W4:Y:S01]  /*4eb60*/  LDL.LU R23, [R1+0x31c] ;  /* 0x00031c0001177983 */ /* 0x000f220000300800 */
[----:B------:R-:W-:-:S02]  /*4eb70*/  IMAD R17, R17, 0x100, R28 ;  /* 0x0000010011117824 */ /* 0x000fc400078e021c */
[----:B------:R-:W-:Y:S02]  /*4eb80*/  IMAD R18, R18, 0x100, R29 ;  /* 0x0000010012127824 */ /* 0x000fe400078e021d */
[----:B------:R-:W-:Y:S01]  /*4eb90*/  IMAD R19, R0, 0x100, R19 ;  /* 0x0000010000137824 */ /* 0x000fe200078e0213 */
[----:B------:R-:W-:Y:S02]  /*4eba0*/  F2FP.F16.E4M3.UNPACK_B R16, R16 ;  /* 0x00000010ff10723e */ /* 0x000fe400020006ff */
[----:B------:R-:W-:Y:S02]  /*4ebb0*/  F2FP.F16.E4M3.UNPACK_B R17, R17 ;  /* 0x00000011ff11723e */ /* 0x000fe400020006ff */
[----:B------:R-:W-:Y:S02]  /*4ebc0*/  F2FP.F16.E4M3.UNPACK_B R18, R18 ;  /* 0x00000012ff12723e */ /* 0x000fe400020006ff */
[----:B------:R-:W-:Y:S01]  /*4ebd0*/  F2FP.F16.E4M3.UNPACK_B R19, R19 ;  /* 0x00000013ff13723e */ /* 0x000fe200020006ff */
[----:B----4-:R-:W-:Y:S04]  /*4ebe0*/  STL.64 [R1+0x2200], R22 ;  /* 0x0022001601007387 */ /* 0x010fe80000100a00 */
[----:B--2---:R0:W-:Y:S04]  /*4ebf0*/  STL.64 [R1+0x21f8], R20 ;  /* 0x0021f81401007387 */ /* 0x0041e80000100a00 */
[----:B0-----:R-:W2:Y:S04]  /*4ec00*/  LDL.LU R20, [R1+0x320] ;  /* 0x0003200001147983 */ /* 0x001ea80000300800 */
[----:B------:R-:W2:Y:S04]  /*4ec10*/  LDL.LU R21, [R1+0x324] ;  /* 0x0003240001157983 */ /* 0x000ea80000300800 */
[----:B------:R-:W2:Y:S04]  /*4ec20*/  LDL.LU R22, [R1+0x328] ;  /* 0x0003280001167983 */ /* 0x000ea80000300800 */
[----:B------:R-:W2:Y:S04]  /*4ec30*/  LDL.LU R23, [R1+0x32c] ;  /* 0x00032c0001177983 */ /* 0x000ea80000300800 */
[----:B------:R-:W2:Y:S04]  /*4ec40*/  LDL.LU.64 R14, [R1+0x18] ;  /* 0x00001800010e7983 */ /* 0x000ea80000300a00 */
[----:B------:R-:W4:Y:S04]  /*4ec50*/  LDL.LU.64 R28, [R1] ;  /* 0x00000000011c7983 */ /* 0x000f280000300a00 */
[----:B------:R-:W2:Y:S04]  /*4ec60*/  LDL.LU R24, [R1+0x2e0] ;  /* 0x0002e00001187983 */ /* 0x000ea80000300800 */
[----:B------:R-:W2:Y:S04]  /*4ec70*/  LDL.LU R25, [R1+0x2e4] ;  /* 0x0002e40001197983 */ /* 0x000ea80000300800 */
[----:B------:R-:W4:Y:S04]  /*4ec80*/  LDL.LU R26, [R1+0x2e8] ;  /* 0x0002e800011a7983 */ /* 0x000f280000300800 */
[----:B------:R-:W4:Y:S01]  /*4ec90*/  LDL.LU R27, [R1+0x2ec] ;  /* 0x0002ec00011b7983 */ /* 0x000f220000300800 */
[----:B---3--:R-:W-:Y:S06]  /*4eca0*/  HMMA.16816.F32 R4, R16, R8, R4 ;  /* 0x000000081004723c */ /* 0x008fec0000001804 */
[----:B------:R-:W-:Y:S01]  /*4ecb0*/  IMAD.MOV.U32 R0, RZ, RZ, R9 ;  /* 0x000000ffff007224 */ /* 0x000fe200078e0009 */
[----:B----4-:R-:W-:Y:S04]  /*4ecc0*/  STL.64 [R1+0x21e0], R26 ;  /* 0x0021e01a01007387 */ /* 0x010fe80000100a00 */
[----:B--2---:R0:W-:Y:S04]  /*4ecd0*/  STL.64 [R1+0x21d8], R24 ;  /* 0x0021d81801007387 */ /* 0x0041e80000100a00 */
[----:B0-----:R-:W2:Y:S04]  /*4ece0*/  LDL.LU R24, [R1+0x300] ;  /* 0x0003000001187983 */ /* 0x001ea80000300800 */
[----:B------:R-:W2:Y:S04]  /*4ecf0*/  LDL.LU R25, [R1+0x304] ;  /* 0x0003040001197983 */ /* 0x000ea80000300800 */
[----:B------:R-:W2:Y:S04]  /*4ed00*/  LDL.LU R26, [R1+0x308] ;  /* 0x00030800011a7983 */ /* 0x000ea80000300800 */
[----:B------:R-:W2:Y:S04]  /*4ed10*/  LDL.LU R27, [R1+0x30c] ;  /* 0x00030c00011b7983 */ /* 0x000ea80000300800 */
[----:B------:R-:W-:Y:S04]  /*4ed20*/  STL [R1+0x2164], R3 ;  /* 0x0021640301007387 */ /* 0x000fe80000100800 */
[----:B------:R0:W-:Y:S04]  /*4ed30*/  STL.64 [R1+0xa50], R4 ;  /* 0x000a500401007387 */ /* 0x0001e80000100a00 */
[----:B------:R1:W-:Y:S04]  /*4ed40*/  STL.64 [R1+0xa58], R6 ;  /* 0x000a580601007387 */ /* 0x0003e80000100a00 */
[----:B0-----:R-:W3:Y:S01]  /*4ed50*/  LDL.LU.64 R4, [R1+0x2218] ;  /* 0x0022180001047983 */ /* 0x001ee20000300a00 */
[----:B-1----:R-:W-:-:S03]  /*4ed60*/  IMAD.MOV.U32 R7, RZ, RZ, R8 ;  /* 0x000000ffff077224 */ /* 0x002fc600078e0008 */
[----:B------:R-:W4:Y:S02]  /*4ed70*/  LDL.LU.64 R8, [R1+0x2210] ;  /* 0x0022100001087983 */ /* 0x000f240000300a00 */
[----:B----4-:R-:W-:-:S15]  /*4ed80*/  HMMA.16816.F32 R8, R16, R12, R8 ;  /* 0x0000000c1008723c */ /* 0x010fde0000001808 */
[----:B------:R-:W-:-:S08]  /*4ed90*/  NOP ;  /* 0x0000000000007918 */ /* 0x000fd00000000000 */
[----:B------:R-:W-:Y:S04]  /*4eda0*/  STL.64 [R1+0xa40], R8 ;  /* 0x000a400801007387 */ /* 0x000fe80000100a00 */
[----:B------:R0:W-:Y:S04]  /*4edb0*/  STL.64 [R1+0xa48], R10 ;  /* 0x000a480a01007387 */ /* 0x0001e80000100a00 */
[----:B0-----:R-:W4:Y:S01]  /*4edc0*/  LDL.LU.64 R10, [R1+0x2208] ;  /* 0x00220800010a7983 */ /* 0x001f220000300a00 */
[----:B------:R-:W-:Y:S02]  /*4edd0*/  IMAD.MOV.U32 R9, RZ, RZ, R12 ;  /* 0x000000ffff097224 */ /* 0x000fe400078e000c */
[----:B------:R-:W-:Y:S01]  /*4ede0*/  IMAD.MOV.U32 R8, RZ, RZ, R13 ;  /* 0x000000ffff087224 */ /* 0x000fe200078e000d */
[C---:B------:R-:W-:Y:S01]  /*4edf0*/  HMMA.16816.F32 R20, R16.reuse, R14, R20 ;  /* 0x0000000e1014723c */ /* 0x040fe20000001814 */
        /* <DEDUP_REMOVED lines=21> */
[----:B------:R-:W4:Y:S01]  /*4ef50*/  LDL.LU.64 R20, [R1+0x21e8] ;  /* 0x0021e80001147983 */ /* 0x000f220000300a00 */
[----:B------:R-:W-:-:S02]  /*4ef60*/  IMAD.MOV.U32 R13, RZ, RZ, R14 ;  /* 0x000000ffff0d7224 */ /* 0x000fc400078e000e */
        /* <DEDUP_REMOVED lines=8> */
[----:B------:R-:W3:Y:S01]  /*4eff0*/  LDL.LU.64 R20, [R1+0x21d0] ;  /* 0x0021d00001147983 */ /* 0x000ee20000300a00 */
[----:B------:R-:W-:-:S02]  /*4f000*/  IMAD.MOV.U32 R12, RZ, RZ, R15 ;  /* 0x000000ffff0c7224 */ /* 0x000fc400078e000f */
[----:B------:R-:W-:Y:S02]  /*4f010*/  IMAD.MOV.U32 R15, RZ, RZ, R4 ;  /* 0x000000ffff0f7224 */ /* 0x000fe400078e0004 */
[----:B------:R-:W-:Y:S02]  /*4f020*/  IMAD.MOV.U32 R3, RZ, RZ, R28 ;  /* 0x000000ffff037224 */ /* 0x000fe400078e001c */
[----:B------:R-:W-:Y:S01]  /*4f030*/  IMAD.MOV.U32 R4, RZ, RZ, R29 ;  /* 0x000000ffff047224 */ /* 0x000fe200078e001d */
[----:B---3--:R-:W-:-:S15]  /*4f040*/  HMMA.16816.F32 R20, R16, R28, R20 ;  /* 0x0000001c1014723c */ /* 0x008fde0000001814 */
[----:B------:R-:W-:-:S08]  /*4f050*/  NOP ;  /* 0x0000000000007918 */ /* 0x000fd00000000000 */
[----:B------:R-:W-:Y:S04]  /*4f060*/  STL.64 [R1+0x900], R20 ;  /* 0x0009001401007387 */ /* 0x000fe80000100a00 */
[----:B------:R0:W-:Y:S04]  /*4f070*/  STL.64 [R1+0x908], R22 ;  /* 0x0009081601007387 */ /* 0x0001e80000100a00 */
[----:B0-----:R-:W3:Y:S04]  /*4f080*/  LDL.LU.64 R22, [R1+0x21c8] ;  /* 0x0021c80001167983 */ /* 0x001ee80000300a00 */
[----:B------:R-:W3:Y:S04]  /*4f090*/  LDL.LU.64 R20, [R1+0x21c0] ;  /* 0x0021c00001147983 */ /* 0x000ee80000300a00 */
[----:B------:R-:W4:Y:S02]  /*4f0a0*/  LDL.LU.64 R28, [R1+0x21b8] ;  /* 0x0021b800011c7983 */ /* 0x000f240000300a00 */
[----:B----4-:R-:W-:-:S15]  /*4f0b0*/  HMMA.16816.F32 R24, R16, R28, R24 ;  /* 0x0000001c1018723c */ /* 0x010fde0000001818 */
        /* <DEDUP_REMOVED lines=34> */
[----:B------:R-:W2:Y:S04]  /*4f2e0*/  LDL.LU.64 R8, [R1+0x2168] ;  /* 0x0021680001087983 */ /* 0x000ea80000300a00 */
[----:B------:R-:W-:Y:S04]  /*4f2f0*/  STL.64 [R1+0x2050], R22 ;  /* 0x0020501601007387 */ /* 0x000fe80000100a00 */
[----:B------:R0:W-:Y:S04]  /*4f300*/  STL.64 [R1+0x2048], R20 ;  /* 0x0020481401007387 */ /* 0x0001e80000100a00 */
[----:B0-----:R-:W3:Y:S01]  /*4f310*/  LDL.LU R20, [R1+0x110] ;  /* 0x0001100001147983 */ /* 0x001ee20000300800 */
[----:B----4-:R-:W-:-:S15]  /*4f320*/  HMMA.16816.F32 R24, R16, R10, R24 ;  /* 0x0000000a1018723c */ /* 0x010fde0000001818 */
[----:B------:R-:W-:-:S08]  /*4f330*/  NOP ;  /* 0x0000000000007918 */ /* 0x000fd00000000000 */
[----:B------:R0:W-:Y:S04]  /*4f340*/  STL.64 [R1+0x790], R24 ;  /* 0x0007901801007387 */ /* 0x0001e80000100a00 */
[----:B------:R1:W-:Y:S04]  /*4f350*/  STL.64 [R1+0x798], R26 ;  /* 0x0007981a01007387 */ /* 0x0003e80000100a00 */
[----:B------:R-:W3:Y:S04]  /*4f360*/  LDL.LU R21, [R1+0x114] ;  /* 0x0001140001157983 */ /* 0x000ee80000300800 */
[----:B------:R-:W4:Y:S04]  /*4f370*/  LDL.LU R22, [R1+0x118] ;  /* 0x0001180001167983 */ /* 0x000f280000300800 */
[----:B------:R-:W4:Y:S04]  /*4f380*/  LDL.LU R23, [R1+0x11c] ;  /* 0x00011c0001177983 */ /* 0x000f280000300800 */
[----:B0-----:R-:W2:Y:S04]  /*4f390*/  LDL.LU R24, [R1+0x160] ;  /* 0x0001600001187983 */ /* 0x001ea80000300800 */
[----:B------:R-:W2:Y:S04]  /*4f3a0*/  LDL.LU R25, [R1+0x164] ;  /* 0x0001640001197983 */ /* 0x000ea80000300800 */
[----:B-1----:R-:W3:Y:S04]  /*4f3b0*/  LDL.LU R26, [R1+0x168] ;  /* 0x00016800011a7983 */ /* 0x002ee80000300800 */
[----:B------:R-:W3:Y:S04]  /*4f3c0*/  LDL.LU R27, [R1+0x16c] ;  /* 0x00016c00011b7983 */ /* 0x000ee80000300800 */
[----:B---3--:R0:W-:Y:S02]  /*4f3d0*/  STL.64 [R1+0x2080], R26 ;  /* 0x0020801a01007387 */ /* 0x0081e40000100a00 */
[----:B0-----:R-:W-:-:S02]  /*4f3e0*/  IMAD.MOV.U32 R26, RZ, RZ, R3 ;  /* 0x000000ffff1a7224 */ /* 0x001fc400078e0003 */
[----:B------:R-:W-:Y:S01]  /*4f3f0*/  IMAD.MOV.U32 R27, RZ, RZ, R4 ;  /* 0x000000ffff1b7224 */ /* 0x000fe200078e0004 */
[----:B------:R-:W3:Y:S04]  /*4f400*/  LDL.LU R3, [R1+0x2164] ;  /* 0x0021640001037983 */ /* 0x000ee80000300800 */
[----:B------:R-:W3:Y:S04]  /*4f410*/  LDL.LU R4, [R1+0x2160] ;  /* 0x0021600001047983 */ /* 0x000ee80000300800 */
[----:B--2---:R-:W-:Y:S04]  /*4f420*/  STL.64 [R1+0x2078], R24 ;  /* 0x0020781801007387 */ /* 0x004fe80000100a00 */
[----:B------:R-:W-:Y:S04]  /*4f430*/  STL.64 [R1+0x2098], R26 ;  /* 0x0020981a01007387 */ /* 0x000fe80000100a00 */
[----:B----4-:R-:W-:Y:S04]  /*4f440*/  STL.64 [R1+0x2060], R22 ;  /* 0x0020601601007387 */ /* 0x010fe80000100a00 */
[----:B------:R0:W-:Y:S04]  /*4f450*/  STL.64 [R1+0x2058], R20 ;  /* 0x0020581401007387 */ /* 0x0001e80000100a00 */
        /* <DEDUP_REMOVED lines=8> */
[----:B------:R-:W-:Y:S04]  /*4f4e0*/  STL.64 [R1+0x20b0], R24 ;  /* 0x0020b01801007387 */ /* 0x000fe80000100a00 */
[----:B----4-:R-:W-:Y:S04]  /*4f4f0*/  STL.64 [R1+0x2090], R22 ;  /* 0x0020901601007387 */ /* 0x010fe80000100a00 */
[----:B--2---:R0:W-:Y:S04]  /*4f500*/  STL.64 [R1+0x2088], R20 ;  /* 0x0020881401007387 */ /* 0x0041e80000100a00 */
[----:B0-----:R-:W2:Y:S04]  /*4f510*/  LDL.LU R20, [R1+0x180] ;  /* 0x0001800001147983 */ /* 0x001ea80000300800 */
[----:B------:R-:W2:Y:S04]  /*4f520*/  LDL.LU R21, [R1+0x184] ;  /* 0x0001840001157983 */ /* 0x000ea80000300800 */
[----:B------:R-:W4:Y:S04]  /*4f530*/  LDL.LU R22, [R1+0x188] ;  /* 0x0001880001167983 */ /* 0x000f280000300800 */
[----:B------:R-:W4:Y:S01]  /*4f540*/  LDL.LU R23, [R1+0x18c] ;  /* 0x00018c0001177983 */ /* 0x000f220000300800 */
[----:B------:R-:W-:-:S02]  /*4f550*/  IMAD.MOV.U32 R26, RZ, RZ, R15 ;  /* 0x000000ffff1a7224 */ /* 0x000fc400078e000f */
[----:B------:R-:W-:-:S05]  /*4f560*/  IMAD.MOV.U32 R27, RZ, RZ, R14 ;  /* 0x000000ffff1b7224 */ /* 0x000fca00078e000e */
        /* <DEDUP_REMOVED lines=8> */
[----:B------:R-:W-:Y:S02]  /*4f5f0*/  IMAD.MOV.U32 R25, RZ, RZ, R12 ;  /* 0x000000ffff197224 */ /* 0x000fe400078e000c */
[----:B------:R-:W-:Y:S02]  /*4f600*/  IMAD.MOV.U32 R26, RZ, RZ, R9 ;  /* 0x000000ffff1a7224 */ /* 0x000fe400078e0009 */
[----:B------:R-:W-:Y:S01]  /*4f610*/  IMAD.MOV.U32 R27, RZ, RZ, R8 ;  /* 0x000000ffff1b7224 */ /* 0x000fe200078e0008 */
[----:B------:R0:W-:Y:S04]  /*4f620*/  STL.64 [R1+0x20e0], R24 ;  /* 0x0020e01801007387 */ /* 0x0001e80000100a00 */
[----:B------:R-:W-:Y:S01]  /*4f630*/  STL.64 [R1+0x20f8], R26 ;  /* 0x0020f81a01007387 */ /* 0x000fe20000100a00 */
[----:B0-----:R-:W-:-:S02]  /*4f640*/  IMAD.MOV.U32 R24, RZ, RZ, R7 ;  /* 0x000000ffff187224 */ /* 0x001fc400078e0007 */
[----:B------:R-:W-:Y:S01]  /*4f650*/  IMAD.MOV.U32 R25, RZ, RZ, R0 ;  /* 0x000000ffff197224 */ /* 0x000fe200078e0000 */
[----:B----4-:R-:W-:Y:S04]  /*4f660*/  STL.64 [R1+0x20c0], R22 ;  /* 0x0020c01601007387 */ /* 0x010fe80000100a00 */
[----:B--2---:R0:W-:Y:S04]  /*4f670*/  STL.64 [R1+0x20b8], R20 ;  /* 0x0020b81401007387 */ /* 0x0041e80000100a00 */
[----:B0-----:R-:W2:Y:S04]  /*4f680*/  LDL.LU R20, [R1+0x1d0] ;  /* 0x0001d00001147983 */ /* 0x001ea80000300800 */
[----:B------:R-:W2:Y:S04]  /*4f690*/  LDL.LU R21, [R1+0x1d4] ;  /* 0x0001d40001157983 */ /* 0x000ea80000300800 */
[----:B------:R-:W4:Y:S04]  /*4f6a0*/  LDL.LU R22, [R1+0x1d8] ;  /* 0x0001d80001167983 */ /* 0x000f280000300800 */
[----:B------:R-:W4:Y:S04]  /*4f6b0*/  LDL.LU R23, [R1+0x1dc] ;  /* 0x0001dc0001177983 */ /* 0x000f280000300800 */
[----:B------:R0:W-:Y:S04]  /*4f6c0*/  STL.64 [R1+0x2110], R24 ;  /* 0x0021101801007387 */ /* 0x0001e80000100a00 */
[----:B0-----:R-:W2:Y:S04]  /*4f6d0*/  LDL.LU R24, [R1+0x270] ;  /* 0x0002700001187983 */ /* 0x001ea80000300800 */
[----:B------:R-:W2:Y:S04]  /*4f6e0*/  LDL.LU R25, [R1+0x274] ;  /* 0x0002740001197983 */ /* 0x000ea80000300800 */
[----:B------:R-:W4:Y:S04]  /*4f6f0*/  LDL.LU R26, [R1+0x278] ;  /* 0x00027800011a7983 */ /* 0x000f280000300800 */
[----:B------:R-:W4:Y:S04]  /*4f700*/  LDL.LU R27, [R1+0x27c] ;  /* 0x00027c00011b7983 */ /* 0x000f280000300800 */
        /* <DEDUP_REMOVED lines=37> */
[----:B------:R-:W4:Y:S01]  /*4f960*/  LDL.LU R23, [R1+0x23c] ;  /* 0x00023c0001177983 */ /* 0x000f220000300800 */
[----:B------:R-:W-:-:S02]  /*4f970*/  IMAD R12, R12, 0x100, R8 ;  /* 0x000001000c0c7824 */ /* 0x000fc400078e0208 */
[----:B------:R-:W-:Y:S01]  /*4f980*/  IMAD R13, R13, 0x100, R9 ;  /* 0x000001000d0d7824 */ /* 0x000fe200078e0209 */
[----:B----4-:R-:W-:Y:S04]  /*4f990*/  STL.64 [R1+0x2108], R22 ;  /* 0x0021081601007387 */ /* 0x010fe80000100a00 */
[----:B---3--:R0:W-:Y:S04]  /*4f9a0*/  STL.64 [R1+0x2100], R20 ;  /* 0x0021001401007387 */ /* 0x0081e80000100a00 */
[----:B0-----:R-:W3:Y:S04]  /*4f9b0*/  LDL.LU R20, [R1+0x240] ;  /* 0x0002400001147983 */ /* 0x001ee80000300800 */
[----:B------:R-:W3:Y:S04]  /*4f9c0*/  LDL.LU R21, [R1+0x244] ;  /* 0x0002440001157983 */ /* 0x000ee80000300800 */
[----:B------:R-:W3:Y:S04]  /*4f9d0*/  LDL.LU R22, [R1+0x248] ;  /* 0x0002480001167983 */ /* 0x000ee80000300800 */
[----:B------:R-:W3:Y:S04]  /*4f9e0*/  LDL.LU R23, [R1+0x24c] ;  /* 0x00024c0001177983 */ /* 0x000ee80000300800 */
[----:B------:R-:W4:Y:S04]  /*4f9f0*/  LDL.LU R8, [R1+0x2154] ;  /* 0x0021540001087983 */ /* 0x000f280000300800 */
[----:B------:R-:W4:Y:S02]  /*4fa00*/  LDL.LU R9, [R1+0x2150] ;  /* 0x0021500001097983 */ /* 0x000f240000300800 */
[----:B----4-:R-:W-:-:S15]  /*4fa10*/  HMMA.16816.F32 R4, R16, R8, R4 ;  /* 0x000000081004723c */ /* 0x010fde0000001804 */
[----:B------:R-:W-:-:S08]  /*4fa20*/  NOP ;  /* 0x0000000000007918 */ /* 0x000fd00000000000 */
[----:B------:R-:W-:Y:S04]  /*4fa30*/  STL.64 [R1+0x780], R4 ;  /* 0x0007800401007387 */ /* 0x000fe80000100a00 */
[----:B------:R0:W-:Y:S04]  /*4fa40*/  STL.64 [R1+0x788], R6 ;  /* 0x0007880601007387 */ /* 0x0001e80000100a00 */
[----:B0-----:R-:W4:Y:S04]  /*4fa50*/  LDL.LU.64 R6, [R1+0x2148] ;  /* 0x0021480001067983 */ /* 0x001f280000300a00 */
[----:B------:R-:W3:Y:S01]  /*4fa60*/  LDL.LU.64 R4, [R1+0x2140] ;  /* 0x0021400001047983 */ /* 0x000ee20000300a00 */
[----:B----4-:R-:W-:-:S03]  /*4fa70*/  IMAD R14, R14, 0x100, R7 ;  /* 0x000001000e0e7824 */ /* 0x010fc600078e0207 */
[----:B------:R-:W2:Y:S01]  /*4fa80*/  LDL.LU R7, [R1+0x213c] ;  /* 0x00213c0001077983 */ /* 0x000ea20000300800 */
[----:B------:R-:W-:-:S03]  /*4fa90*/  IMAD R15, R15, 0x100, R0 ;  /* 0x000001000f0f7824 */ /* 0x000fc600078e0200 */
        /* <DEDUP_REMOVED lines=12> */
[----:B------:R-:W2:Y:S04]  /*4fb60*/  LDL.LU.64 R24, [R1+0x2118] ;  /* 0x0021180001187983 */ /* 0x000ea80000300a00 */
[----:B------:R-:W-:Y:S04]  /*4fb70*/  STL.64 [R1+0x2030], R6 ;  /* 0x0020300601007387 */ /* 0x000fe80000100a00 */
[----:B------:R0:W-:Y:S04]  /*4fb80*/  STL.64 [R1+0x2028], R4 ;  /* 0x0020280401007387 */ /* 0x0001e80000100a00 */
[----:B0-----:R-:W3:Y:S04]  /*4fb90*/  LDL.LU R4, [R1+0xd0] ;  /* 0x0000d00001047983 */ /* 0x001ee80000300800 */
[----:B------:R-:W3:Y:S04]  /*4fba0*/  LDL.LU R5, [R1+0xd4] ;  /* 0x0000d40001057983 */ /* 0x000ee80000300800 */
[----:B------:R-:W3:Y:S04]  /*4fbb0*/  LDL.LU R6, [R1+0xd8] ;  /* 0x0000d80001067983 */ /* 0x000ee80000300800 */
[----:B------:R-:W3:Y:S01]  /*4fbc0*/  LDL.LU R7, [R1+0xdc] ;  /* 0x0000dc0001077983 */ /* 0x000ee20000300800 */
[----:B--2---:R-:W-:Y:S03]  /*4fbd0*/  HMMA.16816.F32 R16, R16, R2, R24 ;  /* 0x000000021010723c */ /* 0x004fe60000001818 */
[----:B------:R-:W2:Y:S01]  /*4fbe0*/  LDL.LU.64 R24, [R1+0x2110] ;  /* 0x0021100001187983 */ /* 0x000ea20000300a00 */
[----:B------:R-:W-:-:S02]  /*4fbf0*/  F2FP.F16.E4M3.UNPACK_B R12, R12 ;  /* 0x0000000cff0c723e */ /* 0x000fc400020006ff */
[----:B------:R-:W-:Y:S02]  /*4fc00*/  F2FP.F16.E4M3.UNPACK_B R13, R13 ;  /* 0x0000000dff0d723e */ /* 0x000fe400020006ff */
[----:B------:R-:W-:Y:S02]  /*4fc10*/  F2FP.F16.E4M3.UNPACK_B R14, R14 ;  /* 0x0000000eff0e723e */ /* 0x000fe400020006ff */
[----:B------:R-:W-:-:S13]  /*4fc20*/  F2FP.F16.E4M3.UNPACK_B R15, R15 ;  /* 0x0000000fff0f723e */ /* 0x000fda00020006ff */
        /* <DEDUP_REMOVED lines=61> */
[----:B---3--:R-:W-:Y:S02]  /*50000*/  HMMA.16816.F32 R24, R12, R24, R20 ;  /* 0x000000180c18723c */ /* 0x008fe40000001814 */
[----:B------:R-:W4:Y:S04]  /*50010*/  LDL.LU.64 R22, [R1+0x2050] ;  /* 0x0020500001167983 */ /* 0x000f280000300a00 */
[----:B------:R-:W2:-:S15]  /*50020*/  LDL.LU.64 R20, [R1+0x2048] ;  /* 0x0020480001147983 */ /* 0x000e9e0000300a00 */
[----:B------:R-:W-:-:S02]  /*50030*/  NOP ;  /* 0x0000000000007918 */ /* 0x000fc40000000000 */
[----:B------:R-:W-:Y:S04]  /*50040*/  STL.64 [R1+0x120], R24 ;  /* 0x0001201801007387 */ /* 0x000fe80000100a00 */
[----:B------:R4:W-:Y:S02]  /*50050*/  STL.64 [R1+0x128], R26 ;  /* 0x0001281a01007387 */ /* 0x0009e40000100a00 */
[C---:B----4-:R-:W-:Y:S06]  /*50060*/  HMMA.16816.F32 R24, R12.reuse, R22, R16 ;  /* 0x000000160c18723c */ /* 0x050fec0000001810 */
[----:B--2---:R-:W-:Y:S01]  /*50070*/  HMMA.16816.F32 R16, R12, R20, R4 ;  /* 0x000000140c10723c */ /* 0x004fe20000001804 */
[----:B------:R-:W2:-:S15]  /*50080*/  LDL.LU R4, [R1+0x80] ;  /* 0x0000800001047983 */ /* 0x000e9e0000300800 */
[----:B------:R-:W-:-:S01]  /*50090*/  NOP ;  /* 0x0000000000007918 */ /* 0x000fc20000000000 */
[----:B------:R-:W-:Y:S04]  /*500a0*/  STL.64 [R1+0x100], R24 ;  /* 0x0001001801007387 */ /* 0x000fe80000100a00 */
[----:B------:R-:W-:Y:S04]  /*500b0*/  STL.64 [R1+0x108], R26 ;  /* 0x0001081a01007387 */ /* 0x000fe80000100a00 */
        /* <DEDUP_REMOVED lines=12> */
[----:B---3--:R0:W-:Y:S04]  /*50180*/  STL [R1+0x1ff4], R20 ;  /* 0x001ff41401007387 */ /* 0x0081e80000100800 */
        /* <DEDUP_REMOVED lines=26> */
[----:B------:R-:W4:Y:S04]  /*50330*/  LDL.LU R28, [R1+0x14e4] ;  /* 0x0014e400011c7983 */ /* 0x000f280000300800 */
[----:B------:R-:W4:Y:S04]  /*50340*/  LDL.LU R29, [R1+0x1508] ;  /* 0x00150800011d7983 */ /* 0x000f280000300800 */
[----:B------:R-:W4:Y:S04]  /*50350*/  LDL.LU R16, [R1+0x14dc] ;  /* 0x0014dc0001107983 */ /* 0x000f280000300800 */
[----:B------:R-:W4:Y:S04]  /*50360*/  LDL.LU R17, [R1+0x1500] ;  /* 0x0015000001117983 */ /* 0x000f280000300800 */
[----:B------:R-:W4:Y:S01]  /*50370*/  LDL.LU R18, [R1+0x14d4] ;  /* 0x0014d40001127983 */ /* 0x000f220000300800 */
[----:B------:R-:W-:-:S03]  /*50380*/  IMAD.MOV.U32 R27, RZ, RZ, R0 ;  /* 0x000000ffff1b7224 */ /* 0x000fc600078e0000 */
[----:B------:R-:W4:Y:S04]  /*50390*/  LDL.LU R19, [R1+0x14f8] ;  /* 0x0014f80001137983 */ /* 0x000f280000300800 */
[----:B------:R-:W4:Y:S04]  /*503a0*/  LDL.LU R0, [R1+0x14cc] ;  /* 0x0014cc0001007983 */ /* 0x000f280000300800 */
[----:B------:R-:W-:Y:S04]  /*503b0*/  STL.64 [R1+0xb0], R4 ;  /* 0x0000b00401007387 */ /* 0x000fe80000100a00 */
[----:B------:R0:W-:Y:S04]  /*503c0*/  STL.64 [R1+0xb8], R6 ;  /* 0x0000b80601007387 */ /* 0x0001e80000100a00 */
[----:B0-----:R-:W2:Y:S04]  /*503d0*/  LDL.LU.64 R6, [R1+0x2040] ;  /* 0x0020400001067983 */ /* 0x001ea80000300a00 */
[----:B------:R-:W2:Y:S04]  /*503e0*/  LDL.LU.64 R4, [R1+0x2038] ;  /* 0x0020380001047983 */ /* 0x000ea80000300a00 */
[----:B------:R-:W4:Y:S04]  /*503f0*/  LDL.LU R10, [R1+0x150c] ;  /* 0x00150c00010a7983 */ /* 0x000f280000300800 */
[----:B------:R-:W4:Y:S01]  /*50400*/  LDL.LU R11, [R1+0xfa8] ;  /* 0x000fa800010b7983 */ /* 0x000f220000300800 */
[----:B--2---:R-:W-:-:S15]  /*50410*/  HMMA.16816.F32 R4, R12, R8, R4 ;  /* 0x000000080c04723c */ /* 0x004fde0000001804 */
[----:B------:R-:W-:-:S08]  /*50420*/  NOP ;  /* 0x0000000000007918 */ /* 0x000fd00000000000 */
[----:B------:R-:W-:Y:S04]  /*50430*/  STL.64 [R1+0x80], R4 ;  /* 0x0000800401007387 */ /* 0x000fe80000100a00 */
[----:B------:R0:W-:Y:S04]  /*50440*/  STL.64 [R1+0x88], R6 ;  /* 0x0000880601007387 */ /* 0x0001e80000100a00 */
[----:B0-----:R-:W2:Y:S04]  /*50450*/  LDL.LU.64 R6, [R1+0x2030] ;  /* 0x0020300001067983 */ /* 0x001ea80000300a00 */
[----:B------:R-:W3:Y:S04]  /*50460*/  LDL.LU.64 R4, [R1+0x2028] ;  /* 0x0020280001047983 */ /* 0x000ee80000300a00 */
        /* <DEDUP_REMOVED lines=9> */
[----:B------:R-:W4:Y:S01]  /*50500*/  LDL.LU R7, [R1+0x151c] ;  /* 0x00151c0001077983 */ /* 0x000f220000300800 */
[----:B---3--:R-:W-:-:S15]  /*50510*/  HMMA.16816.F32 R20, R12, R4, R20 ;  /* 0x000000040c14723c */ /* 0x008fde0000001814 */
[----:B------:R-:W-:-:S08]  /*50520*/  NOP ;  /* 0x0000000000007918 */ /* 0x000fd00000000000 */
[----:B------:R-:W-:Y:S04]  /*50530*/  STL.64 [R1+0x50], R20 ;  /* 0x0000501401007387 */ /* 0x000fe80000100a00 */
[----:B------:R0:W-:Y:S04]  /*50540*/  STL.64 [R1+0x58], R22 ;  /* 0x0000581601007387 */ /* 0x0001e80000100a00 */
[----:B0-----:R-:W3:Y:S04]  /*50550*/  LDL.LU.64 R22, [R1+0x2010] ;  /* 0x0020100001167983 */ /* 0x001ee80000300a00 */
[----:B------:R-:W2:Y:S01]  /*50560*/  LDL.LU.64 R20, [R1+0x2008] ;  /* 0x0020080001147983 */ /* 0x000ea20000300a00 */
[----:B------:R-:W-:Y:S01]  /*50570*/  HMMA.16816.F32 R12, R12, R2, R24 ;  /* 0x000000020c0c723c */ /* 0x000fe20000001818 */
[----:B------:R-:W0:Y:S02]  /*50580*/  LDC R3, c[0x0][0x230] ;  /* 0x00008c00ff037b82 */ /* 0x000e240000000800 */
[----:B------:R-:W4:Y:S04]  /*50590*/  LDL.LU R4, [R1+0xfb0] ;  /* 0x000fb00001047983 */ /* 0x000f280000300800 */
[----:B------:R-:W3:Y:S04]  /*505a0*/  LDL.LU R5, [R1+0x152c] ;  /* 0x00152c0001057983 */ /* 0x000ee80000300800 */
[----:B------:R-:W3:Y:S04]  /*505b0*/  LDL.LU.64 R26, [R1+0x2000] ;  /* 0x00200000011a7983 */ /* 0x000ee80000300a00 */
[----:B------:R-:W3:Y:S01]  /*505c0*/  LDL.LU.64 R24, [R1+0x1ff8] ;  /* 0x001ff80001187983 */ /* 0x000ee20000300a00 */
[----:B0-----:R-:W-:-:S07]  /*505d0*/  VIADD R3, R3, 0x3f ;  /* 0x0000003f03037836 */ /* 0x001fce0000000000 */
[----:B------:R-:W-:Y:S01]  /*505e0*/  STL.64 [R1+0x40], R12 ;  /* 0x0000400c01007387 */ /* 0x000fe20000100a00 */
[----:B------:R-:W-:-:S03]  /*505f0*/  SHF.R.S32.HI R2, RZ, 0x1f, R3 ;  /* 0x0000001fff027819 */ /* 0x000fc60000011403 */
[----:B------:R-:W-:Y:S01]  /*50600*/  STL.64 [R1+0x48], R14 ;  /* 0x0000480e01007387 */ /* 0x000fe20000100a00 */
[----:B------:R-:W-:-:S03]  /*50610*/  LEA.HI R2, R2, R3, RZ, 0x6 ;  /* 0x0000000302027211 */ /* 0x000fc600078f30ff */
[----:B------:R-:W3:Y:S01]  /*50620*/  LDL.LU R3, [R1+0xfac] ;  /* 0x000fac0001037983 */ /* 0x000ee20000300800 */
[----:B------:R-:W-:Y:S01]  /*50630*/  SHF.R.S32.HI R2, RZ, 0x6, R2 ;  /* 0x00000006ff027819 */ /* 0x000fe20000011402 */
[----:B--2---:R-:W-:-:S05]  /*50640*/  VIADD R20, R20, 0x1 ;  /* 0x0000000114147836 */ /* 0x004fca0000000000 */
[----:B------:R0:W-:Y:S01]  /*50650*/  STL [R1+0x1098], R20 ;  /* 0x0010981401007387 */ /* 0x0001e20000100800 */
[----:B------:R-:W-:-:S03]  /*50660*/  ISETP.NE.U32.AND P0, PT, R20, R2, PT ;  /* 0x000000021400720c */ /* 0x000fc60003f05070 */
[----:B0-----:R-:W2:Y:S01]  /*50670*/  LDL.LU R20, [R1+0x1ff4] ;  /* 0x001ff40001147983 */ /* 0x001ea20000300800 */
[----:B----4-:R-:W-:Y:S02]  /*50680*/  IADD3 R4, P5, R4, UR34, RZ ;  /* 0x0000002204047c10 */ /* 0x010fe4000ffbe0ff */
[----:B---3--:R-:W-:Y:S02]  /*50690*/  IADD3 R5, P6, R5, UR34, RZ ;  /* 0x0000002205057c10 */ /* 0x008fe4000ffde0ff */
[----:B------:R-:W-:Y:S02]  /*506a0*/  IADD3 R6, P1, R6, UR34, RZ ;  /* 0x0000002206067c10 */ /* 0x000fe4000ff3e0ff */
[----:B------:R-:W-:Y:S02]  /*506b0*/  IADD3 R7, P2, R7, UR34, RZ ;  /* 0x0000002207077c10 */ /* 0x000fe4000ff5e0ff */
[----:B------:R-:W-:Y:S02]  /*506c0*/  IADD3 R8, P3, R8, UR34, RZ ;  /* 0x0000002208087c10 */ /* 0x000fe4000ff7e0ff */
[----:B------:R-:W-:-:S02]  /*506d0*/  IADD3.X R11, R11, UR8, RZ, P5, !PT ;  /* 0x000000080b0b7c10 */ /* 0x000fc4000affe4ff */
[----:B------:R-:W-:Y:S02]  /*506e0*/  IADD3.X R21, R21, UR8, RZ, P6, !PT ;  /* 0x0000000815157c10 */ /* 0x000fe4000b7fe4ff */
[----:B------:R-:W-:Y:S02]  /*506f0*/  IADD3 R22, P6, R22, UR34, RZ ;  /* 0x0000002216167c10 */ /* 0x000fe4000ffde0ff */
[----:B------:R-:W-:Y:S02]  /*50700*/  IADD3.X R23, R23, UR8, RZ, P1, !PT ;  /* 0x0000000817177c10 */ /* 0x000fe40008ffe4ff */
[----:B------:R-:W-:-:S04]  /*50710*/  IADD3 R3, P4, R3, UR34, RZ ;  /* 0x0000002203037c10 */ /* 0x000fc8000ff9e0ff */
[----:B------:R-:W-:Y:S01]  /*50720*/  IADD3.X R9, R9, UR8, RZ, P4, !PT ;  /* 0x0000000809097c10 */ /* 0x000fe2000a7fe4ff */
[----:B------:R-:W-:Y:S04]  /*50730*/  STL [R1+0xfac], R3 ;  /* 0x000fac0301007387 */ /* 0x000fe80000100800 */
[----:B------:R-:W-:Y:S04]  /*50740*/  STL [R1+0xfb0], R4 ;  /* 0x000fb00401007387 */ /* 0x000fe80000100800 */
[----:B------:R-:W-:Y:S01]  /*50750*/  STL [R1+0x152c], R5 ;  /* 0x00152c0501007387 */ /* 0x000fe20000100800 */
[----:B------:R-:W-:-:S03]  /*50760*/  IADD3 R10, P4, R10, UR34, RZ ;  /* 0x000000220a0a7c10 */ /* 0x000fc6000ff9e0ff */
[----:B------:R-:W-:Y:S04]  /*50770*/  STL [R1+0x1524], R6 ;  /* 0x0015240601007387 */ /* 0x000fe80000100800 */
[----:B------:R-:W-:Y:S04]  /*50780*/  STL [R1+0x151c], R7 ;  /* 0x00151c0701007387 */ /* 0x000fe80000100800 */
[----:B------:R-:W-:Y:S04]  /*50790*/  STL [R1+0x1514], R8 ;  /* 0x0015140801007387 */ /* 0x000fe80000100800 */
[----:B------:R-:W-:Y:S04]  /*507a0*/  STL [R1+0xfa4], R9 ;  /* 0x000fa40901007387 */ /* 0x000fe80000100800 */
[----:B------:R-:W-:Y:S04]  /*507b0*/  STL [R1+0x150c], R10 ;  /* 0x00150c0a01007387 */ /* 0x000fe80000100800 */
[----:B------:R-:W-:Y:S01]  /*507c0*/  STL [R1+0xfa8], R11 ;  /* 0x000fa80b01007387 */ /* 0x000fe20000100800 */
[----:B------:R-:W-:-:S02]  /*507d0*/  IADD3 R24, P1, R24, UR34, RZ ;  /* 0x0000002218187c10 */ /* 0x000fc4000ff3e0ff */
[----:B------:R-:W-:Y:S02]  /*507e0*/  IADD3.X R25, R25, UR8, RZ, P2, !PT ;  /* 0x0000000819197c10 */ /* 0x000fe400097fe4ff */
[----:B------:R-:W-:Y:S02]  /*507f0*/  IADD3 R26, P2, R26, UR34, RZ ;  /* 0x000000221a1a7c10 */ /* 0x000fe4000ff5e0ff */
[----:B------:R-:W-:Y:S02]  /*50800*/  IADD3.X R27, R27, UR8, RZ, P3, !PT ;  /* 0x000000081b1b7c10 */ /* 0x000fe40009ffe4ff */
[----:B------:R-:W-:Y:S02]  /*50810*/  IADD3 R28, P3, R28, UR34, RZ ;  /* 0x000000221c1c7c10 */ /* 0x000fe4000ff7e0ff */
[----:B------:R-:W-:Y:S02]  /*50820*/  IADD3.X R29, R29, UR8, RZ, P4, !PT ;  /* 0x000000081d1d7c10 */ /* 0x000fe4000a7fe4ff */
[----:B------:R-:W-:-:S02]  /*50830*/  IADD3 R16, P4, R16, UR34, RZ ;  /* 0x0000002210107c10 */ /* 0x000fc4000ff9e0ff */
[----:B--2---:R-:W-:-:S05]  /*50840*/  IADD3 R20, P5, R20, UR34, RZ ;  /* 0x0000002214147c10 */ /* 0x004fca000ffbe0ff */
[----:B------:R-:W-:Y:S04]  /*50850*/  STL [R1+0x1504], R20 ;  /* 0x0015041401007387 */ /* 0x000fe80000100800 */
[----:B------:R-:W-:Y:S04]  /*50860*/  STL [R1+0x1528], R21 ;  /* 0x0015281501007387 */ /* 0x000fe80000100800 */
[----:B------:R-:W-:Y:S04]  /*50870*/  STL [R1+0x14fc], R22 ;  /* 0x0014fc1601007387 */ /* 0x000fe80000100800 */
[----:B------:R-:W-:Y:S04]  /*50880*/  STL [R1+0x1520], R23 ;  /* 0x0015201701007387 */ /* 0x000fe80000100800 */
[----:B------:R-:W-:Y:S04]  /*50890*/  STL [R1+0x14f4], R24 ;  /* 0x0014f41801007387 */ /* 0x000fe80000100800 */
[----:B------:R-:W-:Y:S04]  /*508a0*/  STL [R1+0x1518], R25 ;  /* 0x0015181901007387 */ /* 0x000fe80000100800 */
[----:B------:R-:W-:Y:S01]  /*508b0*/  STL [R1+0x14ec], R26 ;  /* 0x0014ec1a01007387 */ /* 0x000fe20000100800 */
[----:B------:R-:W-:-:S03]  /*508c0*/  IADD3.X R17, R17, UR8, RZ, P5, !PT ;  /* 0x0000000811117c10 */ /* 0x000fc6000affe4ff */
[----:B------:R-:W-:Y:S04]  /*508d0*/  STL [R1+0x1510], R27 ;  /* 0x0015101b01007387 */ /* 0x000fe80000100800 */
[----:B------:R-:W-:Y:S04]  /*508e0*/  STL [R1+0x14e4], R28 ;  /* 0x0014e41c01007387 */ /* 0x000fe80000100800 */
[----:B------:R-:W-:Y:S04]  /*508f0*/  STL [R1+0x1508], R29 ;  /* 0x0015081d01007387 */ /* 0x000fe80000100800 */
[----:B------:R-:W-:Y:S04]  /*50900*/  STL [R1+0x14dc], R16 ;  /* 0x0014dc1001007387 */ /* 0x000fe80000100800 */
[----:B------:R-:W-:Y:S04]  /*50910*/  STL [R1+0x1500], R17 ;  /* 0x0015001101007387 */ /* 0x000fe80000100800 */
[----:B------:R-:W2:Y:S01]  /*50920*/  LDL.LU R12, [R1+0x14e8] ;  /* 0x0014e800010c7983 */ /* 0x000ea20000300800 */
[----:B------:R-:W-:-:S02]  /*50930*/  IADD3 R18, P5, R18, UR34, RZ ;  /* 0x0000002212127c10 */ /* 0x000fc4000ffbe0ff */
[----:B------:R-:W-:-:S03]  /*50940*/  IADD3.X R19, R19, UR8, RZ, P6, !PT ;  /* 0x0000000813137c10 */ /* 0x000fc6000b7fe4ff */
[----:B------:R-:W-:Y:S04]  /*50950*/  STL [R1+0x14d4], R18 ;  /* 0x0014d41201007387 */ /* 0x000fe80000100800 */
[----:B--2---:R0:W-:Y:S04]  /*50960*/  STL [R1+0x1fec], R12 ;  /* 0x001fec0c01007387 */ /* 0x0041e80000100800 */
[----:B------:R-:W-:Y:S04]  /*50970*/  STL [R1+0x14f8], R19 ;  /* 0x0014f81301007387 */ /* 0x000fe80000100800 */
[----:B0-----:R-:W2:Y:S01]  /*50980*/  LDL.LU R12, [R1+0x14c4] ;  /* 0x0014c400010c7983 */ /* 0x001ea20000300800 */
[----:B------:R-:W-:-:S05]  /*50990*/  IADD3 R0, P6, R0, UR34, RZ ;  /* 0x0000002200007c10 */ /* 0x000fca000ffde0ff */
[----:B------:R-:W-:Y:S04]  /*509a0*/  STL [R1+0x14cc], R0 ;  /* 0x0014cc0001007387 */ /* 0x000fe80000100800 */
[----:B--2---:R0:W-:Y:S04]  /*509b0*/  STL [R1+0x1ff0], R12 ;  /* 0x001ff00c01007387 */ /* 0x0041e80000100800 */
[----:B0-----:R-:W2:Y:S04]  /*509c0*/  LDL.LU R12, [R1+0x14f0] ;  /* 0x0014f000010c7983 */ /* 0x001ea80000300800 */
[----:B------:R-:W3:Y:S04]  /*509d0*/  LDL.LU R13, [R1+0x14bc] ;  /* 0x0014bc00010d7983 */ /* 0x000ee80000300800 */
[----:B------:R-:W4:Y:S04]  /*509e0*/  LDL.LU R14, [R1+0x14e0] ;  /* 0x0014e000010e7983 */ /* 0x000f280000300800 */
        /* <DEDUP_REMOVED lines=26> */
[----:B--2---:R-:W-:-:S05]  /*50b90*/  IADD3.X R12, R12, UR8, RZ, P1, !PT ;  /* 0x000000080c0c7c10 */ /* 0x004fca0008ffe4ff */
[----:B------:R0:W-:Y:S04]  /*50ba0*/  STL [R1+0x14f0], R12 ;  /* 0x0014f00c01007387 */ /* 0x0001e80000100800 */
[----:B0-----:R-:W2:Y:S02]  /*50bb0*/  LDL.LU R12, [R1+0x1ff0] ;  /* 0x001ff000010c7983 */ /* 0x001ea40000300800 */
[----:B--2---:R-:W-:-:S05]  /*50bc0*/  IADD3 R12, P1, R12, UR34, RZ ;  /* 0x000000220c0c7c10 */ /* 0x004fca000ff3e0ff */
[----:B------:R0:W-:Y:S04]  /*50bd0*/  STL [R1+0x14c4], R12 ;  /* 0x0014c40c01007387 */ /* 0x0001e80000100800 */
[----:B0-----:R-:W2:Y:S01]  /*50be0*/  LDL.LU R12, [R1+0x1fec] ;  /* 0x001fec00010c7983 */ /* 0x001ea20000300800 */
[----:B----4-:R-:W-:Y:S02]  /*50bf0*/  IADD3.X R14, R14, UR8, RZ, P3, !PT ;  /* 0x000000080e0e7c10 */ /* 0x010fe40009ffe4ff */
[----:B---3--:R-:W-:Y:S02]  /*50c00*/  IADD3 R15, P3, R15, UR34, RZ ;  /* 0x000000220f0f7c10 */ /* 0x008fe4000ff7e0ff */
[----:B------:R-:W-:Y:S02]  /*50c10*/  IADD3.X R2, R2, UR8, RZ, P4, !PT ;  /* 0x0000000802027c10 */ /* 0x000fe4000a7fe4ff */
[----:B------:R-:W-:-:S02]  /*50c20*/  IADD3 R3, P4, R3, UR34, RZ ;  /* 0x0000002203037c10 */ /* 0x000fc4000ff9e0ff */
[----:B------:R-:W-:Y:S02]  /*50c30*/  IADD3.X R4, R4, UR8, RZ, P5, !PT ;  /* 0x0000000804047c10 */ /* 0x000fe4000affe4ff */
[----:B------:R-:W-:Y:S02]  /*50c40*/  IADD3 R5, P5, R5, UR34, RZ ;  /* 0x0000002205057c10 */ /* 0x000fe4000ffbe0ff */
[----:B------:R-:W-:Y:S02]  /*50c50*/  IADD3.X R6, R6, UR8, RZ, P6, !PT ;  /* 0x0000000806067c10 */ /* 0x000fe4000b7fe4ff */
[----:B------:R-:W-:Y:S02]  /*50c60*/  IADD3 R7, P6, R7, UR34, RZ ;  /* 0x0000002207077c10 */ /* 0x000fe4000ffde0ff */
        /* <DEDUP_REMOVED lines=12> */
[----:B--2---:R-:W-:Y:S02]  /*50d30*/  IADD3.X R12, R12, UR8, RZ, P2, !PT ;  /* 0x000000080c0c7c10 */ /* 0x004fe400097fe4ff */
[----:B------:R-:W-:-:S03]  /*50d40*/  IADD3 R13, P2, R13, UR34, RZ ;  /* 0x000000220d0d7c10 */ /* 0x000fc6000ff5e0ff */
[----:B------:R0:W-:Y:S04]  /*50d50*/  STL [R1+0x14e8], R12 ;  /* 0x0014e80c01007387 */ /* 0x0001e80000100800 */
        /* <DEDUP_REMOVED lines=8> */
[----:B------:R-:W-:Y:S01]  /*50de0*/  STL [R1+0x14c8], R6 ;  /* 0x0014c80601007387 */ /* 0x000fe20000100800 */
[----:B------:R-:W-:-:S03]  /*50df0*/  IADD3 R11, P2, R11, UR34, RZ ;  /* 0x000000220b0b7c10 */ /* 0x000fc6000ff5e0ff */
        /* <DEDUP_REMOVED lines=19> */
[----:B0-----:R-:W2:Y:S01]  /*50f30*/  LDL.LU R12, [R1+0x1444] ;  /* 0x00144400010c7983 */ /* 0x001ea20000300800 */
[----:B------:R-:W-:-:S02]  /*50f40*/  IADD3.X R18, R18, UR8, RZ, P3, !PT ;  /* 0x0000000812127c10 */ /* 0x000fc40009ffe4ff */
[----:B------:R-:W-:-:S03]  /*50f50*/  IADD3 R19, P3, R19, UR34, RZ ;  /* 0x0000002213137c10 */ /* 0x000fc6000ff7e0ff */
[----:B------:R-:W-:Y:S04]  /*50f60*/  STL [R1+0x1480], R18 ;  /* 0x0014801201007387 */ /* 0x000fe80000100800 */
[----:B--2---:R0:W-:Y:S04]  /*50f70*/  STL [R1+0x1fe4], R12 ;  /* 0x001fe40c01007387 */ /* 0x0041e80000100800 */
[----:B------:R-:W-:Y:S04]  /*50f80*/  STL [R1+0x1454], R19 ;  /* 0x0014541301007387 */ /* 0x000fe80000100800 */
[----:B0-----:R-:W2:Y:S01]  /*50f90*/  LDL.LU R12, [R1+0x1470] ;  /* 0x00147000010c7983 */ /* 0x001ea20000300800 */
[----:B------:R-:W-:-:S05]  /*50fa0*/  IADD3.X R0, R0, UR8, RZ, P4, !PT ;  /* 0x0000000800007c10 */ /* 0x000fca000a7fe4ff */
[----:B------:R-:W-:Y:S04]  /*50fb0*/  STL [R1+0x1478], R0 ;  /* 0x0014780001007387 */ /* 0x000fe80000100800 */
[----:B--2---:R0:W-:Y:S04]  /*50fc0*/  STL [R1+0x1fe8], R12 ;  /* 0x001fe80c01007387 */ /* 0x0041e80000100800 */
        /* <DEDUP_REMOVED lines=28> */
[----:B------:R-:W4:Y:S01]  /*51190*/  LDL.LU R0, [R1+0x13d4] ;  /* 0x0013d40001007983 */ /* 0x000f220000300800 */
[----:B--2---:R-:W-:-:S05]  /*511a0*/  IADD3 R12, P4, R12, UR34, RZ ;  /* 0x000000220c0c7c10 */ /* 0x004fca000ff9e0ff */
[----:B------:R0:W-:Y:S04]  /*511b0*/  STL [R1+0x144c], R12 ;  /* 0x00144c0c01007387 */ /* 0x0001e80000100800 */
[----:B0-----:R-:W2:Y:S02]  /*511c0*/  LDL.LU R12, [R1+0x1fe8] ;  /* 0x001fe800010c7983 */ /* 0x001ea40000300800 */
[----:B--2---:R-:W-:-:S05]  /*511d0*/  IADD3.X R12, R12, UR8, RZ, P5, !PT ;  /* 0x000000080c0c7c10 */ /* 0x004fca000affe4ff */
[----:B------:R0:W-:Y:S04]  /*511e0*/  STL [R1+0x1470], R12 ;  /* 0x0014700c01007387 */ /* 0x0001e80000100800 */
[----:B0-----:R-:W2:Y:S01]  /*511f0*/  LDL.LU R12, [R1+0x1fe4] ;  /* 0x001fe400010c7983 */ /* 0x001ea20000300800 */
[----:B---3--:R-:W-:Y:S02]  /*51200*/  IADD3.X R13, R13, UR8, RZ, P6, !PT ;  /* 0x000000080d0d7c10 */ /* 0x008fe4000b7fe4ff */
[----:B----4-:R-:W-:Y:S02]  /*51210*/  IADD3 R14, P6, R14, UR34, RZ ;  /* 0x000000220e0e7c10 */ /* 0x010fe4000ffde0ff */
        /* <DEDUP_REMOVED lines=19> */
[----:B--2---:R-:W-:-:S05]  /*51350*/  IADD3 R12, P5, R12, UR34, RZ ;  /* 0x000000220c0c7c10 */ /* 0x004fca000ffbe0ff */
[----:B------:R0:W-:Y:S04]  /*51360*/  STL [R1+0x1444], R12 ;  /* 0x0014440c01007387 */ /* 0x0001e80000100800 */
        /* <DEDUP_REMOVED lines=29> */
[----:B0-----:R-:W2:Y:S01]  /*51540*/  LDL.LU R12, [R1+0x13f0] ;  /* 0x0013f000010c7983 */ /* 0x001ea20000300800 */
        /* <DEDUP_REMOVED lines=2005> */
[----:B------:R-:W-:-:S02]  /*592a0*/  IADD3.X R18, R18, UR9, RZ, P2, !PT ;  /* 0x0000000912127c10 */ /* 0x000fc400097fe4ff */
[----:B--2---:R-:W-:Y:S02]  /*592b0*/  IADD3.X R12, R12, UR9, RZ, P1, !PT ;  /* 0x000000090c0c7c10 */ /* 0x004fe40008ffe4ff */
        /* <DEDUP_REMOVED lines=31> */
[----:B------:R0:W-:Y:S04]  /*594b0*/  STL [R1+0x1c78], R0 ;  /* 0x001c780001007387 */ /* 0x0001e80000100800 */
[----:B------:R-:W-:Y:S04]  /*594c0*/  STL [R1+0x1c70], R18 ;  /* 0x001c701201007387 */ /* 0x000fe80000100800 */
[----:B0-----:R-:W2:Y:S01]  /*594d0*/  LDL.LU R0, [R1+0x1cec] ;  /* 0x001cec0001007983 */ /* 0x001ea20000300800 */
[----:B------:R-:W-:-:S05]  /*594e0*/  IADD3 R19, P2, R19, UR5, RZ ;  /* 0x0000000513137c10 */ /* 0x000fca000ff5e0ff */
[----:B------:R-:W-:Y:S04]  /*594f0*/  STL [R1+0x1cdc], R19 ;  /* 0x001cdc1301007387 */ /* 0x000fe80000100800 */
[----:B--2---:R0:W-:Y:S04]  /*59500*/  STL [R1+0x1f34], R0 ;  /* 0x001f340001007387 */ /* 0x0041e80000100800 */
[----:B0-----:R-:W2:Y:S04]  /*59510*/  LDL.LU R0, [R1+0x1c80] ;  /* 0x001c800001007983 */ /* 0x001ea80000300800 */
        /* <DEDUP_REMOVED lines=58> */
[----:B------:R-:W-:Y:S02]  /*598c0*/  IADD3.X R17, R17, UR9, RZ, P1, !PT ;  /* 0x0000000911117c10 */ /* 0x000fe40008ffe4ff */
[----:B------:R-:W-:Y:S02]  /*598d0*/  IADD3.X R19, R19, UR9, RZ, P3, !PT ;  /* 0x0000000913137c10 */ /* 0x000fe40009ffe4ff */
[----:B------:R-:W-:Y:S02]  /*598e0*/  IADD3.X R18, R18, UR9, RZ, P2, !PT ;  /* 0x0000000912127c10 */ /* 0x000fe400097fe4ff */
[----:B--2---:R-:W-:-:S05]  /*598f0*/  IADD3 R0, P4, R0, UR5, RZ ;  /* 0x0000000500007c10 */ /* 0x004fca000ff9e0ff */
[----:B------:R0:W-:Y:S01]  /*59900*/  STL [R1+0x1cec], R0 ;  /* 0x001cec0001007387 */ /* 0x0001e20000100800 */
[----:B------:R-:W-:Y:S02]  /*59910*/  IADD3.X R8, R8, UR9, RZ, P4, !PT ;  /* 0x0000000908087c10 */ /* 0x000fe4000a7fe4ff */
[----:B------:R-:W-:Y:S01]  /*59920*/  IADD3 R9, P4, R9, UR5, RZ ;  /* 0x0000000509097c10 */ /* 0x000fe2000ff9e0ff */
[----:B0-----:R1:W5:Y:S04]  /*59930*/  LDL.LU R0, [R1+0x1f30] ;  /* 0x001f300001007983 */ /* 0x0013680000300800 */
[----:B------:R1:W-:Y:S04]  /*59940*/  STL [R1+0x1c88], R12 ;  /* 0x001c880c01007387 */ /* 0x0003e80000100800 */
        /* <DEDUP_REMOVED lines=16> */
[----:B------:R1:W-:Y:S01]  /*59a50*/  STL [R1+0x1d18], R23 ;  /* 0x001d181701007387 */ /* 0x0003e20000100800 */
[----:B------:R-:W-:-:S03]  /*59a60*/  IADD3.X R28, R28, UR9, RZ, P4, !PT ;  /* 0x000000091c1c7c10 */ /* 0x000fc6000a7fe4ff */
        /* <DEDUP_REMOVED lines=10> */
[----:B------:R-:W-:Y:S05]  /*59b10*/  @P0 BRA `(.L_x_2) ;  /* 0xfffffc7000b40947 */ /* 0x000fea000383ffff */
.L_x_1:
[----:B-1----:R-:W0:Y:S01]  /*59b20*/  LDL.LU R29, [R1+0x90] ;  /* 0x00009000011d7983 */ /* 0x002e220000300800 */
[----:B------:R-:W-:Y:S01]  /*59b30*/  ULDC UR4, c[0x0][0x22c] ;  /* 0x00008b0000047ab9 */ /* 0x000fe20000000800 */
[----:B------:R-:W-:Y:S01]  /*59b40*/  ULDC UR5, c[0x0][0x22c] ;  /* 0x00008b0000057ab9 */ /* 0x000fe20000000800 */
[----:B------:R-:W-:Y:S01]  /*59b50*/  ULDC UR6, c[0x0][0x248] ;  /* 0x0000920000067ab9 */ /* 0x000fe20000000800 */
[----:B------:R-:W0:Y:S01]  /*59b60*/  LDL.LU R28, [R1+0x94] ;  /* 0x00009400011c7983 */ /* 0x000e220000300800 */
[----:B------:R-:W-:Y:S01]  /*59b70*/  ULDC UR7, c[0x0][0x248] ;  /* 0x0000920000077ab9 */ /* 0x000fe20000000800 */
[----:B------:R-:W-:Y:S01]  /*59b80*/  ULDC UR8, c[0x0][0x248] ;  /* 0x0000920000087ab9 */ /* 0x000fe20000000800 */
[----:B------:R-:W-:Y:S01]  /*59b90*/  ULDC UR9, c[0x0][0x248] ;  /* 0x0000920000097ab9 */ /* 0x000fe20000000800 */
[----:B------:R-:W2:Y:S01]  /*59ba0*/  LDL.LU R15, [R1+0x98] ;  /* 0x00009800010f7983 */ /* 0x000ea20000300800 */
[----:B------:R-:W-:Y:S01]  /*59bb0*/  ULDC UR10, c[0x0][0x248] ;  /* 0x00009200000a7ab9 */ /* 0x000fe20000000800 */
[----:B------:R-:W-:Y:S01]  /*59bc0*/  ULDC UR11, c[0x0][0x248] ;  /* 0x00009200000b7ab9 */ /* 0x000fe20000000800 */
[----:B------:R-:W-:Y:S01]  /*59bd0*/  ULDC UR12, c[0x0][0x248] ;  /* 0x00009200000c7ab9 */ /* 0x000fe20000000800 */
[----:B------:R-:W2:Y:S01]  /*59be0*/  LDL.LU R14, [R1+0x9c] ;  /* 0x00009c00010e7983 */ /* 0x000ea20000300800 */
[----:B------:R-:W-:Y:S01]  /*59bf0*/  ULDC UR13, c[0x0][0x248] ;  /* 0x00009200000d7ab9 */ /* 0x000fe20000000800 */
[----:B------:R-:W-:Y:S01]  /*59c00*/  ULDC UR14, c[0x0][0x248] ;  /* 0x00009200000e7ab9 */ /* 0x000fe20000000800 */
[----:B------:R-:W-:Y:S01]  /*59c10*/  ULDC UR15, c[0x0][0x248] ;  /* 0x00009200000f7ab9 */ /* 0x000fe20000000800 */
[----:B------:R-:W3:Y:S01]  /*59c20*/  LDL.LU R13, [R1+0x130] ;  /* 0x00013000010d7983 */ /* 0x000ee20000300800 */
[----:B------:R-:W-:Y:S01]  /*59c30*/  ULDC UR16, c[0x0][0x248] ;  /* 0x0000920000107ab9 */ /* 0x000fe20000000800 */
[----:B------:R-:W-:Y:S01]  /*59c40*/  ULDC UR17, c[0x0][0x248] ;  /* 0x0000920000117ab9 */ /* 0x000fe20000000800 */
[----:B------:R-:W-:Y:S01]  /*59c50*/  ULDC UR18, c[0x0][0x248] ;  /* 0x0000920000127ab9 */ /* 0x000fe20000000800 */
[----:B------:R-:W3:Y:S01]  /*59c60*/  LDL.LU R12, [R1+0x134] ;  /* 0x00013400010c7983 */ /* 0x000ee20000300800 */
[----:B------:R-:W-:Y:S01]  /*59c70*/  ULDC UR43, c[0x0][0x248] ;  /* 0x00009200002b7ab9 */ /* 0x000fe20000000800 */
[----:B------:R-:W-:Y:S01]  /*59c80*/  ULDC UR44, c[0x0][0x248] ;  /* 0x00009200002c7ab9 */ /* 0x000fe20000000800 */
[----:B------:R-:W-:Y:S01]  /*59c90*/  ULDC UR48, c[0x0][0x248] ;  /* 0x0000920000307ab9 */ /* 0x000fe20000000800 */
[----:B------:R-:W4:Y:S01]  /*59ca0*/  LDL.LU R11, [R1+0x138] ;  /* 0x00013800010b7983 */ /* 0x000f220000300800 */
        /* <DEDUP_REMOVED lines=31> */
[----:B------:R1:W-:Y:S01]  /*59ea0*/  STL [R1+0x2ed8], R26 ;  /* 0x002ed81a01007387 */ /* 0x0003e20000100800 */
[----:B------:R-:W-:Y:S01]  /*59eb0*/  ULDC UR22, c[0x0][0x248] ;  /* 0x0000920000167ab9 */ /* 0x000fe20000000800 */
        /* <DEDUP_REMOVED lines=8> */
[----:B-1----:R-:W2:Y:S01]  /*59f40*/  LDL.LU R26, [R1+0x7c] ;  /* 0x00007c00011a7983 */ /* 0x002ea20000300800 */
[----:B------:R-:W-:Y:S01]  /*59f50*/  ULDC UR58, c[0x0][0x248] ;  /* 0x00009200003a7ab9 */ /* 0x000fe20000000800 */
[----:B------:R-:W-:Y:S01]  /*59f60*/  ULDC UR57, c[0x0][0x248] ;  /* 0x0000920000397ab9 */ /* 0x000fe20000000800 */
[----:B------:R-:W-:Y:S01]  /*59f70*/  ULDC UR60, c[0x0][0x248] ;  /* 0x00009200003c7ab9 */ /* 0x000fe20000000800 */
[----:B------:R1:W-:Y:S01]  /*59f80*/  STL.64 [R1+0x1fc0], R18 ;  /* 0x001fc01201007387 */ /* 0x0003e20000100a00 */
[----:B------:R-:W-:-:S03]  /*59f90*/  ULDC UR59, c[0x0][0x248] ;  /* 0x00009200003b7ab9 */ /* 0x000fc60000000800 */
[----:B-1----:R-:W3:Y:S04]  /*59fa0*/  LDL.LU R18, [R1+0x74] ;  /* 0x0000740001127983 */ /* 0x002ee80000300800 */
[----:B------:R-:W2:Y:S04]  /*59fb0*/  LDL.LU R19, [R1+0x78] ;  /* 0x0000780001137983 */ /* 0x000ea80000300800 */
[----:B------:R1:W-:Y:S04]  /*59fc0*/  STL.64 [R1+0x1fb8], R22 ;  /* 0x001fb81601007387 */ /* 0x0003e80000100a00 */
[----:B-1----:R-:W3:Y:S04]  /*59fd0*/  LDL.LU R23, [R1+0x70] ;  /* 0x0000700001177983 */ /* 0x002ee80000300800 */
[----:B------:R-:W-:Y:S04]  /*59fe0*/  STL.64 [R1+0x1fb0], R24 ;  /* 0x001fb01801007387 */ /* 0x000fe80000100a00 */
[----:B------:R-:W-:Y:S04]  /*59ff0*/  STL.64 [R1+0x1fa8], R20 ;  /* 0x001fa81401007387 */ /* 0x000fe80000100a00 */
[----:B-----5:R0:W-:Y:S04]  /*5a000*/  STL [R1+0x1fa0], R0 ;  /* 0x001fa00001007387 */ /* 0x0201e80000100800 */
[----:B------:R2:W-:Y:S04]  /*5a010*/  STL [R1+0x1f9c], R2 ;  /* 0x001f9c0201007387 */ /* 0x0005e80000100800 */
[----:B------:R3:W-:Y:S04]  /*5a020*/  STL [R1+0x1f98], R3 ;  /* 0x001f980301007387 */ /* 0x0007e80000100800 */
[----:B------:R-:W-:Y:S04]  /*5a030*/  STL [R1+0x1f94], R16 ;  /* 0x001f941001007387 */ /* 0x000fe80000100800 */
[----:B------:R-:W-:Y:S04]  /*5a040*/  STL [R1+0x1f90], R17 ;  /* 0x001f901101007387 */ /* 0x000fe80000100800 */
[----:B------:R-:W-:Y:S01]  /*5a050*/  STL [R1+0x1f58], R27 ;  /* 0x001f581b01007387 */ /* 0x000fe20000100800 */
[----:B0-----:R-:W-:-:S02]  /*5a060*/  F2FP.SATFINITE.E4M3.F32.PACK_AB_MERGE_C R0, R28, R29, RZ ;  /* 0x0000001d1c00723e */ /* 0x001fc400048070ff */
[----:B--2---:R-:W-:Y:S02]  /*5a070*/  F2FP.SATFINITE.E4M3.F32.PACK_AB_MERGE_C R2, R26, R19, RZ ;  /* 0x000000131a02723e */ /* 0x004fe400048070ff */
[----:B---3--:R-:W-:-:S05]  /*5a080*/  F2FP.SATFINITE.E4M3.F32.PACK_AB_MERGE_C R3, R18, R23, RZ ;  /* 0x000000171203723e */ /* 0x008fca00048070ff */
[----:B------:R0:W-:Y:S04]  /*5a090*/  STL [R1+0x310], R3 ;  /* 0x0003100301007387 */ /* 0x0001e80000100800 */
[----:B------:R1:W-:Y:S04]  /*5a0a0*/  STL [R1+0x308], R2 ;  /* 0x0003080201007387 */ /* 0x0003e80000100800 */
[----:B------:R4:W-:Y:S01]  /*5a0b0*/  STL [R1+0x350], R0 ;  /* 0x0003500001007387 */ /* 0x0009e20000100800 */
[----:B0-----:R-:W-:Y:S02]  /*5a0c0*/  F2FP.SATFINITE.E4M3.F32.PACK_AB_MERGE_C R3, R14, R15, RZ ;  /* 0x0000000f0e03723e */ /* 0x001fe400048070ff */
[----:B-1----:R-:W-:-:S03]  /*5a0d0*/  F2FP.SATFINITE.E4M3.F32.PACK_AB_MERGE_C R2, R12, R13, RZ ;  /* 0x0000000d0c02723e */ /* 0x002fc600048070ff */
[----:B------:R0:W-:Y:S01]  /*5a0e0*/  STL [R1+0x36c], R3 ;  /* 0x00036c0301007387 */ /* 0x0001e20000100800 */
[----:B----4-:R-:W-:-:S03]  /*5a0f0*/  F2FP.SATFINITE.E4M3.F32.PACK_AB_MERGE_C R0, R10, R11, RZ ;  /* 0x0000000b0a00723e */ /* 0x010fc600048070ff */
[----:B------:R1:W-:Y:S04]  /*5a100*/  STL [R1+0x39c], R2 ;  /* 0x00039c0201007387 */ /* 0x0003e80000100800 */
[----:B------:R2:W-:Y:S01]  /*5a110*/  STL [R1+0x398], R0 ;  /* 0x0003980001007387 */ /* 0x0005e20000100800 */
[----:B0-----:R-:W-:Y:S02]  /*5a120*/  F2FP.SATFINITE.E4M3.F32.PACK_AB_MERGE_C R3, R8, R9, RZ ;  /* 0x000000090803723e */ /* 0x001fe400048070ff */
[----:B-1----:R-:W-:-:S03]  /*5a130*/  F2FP.SATFINITE.E4M3.F32.PACK_AB_MERGE_C R2, R6, R7, RZ ;  /* 0x000000070602723e */ /* 0x002fc600048070ff */
[----:B------:R-:W-:Y:S01]  /*5a140*/  STL [R1+0x400], R3 ;  /* 0x0004000301007387 */ /* 0x000fe20000100800 */
[----:B--2---:R-:W-:-:S03]  /*5a150*/  F2FP.SATFINITE.E4M3.F32.PACK_AB_MERGE_C R0, R4, R5, RZ ;  /* 0x000000050400723e */ /* 0x004fc600048070ff */
[----:B------:R-:W2:Y:S04]  /*5a160*/  LDL.LU R27, [R1+0x254] ;  /* 0x00025400011b7983 */ /* 0x000ea80000300800 */
        /* <DEDUP_REMOVED lines=32> */
[----:B------:R-:W3:Y:S04]  /*5a370*/  LDL.LU R17, [R1+0x258] ;  /* 0x0002580001117983 */ /* 0x000ee80000300800 */
[----:B---3--:R0:W-:Y:S04]  /*5a380*/  STL [R1+0x3118], R17 ;  /* 0x0031181101007387 */ /* 0x0081e80000100800 */
[----:B0-----:R-:W3:Y:S04]  /*5a390*/  LDL.LU R17, [R1+0x250] ;  /* 0x0002500001117983 */ /* 0x001ee80000300800 */
        /* <DEDUP_REMOVED lines=29> */
[----:B0-----:R-:W2:Y:S04]  /*5a570*/  LDL.LU R17, [R1+0x1f8] ;  /* 0x0001f80001117983 */ /* 0x001ea80000300800 */
[----:B------:R-:W3:Y:S04]  /*5a580*/  LDL.LU R16, [R1+0x25c] ;  /* 0x00025c0001107983 */ /* 0x000ee80000300800 */
[----:B------:R-:W4:Y:S04]  /*5a590*/  LDL.LU R3, [R1+0xf80] ;  /* 0x000f800001037983 */ /* 0x000f280000300800 */
[----:B------:R-:W4:Y:S04]  /*5a5a0*/  LDL R2, [R1+0xf84] ;  /* 0x000f840001027983 */ /* 0x000f280000100800 */
[----:B------:R-:W4:Y:S04]  /*5a5b0*/  LDL.LU R0, [R1+0xf88] ;  /* 0x000f880001007983 */ /* 0x000f280000300800 */
[----:B------:R-:W4:Y:S04]  /*5a5c0*/  LDL.LU R20, [R1+0xf8c] ;  /* 0x000f8c0001147983 */ /* 0x000f280000300800 */
[----:B------:R-:W4:Y:S04]  /*5a5d0*/  LDL.LU R21, [R1+0xf70] ;  /* 0x000f700001157983 */ /* 0x000f280000300800 */
[----:B------:R-:W4:Y:S04]  /*5a5e0*/  LDL.LU R24, [R1+0xf74] ;  /* 0x000f740001187983 */ /* 0x000f280000300800 */
[----:B------:R-:W4:Y:S04]  /*5a5f0*/  LDL.LU R25, [R1+0xf78] ;  /* 0x000f780001197983 */ /* 0x000f280000300800 */
[----:B------:R-:W4:Y:S04]  /*5a600*/  LDL R22, [R1+0xf7c] ;  /* 0x000f7c0001167983 */ /* 0x000f280000100800 */
[----:B------:R-:W3:Y:S04]  /*5a610*/  LDL.LU R23, [R1+0xea0] ;  /* 0x000ea00001177983 */ /* 0x000ee80000300800 */
[----:B------:R-:W3:Y:S04]  /*5a620*/  LDL R10, [R1+0xea4] ;  /* 0x000ea400010a7983 */ /* 0x000ee80000100800 */
[----:B------:R-:W4:Y:S04]  /*5a630*/  LDL.LU R18, [R1+0xea8] ;  /* 0x000ea80001127983 */ /* 0x000f280000300800 */
[----:B------:R-:W4:Y:S04]  /*5a640*/  LDL.LU R19, [R1+0xeac] ;  /* 0x000eac0001137983 */ /* 0x000f280000300800 */
[----:B------:R-:W4:Y:S04]  /*5a650*/  LDL.LU R26, [R1+0xe90] ;  /* 0x000e9000011a7983 */ /* 0x000f280000300800 */
[----:B------:R-:W4:Y:S04]  /*5a660*/  LDL.LU R29, [R1+0xe94] ;  /* 0x000e9400011d7983 */ /* 0x000f280000300800 */
[----:B------:R-:W4:Y:S04]  /*5a670*/  LDL.LU R28, [R1+0xe98] ;  /* 0x000e9800011c7983 */ /* 0x000f280000300800 */
[----:B------:R-:W4:Y:S04]  /*5a680*/  LDL R15, [R1+0xe9c] ;  /* 0x000e9c00010f7983 */ /* 0x000f280000100800 */
        /* <DEDUP_REMOVED lines=8> */
[----:B------:R-:W4:Y:S04]  /*5a710*/  LDL.LU R5, [R1+0xe60] ;  /* 0x000e600001057983 */ /* 0x000f280000300800 */
[----:B------:R-:W4:Y:S01]  /*5a720*/  LDL R4, [R1+0xe64] ;  /* 0x000e640001047983 */ /* 0x000f220000100800 */
[----:B--2---:R-:W-:-:S03]  /*5a730*/  F2FP.SATFINITE.E4M3.F32.PACK_AB_MERGE_C R27, R27, R17, RZ ;  /* 0x000000111b1b723e */ /* 0x004fc600048070ff */
[----:B------:R-:W2:Y:S04]  /*5a740*/  LDL.LU R17, [R1+0x3190] ;  /* 0x0031900001117983 */ /* 0x000ea80000300800 */
[----:B------:R0:W-:Y:S04]  /*5a750*/  STL [R1+0x444], R27 ;  /* 0x0004441b01007387 */ /* 0x0001e80000100800 */
[----:B0-----:R-:W2:Y:S02]  /*5a760*/  LDL.LU R27, [R1+0x318c] ;  /* 0x00318c00011b7983 */ /* 0x001ea40000300800 */
[----:B--2---:R-:W-:-:S02]  /*5a770*/  F2FP.SATFINITE.E4M3.F32.PACK_AB_MERGE_C R27, R27, R17, RZ ;  /* 0x000000111b1b723e */ /* 0x004fc400048070ff */
        /* <DEDUP_REMOVED lines=56> */
[----:B------:R-:W2:Y:S01]  /*5ab00*/  LDL.LU R17, [R1+0x3118] ;  /* 0x0031180001117983 */ /* 0x000ea20000300800 */
[----:B---3--:R-:W-:-:S03]  /*5ab10*/  F2FP.SATFINITE.E4M3.F32.PACK_AB_MERGE_C R10, R10, R23, RZ ;  /* 0x000000170a0a723e */ /* 0x008fc600048070ff */
[----:B------:R-:W-:Y:S01]  /*5ab20*/  STL [R1+0x270], R27 ;  /* 0x0002701b01007387 */ /* 0x000fe20000100800 */
[----:B--2---:R-:W-:Y:S02]  /*5ab30*/  F2FP.SATFINITE.E4M3.F32.PACK_AB_MERGE_C R17, R16, R17, RZ ;  /* 0x000000111011723e */ /* 0x004fe400048070ff */
[----:B----4-:R-:W-:Y:S02]  /*5ab40*/  F2FP.SATFINITE.E4M3.F32.PACK_AB_MERGE_C R16, R2, R3, RZ ;  /* 0x000000030210723e */ /* 0x010fe400048070ff */
[----:B------:R-:W-:Y:S01]  /*5ab50*/  F2FP.SATFINITE.E4M3.F32.PACK_AB_MERGE_C R3, R20, R0, RZ ;  /* 0x000000001403723e */ /* 0x000fe200048070ff */
[----:B------:R-:W-:Y:S01]  /*5ab60*/  STL [R1+0x254], R17 ;  /* 0x0002541101007387 */ /* 0x000fe20000100800 */
[----:B------:R-:W-:Y:S02]  /*5ab70*/  F2FP.SATFINITE.E4M3.F32.PACK_AB_MERGE_C R2, R24, R21, RZ ;  /* 0x000000151802723e */ /* 0x000fe400048070ff */
[----:B------:R-:W-:Y:S01]  /*5ab80*/  F2FP.SATFINITE.E4M3.F32.PACK_AB_MERGE_C R0, R22, R25, RZ ;  /* 0x000000191600723e */ /* 0x000fe200048070ff */
[----:B------:R-:W-:Y:S04]  /*5ab90*/  STL [R1+0x21c], R16 ;  /* 0x00021c1001007387 */ /* 0x000fe80000100800 */
[----:B------:R0:W-:Y:S04]  /*5aba0*/  STL [R1+0x214], R3 ;  /* 0x0002140301007387 */ /* 0x0001e80000100800 */
[----:B------:R1:W-:Y:S04]  /*5abb0*/  STL [R1+0x1ec], R2 ;  /* 0x0001ec0201007387 */ /* 0x0003e80000100800 */
[----:B------:R-:W-:Y:S01]  /*5abc0*/  STL [R1+0x2df4], R10 ;  /* 0x002df40a01007387 */ /* 0x000fe20000100800 */
[----:B0-----:R-:W-:-:S03]  /*5abd0*/  F2FP.SATFINITE.E4M3.F32.PACK_AB_MERGE_C R3, R15, R28, RZ ;  /* 0x0000001c0f03723e */ /* 0x001fc600048070ff */
[----:B------:R0:W-:Y:S01]  /*5abe0*/  STL [R1+0x1e8], R0 ;  /* 0x0001e80001007387 */ /* 0x0001e20000100800 */
[----:B-1----:R-:W-:-:S05]  /*5abf0*/  F2FP.SATFINITE.E4M3.F32.PACK_AB_MERGE_C R2, R19, R18, RZ ;  /* 0x000000121302723e */ /* 0x002fca00048070ff */
[----:B------:R1:W-:Y:S01]  /*5ac00*/  STL [R1+0x1d0], R2 ;  /* 0x0001d00201007387 */ /* 0x0003e20000100800 */
[----:B0-----:R-:W-:-:S05]  /*5ac10*/  F2FP.SATFINITE.E4M3.F32.PACK_AB_MERGE_C R0, R29, R26, RZ ;  /* 0x0000001a1d00723e */ /* 0x001fca00048070ff */
[----:B------:R0:W-:Y:S01]  /*5ac20*/  STL [R1+0x2dc], R0 ;  /* 0x0002dc0001007387 */ /* 0x0001e20000100800 */
[----:B-1----:R-:W-:-:S03]  /*5ac30*/  F2FP.SATFINITE.E4M3.F32.PACK_AB_MERGE_C R2, R13, R14, RZ ;  /* 0x0000000e0d02723e */ /* 0x002fc600048070ff */
[----:B------:R1:W-:Y:S04]  /*5ac40*/  STL [R1+0x2d8], R3 ;  /* 0x0002d80301007387 */ /* 0x0003e80000100800 */
[----:B------:R2:W-:Y:S01]  /*5ac50*/  STL [R1+0x338], R2 ;  /* 0x0003380201007387 */ /* 0x0005e20000100800 */
[----:B0-----:R-:W-:Y:S02]  /*5ac60*/  F2FP.SATFINITE.E4M3.F32.PACK_AB_MERGE_C R0, R11, R12, RZ ;  /* 0x0000000c0b00723e */ /* 0x001fe400048070ff */
[----:B-1----:R-:W-:-:S03]  /*5ac70*/  F2FP.SATFINITE.E4M3.F32.PACK_AB_MERGE_C R3, R8, R9, RZ ;  /* 0x000000090803723e */ /* 0x002fc600048070ff */
[----:B------:R0:W-:Y:S01]  /*5ac80*/  STL [R1+0x334], R0 ;  /* 0x0003340001007387 */ /* 0x0001e20000100800 */
[----:B--2---:R-:W-:-:S03]  /*5ac90*/  F2FP.SATFINITE.E4M3.F32.PACK_AB_MERGE_C R2, R6, R7, RZ ;  /* 0x000000070602723e */ /* 0x004fc600048070ff */
[----:B------:R-:W-:Y:S04]  /*5aca0*/  STL [R1+0x38c], R3 ;  /* 0x00038c0301007387 */ /* 0x000fe80000100800 */
[----:B------:R-:W2:Y:S01]  /*5acb0*/  LDL R10, [R1+0xdfc] ;  /* 0x000dfc00010a7983 */ /* 0x000ea20000100800 */
[----:B0-----:R-:W-:-:S03]  /*5acc0*/  F2FP.SATFINITE.E4M3.F32.PACK_AB_MERGE_C R0, R4, R5, RZ ;  /* 0x000000050400723e */ /* 0x001fc600048070ff */
[----:B------:R-:W-:Y:S04]  /*5acd0*/  STL [R1+0x388], R2 ;  /* 0x0003880201007387 */ /* 0x000fe80000100800 */
[----:B--2---:R0:W-:Y:S04]  /*5ace0*/  STL [R1+0x30a8], R10 ;  /* 0x0030a80a01007387 */ /* 0x0041e80000100800 */
[----:B------:R-:W-:Y:S04]  /*5acf0*/  STL [R1+0x3ec], R0 ;  /* 0x0003ec0001007387 */ /* 0x000fe80000100800 */
[----:B0-----:R-:W2:Y:S04]  /*5ad00*/  LDL.LU R10, [R1+0xdf4] ;  /* 0x000df400010a7983 */ /* 0x001ea80000300800 */
[----:B--2---:R0:W-:Y:S04]  /*5ad10*/  STL [R1+0x30b0], R10 ;  /* 0x0030b00a01007387 */ /* 0x0041e80000100800 */
[----:B0-----:R-:W2:Y:S04]  /*5ad20*/  LDL.LU R10, [R1+0xe0c] ;  /* 0x000e0c00010a7983 */ /* 0x001ea80000300800 */
[----:B--2---:R0:W-:Y:S04]  /*5ad30*/  STL [R1+0x30b8], R10 ;  /* 0x0030b80a01007387 */ /* 0x0041e80000100800 */
[----:B0-----:R-:W2:Y:S04]  /*5ad40*/  LDL R10, [R1+0xe04] ;  /* 0x000e0400010a7983 */ /* 0x001ea80000100800 */
[----:B--2---:R0:W-:Y:S04]  /*5ad50*/  STL [R1+0x30c0], R10 ;  /* 0x0030c00a01007387 */ /* 0x0041e80000100800 */
[----:B0-----:R-:W2:Y:S04]  /*5ad60*/  LDL R10, [R1+0xe1c] ;  /* 0x000e1c00010a7983 */ /* 0x001ea80000100800 */
[----:B--2---:R0:W-:Y:S04]  /*5ad70*/  STL [R1+0x30c8], R10 ;  /* 0x0030c80a01007387 */ /* 0x0041e80000100800 */
        /* <DEDUP_REMOVED lines=50> */
[----:B------:R-:W3:Y:S04]  /*5b0a0*/  LDL R17, [R1+0xde4] ;  /* 0x000de40001117983 */ /* 0x000ee80000100800 */
[----:B------:R-:W4:Y:S04]  /*5b0b0*/  LDL.LU R16, [R1+0xde8] ;  /* 0x000de80001107983 */ /* 0x000f280000300800 */
[----:B------:R-:W4:Y:S04]  /*5b0c0*/  LDL.LU R24, [R1+0xdec] ;  /* 0x000dec0001187983 */ /* 0x000f280000300800 */
[----:B------:R-:W3:Y:S04]  /*5b0d0*/  LDL.LU R3, [R1+0xdd0] ;  /* 0x000dd00001037983 */ /* 0x000ee80000300800 */
[----:B------:R-:W3:Y:S04]  /*5b0e0*/  LDL.LU R2, [R1+0xdd4] ;  /* 0x000dd40001027983 */ /* 0x000ee80000300800 */
[----:B------:R-:W3:Y:S04]  /*5b0f0*/  LDL.LU R0, [R1+0xdd8] ;  /* 0x000dd80001007983 */ /* 0x000ee80000300800 */
[----:B------:R-:W3:Y:S04]  /*5b100*/  LDL R20, [R1+0xddc] ;  /* 0x000ddc0001147983 */ /* 0x000ee80000100800 */
[----:B------:R-:W3:Y:S04]  /*5b110*/  LDL.LU R21, [R1+0xf60] ;  /* 0x000f600001157983 */ /* 0x000ee80000300800 */
[----:B------:R-:W3:Y:S04]  /*5b120*/  LDL R25, [R1+0xf64] ;  /* 0x000f640001197983 */ /* 0x000ee80000100800 */
[----:B------:R-:W3:Y:S04]  /*5b130*/  LDL.LU R22, [R1+0xf68] ;  /* 0x000f680001167983 */ /* 0x000ee80000300800 */
[----:B------:R-:W3:Y:S04]  /*5b140*/  LDL.LU R23, [R1+0xf6c] ;  /* 0x000f6c0001177983 */ /* 0x000ee80000300800 */
        /* <DEDUP_REMOVED lines=15> */
[----:B------:R-:W3:Y:S01]  /*5b240*/  LDL.LU R4, [R1+0xdac] ;  /* 0x000dac0001047983 */ /* 0x000ee20000300800 */
        /* <DEDUP_REMOVED lines=58> */
[----:B----4-:R-:W-:-:S03]  /*5b5f0*/  F2FP.SATFINITE.E4M3.F32.PACK_AB_MERGE_C R24, R24, R16, RZ ;  /* 0x000000101818723e */ /* 0x010fc600048070ff */
[----:B------:R2:W-:Y:S01]  /*5b600*/  STL [R1+0x284], R10 ;  /* 0x0002840a01007387 */ /* 0x0005e20000100800 */
[----:B---3--:R-:W-:Y:S02]  /*5b610*/  F2FP.SATFINITE.E4M3.F32.PACK_AB_MERGE_C R3, R2, R3, RZ ;  /* 0x000000030203723e */ /* 0x008fe400048070ff */
[----:B------:R-:W-:Y:S01]  /*5b620*/  F2FP.SATFINITE.E4M3.F32.PACK_AB_MERGE_C R2, R20, R0, RZ ;  /* 0x000000001402723e */ /* 0x000fe200048070ff */
[----:B------:R-:W-:Y:S01]  /*5b630*/  STL [R1+0x2df0], R24 ;  /* 0x002df01801007387 */ /* 0x000fe20000100800 */
[----:B------:R-:W-:Y:S02]  /*5b640*/  F2FP.SATFINITE.E4M3.F32.PACK_AB_MERGE_C R23, R23, R22, RZ ;  /* 0x000000161717723e */ /* 0x000fe400048070ff */
[----:B------:R-:W-:Y:S02]  /*5b650*/  F2FP.SATFINITE.E4M3.F32.PACK_AB_MERGE_C R0, R25, R21, RZ ;  /* 0x000000151900723e */ /* 0x000fe400048070ff */
[----:B--2---:R-:W-:-:S05]  /*5b660*/  F2FP.SATFINITE.E4M3.F32.PACK_AB_MERGE_C R10, R17, R27, RZ ;  /* 0x0000001b110a723e */ /* 0x004fca00048070ff */
[----:B------:R-:W-:Y:S04]  /*5b670*/  STL [R1+0x250], R10 ;  /* 0x0002500a01007387 */ /* 0x000fe80000100800 */
[----:B------:R0:W-:Y:S04]  /*5b680*/  STL [R1+0x208], R3 ;  /* 0x0002080301007387 */ /* 0x0001e80000100800 */
[----:B------:R1:W-:Y:S04]  /*5b690*/  STL [R1+0x204], R2 ;  /* 0x0002040201007387 */ /* 0x0003e80000100800 */
[----:B------:R-:W-:Y:S01]  /*5b6a0*/  STL [R1+0x2fb8], R23 ;  /* 0x002fb81701007387 */ /* 0x000fe20000100800 */
[----:B0-----:R-:W-:-:S03]  /*5b6b0*/  F2FP.SATFINITE.E4M3.F32.PACK_AB_MERGE_C R3, R15, R28, RZ ;  /* 0x0000001c0f03723e */ /* 0x001fc600048070ff */
[----:B------:R0:W-:Y:S01]  /*5b6c0*/  STL [R1+0x1e0], R0 ;  /* 0x0001e00001007387 */ /* 0x0001e20000100800 */
[----:B-1----:R-:W-:Y:S02]  /*5b6d0*/  F2FP.SATFINITE.E4M3.F32.PACK_AB_MERGE_C R2, R19, R18, RZ ;  /* 0x000000121302723e */ /* 0x002fe400048070ff */
[----:B0-----:R-:W-:-:S03]  /*5b6e0*/  F2FP.SATFINITE.E4M3.F32.PACK_AB_MERGE_C R0, R29, R26, RZ ;  /* 0x0000001a1d00723e */ /* 0x001fc600048070ff */
[----:B------:R0:W-:Y:S04]  /*5b6f0*/  STL [R1+0x17c], R2 ;  /* 0x00017c0201007387 */ /* 0x0001e80000100800 */
[----:B------:R1:W-:Y:S04]  /*5b700*/  STL [R1+0x178], R0 ;  /* 0x0001780001007387 */ /* 0x0003e80000100800 */
[----:B------:R2:W-:Y:S01]  /*5b710*/  STL [R1+0x1a4], R3 ;  /* 0x0001a40301007387 */ /* 0x0005e20000100800 */
[----:B0-----:R-:W-:Y:S02]  /*5b720*/  F2FP.SATFINITE.E4M3.F32.PACK_AB_MERGE_C R2, R13, R14, RZ ;  /* 0x0000000e0d02723e */ /* 0x001fe400048070ff */
[----:B-1----:R-:W-:-:S03]  /*5b730*/  F2FP.SATFINITE.E4M3.F32.PACK_AB_MERGE_C R0, R11, R12, RZ ;  /* 0x0000000c0b00723e */ /* 0x002fc600048070ff */
[----:B------:R0:W-:Y:S01]  /*5b740*/  STL [R1+0x13a0], R2 ;  /* 0x0013a00201007387 */ /* 0x0001e20000100800 */
[----:B--2---:R-:W-:-:S03]  /*5b750*/  F2FP.SATFINITE.E4M3.F32.PACK_AB_MERGE_C R3, R8, R9, RZ ;  /* 0x000000090803723e */ /* 0x004fc600048070ff */
[----:B------:R1:W-:Y:S04]  /*5b760*/  STL [R1+0x288], R0 ;  /* 0x0002880001007387 */ /* 0x0003e80000100800 */
[----:B------:R-:W-:Y:S04]  /*5b770*/  STL [R1+0x280], R3 ;  /* 0x0002800301007387 */ /* 0x000fe80000100800 */
[----:B------:R-:W2:Y:S01]  /*5b780*/  LDL.LU R23, [R1+0xd2c] ;  /* 0x000d2c0001177983 */ /* 0x000ea20000300800 */
[----:B0-----:R-:W-:Y:S02]  /*5b790*/  F2FP.SATFINITE.E4M3.F32.PACK_AB_MERGE_C R2, R6, R7, RZ ;  /* 0x000000070602723e */ /* 0x001fe400048070ff */
[----:B-1----:R-:W-:-:S03]  /*5b7a0*/  F2FP.SATFINITE.E4M3.F32.PACK_AB_MERGE_C R0, R4, R5, RZ ;  /* 0x000000050400723e */ /* 0x002fc600048070ff */
[----:B------:R-:W-:Y:S04]  /*5b7b0*/  STL [R1+0x2e4], R2 ;  /* 0x0002e40201007387 */ /* 0x000fe80000100800 */
[----:B--2---:R0:W-:Y:S04]  /*5b7c0*/  STL [R1+0x302c], R23 ;  /* 0x00302c1701007387 */ /* 0x0041e80000100800 */
[----:B------:R-:W-:Y:S04]  /*5b7d0*/  STL [R1+0x2e0], R0 ;  /* 0x0002e00001007387 */ /* 0x000fe80000100800 */
        /* <DEDUP_REMOVED lines=152> */
[----:B------:R2:W-:Y:S01]  /*5c160*/  STL [R1+0x240], R23 ;  /* 0x0002401701007387 */ /* 0x0005e20000100800 */
[----:B----4-:R-:W-:Y:S02]  /*5c170*/  F2FP.SATFINITE.E4M3.F32.PACK_AB_MERGE_C R2, R0, R2, RZ ;  /* 0x000000020002723e */ /* 0x010fe400048070ff */
[----:B------:R-:W-:Y:S02]  /*5c180*/  F2FP.SATFINITE.E4M3.F32.PACK_AB_MERGE_C R0, R21, R20, RZ ;  /* 0x000000141500723e */ /* 0x000fe400048070ff */
[----:B------:R-:W-:Y:S02]  /*5c190*/  F2FP.SATFINITE.E4M3.F32.PACK_AB_MERGE_C R11, R11, R28, RZ ;  /* 0x0000001c0b0b723e */ /* 0x000fe400048070ff */
[----:B--2---:R-:W-:Y:S02]  /*5c1a0*/  F2FP.SATFINITE.E4M3.F32.PACK_AB_MERGE_C R23, R10, R24, RZ ;  /* 0x000000180a17723e */ /* 0x004fe400048070ff */
[----:B------:R-:W-:-:S03]  /*5c1b0*/  F2FP.SATFINITE.E4M3.F32.PACK_AB_MERGE_C R10, R17, R27, RZ ;  /* 0x0000001b110a723e */ /* 0x000fc600048070ff */
[----:B------:R-:W-:Y:S04]  /*5c1c0*/  STL [R1+0x200], R23 ;  /* 0x0002001701007387 */ /* 0x000fe80000100800 */
[----:B------:R-:W-:Y:S04]  /*5c1d0*/  STL [R1+0x220], R10 ;  /* 0x0002200a01007387 */ /* 0x000fe80000100800 */
[----:B------:R0:W-:Y:S04]  /*5c1e0*/  STL [R1+0x1dc], R3 ;  /* 0x0001dc0301007387 */ /* 0x0001e80000100800 */
[----:B------:R1:W-:Y:S04]  /*5c1f0*/  STL [R1+0x1d8], R2 ;  /* 0x0001d80201007387 */ /* 0x0003e80000100800 */
[----:B------:R2:W-:Y:S01]  /*5c200*/  STL [R1+0x1b4], R0 ;  /* 0x0001b40001007387 */ /* 0x0005e20000100800 */
[----:B0-----:R-:W-:-:S02]  /*5c210*/  F2FP.SATFINITE.E4M3.F32.PACK_AB_MERGE_C R3, R22, R25, RZ ;  /* 0x000000191603723e */ /* 0x001fc400048070ff */
[----:B-1----:R-:W-:-:S03]  /*5c220*/  F2FP.SATFINITE.E4M3.F32.PACK_AB_MERGE_C R2, R19, R18, RZ ;  /* 0x000000121302723e */ /* 0x002fc600048070ff */
[----:B------:R0:W-:Y:S01]  /*5c230*/  STL [R1+0x1b0], R3 ;  /* 0x0001b00301007387 */ /* 0x0001e20000100800 */
[----:B--2---:R-:W-:-:S03]  /*5c240*/  F2FP.SATFINITE.E4M3.F32.PACK_AB_MERGE_C R0, R29, R26, RZ ;  /* 0x0000001a1d00723e */ /* 0x004fc600048070ff */
        /* <DEDUP_REMOVED lines=8> */
[----:B------:R-:W-:Y:S04]  /*5c2d0*/  STL [R1+0x114], R3 ;  /* 0x0001140301007387 */ /* 0x000fe80000100800 */
[----:B------:R-:W2:Y:S01]  /*5c2e0*/  LDL.LU R23, [R1+0xc6c] ;  /* 0x000c6c0001177983 */ /* 0x000ea20000300800 */
[----:B0-----:R-:W-:-:S02]  /*5c2f0*/  F2FP.SATFINITE.E4M3.F32.PACK_AB_MERGE_C R2, R6, R7, RZ ;  /* 0x000000070602723e */ /* 0x001fc400048070ff */
        /* <DEDUP_REMOVED lines=62> */
[----:B------:R-:W4:Y:S04]  /*5c6e0*/  LDL R16, [R1+0xc44] ;  /* 0x000c440001107983 */ /* 0x000f280000100800 */
[----:B------:R-:W3:Y:S04]  /*5c6f0*/  LDL.LU R3, [R1+0xc48] ;  /* 0x000c480001037983 */ /* 0x000ee80000300800 */
[----:B------:R-:W3:Y:S04]  /*5c700*/  LDL.LU R2, [R1+0xc4c] ;  /* 0x000c4c0001027983 */ /* 0x000ee80000300800 */
        /* <DEDUP_REMOVED lines=75> */
[----:B0-----:R-:W2:Y:S01]  /*5cbc0*/  LDL.LU R23, [R1+0x2fb8] ;  /* 0x002fb80001177983 */ /* 0x001ea20000300800 */
[----:B---3--:R-:W-:Y:S02]  /*5cbd0*/  F2FP.SATFINITE.E4M3.F32.PACK_AB_MERGE_C R2, R2, R3, RZ ;  /* 0x000000030202723e */ /* 0x008fe400048070ff */
[----:B----4-:R-:W-:-:S02]  /*5cbe0*/  F2FP.SATFINITE.E4M3.F32.PACK_AB_MERGE_C R22, R22, R21, RZ ;  /* 0x000000151616723e */ /* 0x010fc400048070ff */
[----:B------:R-:W-:Y:S02]  /*5cbf0*/  F2FP.SATFINITE.E4M3.F32.PACK_AB_MERGE_C R0, R20, R0, RZ ;  /* 0x000000001400723e */ /* 0x000fe400048070ff */
[----:B------:R-:W-:Y:S02]  /*5cc00*/  F2FP.SATFINITE.E4M3.F32.PACK_AB_MERGE_C R3, R18, R25, RZ ;  /* 0x000000191203723e */ /* 0x000fe400048070ff */
[----:B------:R-:W-:Y:S02]  /*5cc10*/  F2FP.SATFINITE.E4M3.F32.PACK_AB_MERGE_C R18, R14, R15, RZ ;  /* 0x0000000f0e12723e */ /* 0x000fe400048070ff */
[----:B--2---:R-:W-:Y:S02]  /*5cc20*/  F2FP.SATFINITE.E4M3.F32.PACK_AB_MERGE_C R24, R24, R11, RZ ;  /* 0x0000000b1818723e */ /* 0x004fe400048070ff */
[----:B------:R-:W-:Y:S02]  /*5cc30*/  F2FP.SATFINITE.E4M3.F32.PACK_AB_MERGE_C R11, R27, R10, RZ ;  /* 0x0000000a1b0b723e */ /* 0x000fe400048070ff */
[----:B------:R-:W-:Y:S01]  /*5cc40*/  F2FP.SATFINITE.E4M3.F32.PACK_AB_MERGE_C R10, R16, R17, RZ ;  /* 0x00000011100a723e */ /* 0x000fe200048070ff */
[----:B------:R-:W-:Y:S04]  /*5cc50*/  STL [R1+0x25c], R24 ;  /* 0x00025c1801007387 */ /* 0x000fe80000100800 */
[----:B------:R-:W-:Y:S04]  /*5cc60*/  STL [R1+0x41c], R11 ;  /* 0x00041c0b01007387 */ /* 0x000fe80000100800 */
[----:B------:R-:W-:Y:S04]  /*5cc70*/  STL [R1+0x24c], R10 ;  /* 0x00024c0a01007387 */ /* 0x000fe80000100800 */
[----:B------:R0:W-:Y:S04]  /*5cc80*/  STL [R1+0x248], R2 ;  /* 0x0002480201007387 */ /* 0x0001e80000100800 */
[----:B------:R-:W-:Y:S04]  /*5cc90*/  STL.64 [R1+0x1fc8], R22 ;  /* 0x001fc81601007387 */ /* 0x000fe80000100a00 */
[----:B------:R1:W-:Y:S01]  /*5cca0*/  STL [R1+0x1d4], R0 ;  /* 0x0001d40001007387 */ /* 0x0003e20000100800 */
[----:B0-----:R-:W-:-:S03]  /*5ccb0*/  F2FP.SATFINITE.E4M3.F32.PACK_AB_MERGE_C R2, R26, R19, RZ ;  /* 0x000000131a02723e */ /* 0x001fc600048070ff */
[----:B------:R-:W-:Y:S01]  /*5ccc0*/  STL [R1+0x1ac], R3 ;  /* 0x0001ac0301007387 */ /* 0x000fe20000100800 */
[----:B------:R-:W-:Y:S02]  /*5ccd0*/  F2FP.SATFINITE.E4M3.F32.PACK_AB_MERGE_C R24, R6, R7, RZ ;  /* 0x000000070618723e */ /* 0x000fe400048070ff */
[----:B-1----:R-:W-:Y:S01]  /*5cce0*/  F2FP.SATFINITE.E4M3.F32.PACK_AB_MERGE_C R0, R28, R29, RZ ;  /* 0x0000001d1c00723e */ /* 0x002fe200048070ff */
[----:B------:R0:W-:Y:S04]  /*5ccf0*/  STL [R1+0x1a8], R2 ;  /* 0x0001a80201007387 */ /* 0x0001e80000100800 */
[----:B------:R-:W-:Y:S04]  /*5cd00*/  STL [R1+0x2dfc], R18 ;  /* 0x002dfc1201007387 */ /* 0x000fe80000100800 */
[----:B------:R1:W-:Y:S01]  /*5cd10*/  STL [R1+0x138], R0 ;  /* 0x0001380001007387 */ /* 0x0003e20000100800 */
[----:B0-----:R-:W-:-:S05]  /*5cd20*/  F2FP.SATFINITE.E4M3.F32.PACK_AB_MERGE_C R2, R12, R13, RZ ;  /* 0x0000000d0c02723e */ /* 0x001fca00048070ff */
[----:B------:R-:W-:Y:S01]  /*5cd30*/  STL [R1+0x110], R2 ;  /* 0x0001100201007387 */ /* 0x000fe20000100800 */
[----:B-1----:R-:W-:-:S03]  /*5cd40*/  F2FP.SATFINITE.E4M3.F32.PACK_AB_MERGE_C R0, R8, R9, RZ ;  /* 0x000000090800723e */ /* 0x002fc600048070ff */
[----:B------:R-:W-:Y:S04]  /*5cd50*/  STL [R1+0x2e00], R24 ;  /* 0x002e001801007387 */ /* 0x000fe80000100800 */
[----:B------:R0:W-:Y:S04]  /*5cd60*/  STL [R1+0xfc], R0 ;  /* 0x0000fc0001007387 */ /* 0x0001e80000100800 */
[----:B------:R-:W2:Y:S04]  /*5cd70*/  LDL R20, [R1+0xc04] ;  /* 0x000c040001147983 */ /* 0x000ea80000100800 */
[----:B------:R-:W3:Y:S01]  /*5cd80*/  LDL.LU R12, [R1+0xc0c] ;  /* 0x000c0c00010c7983 */ /* 0x000ee20000300800 */
[----:B0-----:R-:W-:-:S05]  /*5cd90*/  F2FP.SATFINITE.E4M3.F32.PACK_AB_MERGE_C R0, R4, R5, RZ ;  /* 0x000000050400723e */ /* 0x001fca00048070ff */
[----:B------:R-:W-:Y:S04]  /*5cda0*/  STL [R1+0x134c], R0 ;  /* 0x00134c0001007387 */ /* 0x000fe80000100800 */
[----:B---3--:R0:W-:Y:S04]  /*5cdb0*/  STL [R1+0x2fb4], R12 ;  /* 0x002fb40c01007387 */ /* 0x0081e80000100800 */
[----:B0-----:R-:W2:Y:S04]  /*5cdc0*/  LDL.LU R12, [R1+0xc00] ;  /* 0x000c0000010c7983 */ /* 0x001ea80000300800 */
[----:B------:R-:W3:Y:S04]  /*5cdd0*/  LDL R24, [R1+0xb84] ;  /* 0x000b840001187983 */ /* 0x000ee80000100800 */
[----:B---3--:R0:W-:Y:S04]  /*5cde0*/  STL [R1+0x2f44], R24 ;  /* 0x002f441801007387 */ /* 0x0081e80000100800 */
[----:B0-----:R-:W3:Y:S04]  /*5cdf0*/  LDL.LU R24, [R1+0xb98] ;  /* 0x000b980001187983 */ /* 0x001ee80000300800 */
[----:B---3--:R0:W-:Y:S04]  /*5ce00*/  STL [R1+0x2f48], R24 ;  /* 0x002f481801007387 */ /* 0x0081e80000100800 */
[----:B0-----:R-:W3:Y:S04]  /*5ce10*/  LDL.LU R24, [R1+0xb94] ;  /* 0x000b940001187983 */ /* 0x001ee80000300800 */
[----:B---3--:R0:W-:Y:S04]  /*5ce20*/  STL [R1+0x2f50], R24 ;  /* 0x002f501801007387 */ /* 0x0081e80000100800 */
[----:B0-----:R-:W3:Y:S04]  /*5ce30*/  LDL.LU R24, [R1+0xbac] ;  /* 0x000bac0001187983 */ /* 0x001ee80000300800 */
[----:B---3--:R0:W-:Y:S04]  /*5ce40*/  STL [R1+0x2f58], R24 ;  /* 0x002f581801007387 */ /* 0x0081e80000100800 */
[----:B0-----:R-:W3:Y:S04]  /*5ce50*/  LDL R24, [R1+0xba4] ;  /* 0x000ba40001187983 */ /* 0x001ee80000100800 */
[----:B---3--:R0:W-:Y:S04]  /*5ce60*/  STL [R1+0x2f60], R24 ;  /* 0x002f601801007387 */ /* 0x0081e80000100800 */
[----:B0-----:R-:W3:Y:S04]  /*5ce70*/  LDL R24, [R1+0xbbc] ;  /* 0x000bbc0001187983 */ /* 0x001ee80000100800 */
        /* <DEDUP_REMOVED lines=20> */
[----:B------:R-:W4:Y:S04]  /*5cfc0*/  LDL.LU R18, [R1+0xb88] ;  /* 0x000b880001127983 */ /* 0x000f280000300800 */
[----:B----4-:R0:W-:Y:S04]  /*5cfd0*/  STL [R1+0x2f4c], R18 ;  /* 0x002f4c1201007387 */ /* 0x0101e80000100800 */
[----:B0-----:R-:W4:Y:S04]  /*5cfe0*/  LDL.LU R18, [R1+0xb90] ;  /* 0x000b900001127983 */ /* 0x001f280000300800 */
        /* <DEDUP_REMOVED lines=21> */
[----:B0-----:R-:W4:Y:S01]  /*5d140*/  LDL.LU R18, [R1+0xbf8] ;  /* 0x000bf80001127983 */ /* 0x001f220000300800 */
[----:B--2---:R-:W-:-:S03]  /*5d150*/  F2FP.SATFINITE.E4M3.F32.PACK_AB_MERGE_C R20, R20, R12, RZ ;  /* 0x0000000c1414723e */ /* 0x004fc600048070ff */
[----:B----4-:R0:W-:Y:S04]  /*5d160*/  STL [R1+0x2fac], R18 ;  /* 0x002fac1201007387 */ /* 0x0101e80000100800 */
[----:B0-----:R-:W2:Y:S04]  /*5d170*/  LDL.LU R18, [R1+0xbf0] ;  /* 0x000bf00001127983 */ /* 0x001ea80000300800 */
        /* <DEDUP_REMOVED lines=25> */
[----:B------:R-:W3:Y:S04]  /*5d310*/  LDL.LU R12, [R1+0x2fb4] ;  /* 0x002fb400010c7983 */ /* 0x000ee80000300800 */
[----:B------:R0:W-:Y:S04]  /*5d320*/  STL [R1+0x2e04], R20 ;  /* 0x002e041401007387 */ /* 0x0001e80000100800 */
[----:B0-----:R-:W4:Y:S01]  /*5d330*/  LDL.LU R20, [R1+0xb80] ;  /* 0x000b800001147983 */ /* 0x001f220000300800 */
[----:B---3--:R-:W-:-:S03]  /*5d340*/  F2FP.SATFINITE.E4M3.F32.PACK_AB_MERGE_C R12, R12, R24, RZ ;  /* 0x000000180c0c723e */ /* 0x008fc600048070ff */
[----:B------:R-:W2:Y:S04]  /*5d350*/  LDL.LU R24, [R1+0x2fb0] ;  /* 0x002fb00001187983 */ /* 0x000ea80000300800 */
[----:B------:R0:W-:Y:S04]  /*5d360*/  STL [R1+0x2e08], R12 ;  /* 0x002e080c01007387 */ /* 0x0001e80000100800 */
[----:B0-----:R-:W3:Y:S01]  /*5d370*/  LDL R12, [R1+0xb9c] ;  /* 0x000b9c00010c7983 */ /* 0x001ee20000100800 */
        /* <DEDUP_REMOVED lines=49> */
[----:B------:R-:W4:Y:S04]  /*5d690*/  LDL.LU R18, [R1+0x2f4c] ;  /* 0x002f4c0001127983 */ /* 0x000f280000300800 */
[----:B------:R0:W-:Y:S04]  /*5d6a0*/  STL [R1+0x324], R24 ;  /* 0x0003241801007387 */ /* 0x0001e80000100800 */
[----:B0-----:R-:W3:Y:S02]  /*5d6b0*/  LDL.LU R24, [R1+0x2f48] ;  /* 0x002f480001187983 */ /* 0x001ee40000300800 */
[----:B---3--:R-:W-:-:S02]  /*5d6c0*/  F2FP.SATFINITE.E4M3.F32.PACK_AB_MERGE_C R12, R12, R24, RZ ;  /* 0x000000180c0c723e */ /* 0x008fc400048070ff */
[----:B------:R-:W2:Y:S01]  /*5d6d0*/  LDL.LU R24, [R1+0x2f44] ;  /* 0x002f440001187983 */ /* 0x000ea20000300800 */
[----:B----4-:R-:W-:-:S03]  /*5d6e0*/  F2FP.SATFINITE.E4M3.F32.PACK_AB_MERGE_C R18, R22, R18, RZ ;  /* 0x000000121612723e */ /* 0x010fc600048070ff */
[----:B------:R0:W-:Y:S01]  /*5d6f0*/  STL [R1+0x370], R12 ;  /* 0x0003700c01007387 */ /* 0x0001e20000100800 */
[----:B------:R-:W-:Y:S02]  /*5d700*/  F2FP.SATFINITE.E4M3.F32.PACK_AB_MERGE_C R3, R2, R3, RZ ;  /* 0x000000030203723e */ /* 0x000fe400048070ff */
[----:B------:R-:W-:Y:S02]  /*5d710*/  F2FP.SATFINITE.E4M3.F32.PACK_AB_MERGE_C R2, R21, R0, RZ ;  /* 0x000000001502723e */ /* 0x000fe400048070ff */
[----:B0-----:R-:W-:Y:S02]  /*5d720*/  F2FP.SATFINITE.E4M3.F32.PACK_AB_MERGE_C R12, R11, R23, RZ ;  /* 0x000000170b0c723e */ /* 0x001fe400048070ff */
[----:B------:R-:W-:Y:S02]  /*5d730*/  F2FP.SATFINITE.E4M3.F32.PACK_AB_MERGE_C R11, R27, R10, RZ ;  /* 0x0000000a1b0b723e */ /* 0x000fe400048070ff */
[----:B------:R-:W-:Y:S02]  /*5d740*/  F2FP.SATFINITE.E4M3.F32.PACK_AB_MERGE_C R10, R16, R17, RZ ;  /* 0x00000011100a723e */ /* 0x000fe400048070ff */
[----:B------:R-:W-:-:S02]  /*5d750*/  F2FP.SATFINITE.E4M3.F32.PACK_AB_MERGE_C R0, R19, R25, RZ ;  /* 0x000000191300723e */ /* 0x000fc400048070ff */
[----:B--2---:R-:W-:-:S05]  /*5d760*/  F2FP.SATFINITE.E4M3.F32.PACK_AB_MERGE_C R20, R24, R20, RZ ;  /* 0x000000141814723e */ /* 0x004fca00048070ff */
[----:B------:R-:W-:Y:S04]  /*5d770*/  STL [R1+0x2f0], R20 ;  /* 0x0002f01401007387 */ /* 0x000fe80000100800 */
[----:B------:R-:W-:Y:S04]  /*5d780*/  STL [R1+0x2ec], R18 ;  /* 0x0002ec1201007387 */ /* 0x000fe80000100800 */
[----:B------:R-:W-:Y:S04]  /*5d790*/  STL [R1+0x278], R12 ;  /* 0x0002780c01007387 */ /* 0x000fe80000100800 */
[----:B------:R-:W-:Y:S04]  /*5d7a0*/  STL [R1+0x274], R11 ;  /* 0x0002740b01007387 */ /* 0x000fe80000100800 */
[----:B------:R-:W-:Y:S04]  /*5d7b0*/  STL [R1+0x1f8], R10 ;  /* 0x0001f80a01007387 */ /* 0x000fe80000100800 */
[----:B------:R0:W-:Y:S04]  /*5d7c0*/  STL [R1+0x1f0], R3 ;  /* 0x0001f00301007387 */ /* 0x0001e80000100800 */
[----:B------:R1:W-:Y:S01]  /*5d7d0*/  STL [R1+0x19c], R2 ;  /* 0x00019c0201007387 */ /* 0x0003e20000100800 */
[----:B0-----:R-:W-:-:S03]  /*5d7e0*/  F2FP.SATFINITE.E4M3.F32.PACK_AB_MERGE_C R3, R29, R26, RZ ;  /* 0x0000001a1d03723e */ /* 0x001fc600048070ff */
[----:B------:R0:W-:Y:S01]  /*5d7f0*/  STL [R1+0x198], R0 ;  /* 0x0001980001007387 */ /* 0x0001e20000100800 */
[----:B-1----:R-:W-:-:S03]  /*5d800*/  F2FP.SATFINITE.E4M3.F32.PACK_AB_MERGE_C R2, R15, R28, RZ ;  /* 0x0000001c0f02723e */ /* 0x002fc600048070ff */
[----:B------:R1:W-:Y:S01]  /*5d810*/  STL [R1+0x170], R3 ;  /* 0x0001700301007387 */ /* 0x0003e20000100800 */
[----:B0-----:R-:W-:-:S03]  /*5d820*/  F2FP.SATFINITE.E4M3.F32.PACK_AB_MERGE_C R0, R13, R14, RZ ;  /* 0x0000000e0d00723e */ /* 0x001fc600048070ff */
[----:B------:R0:W-:Y:S01]  /*5d830*/  STL [R1+0x15c], R2 ;  /* 0x00015c0201007387 */ /* 0x0001e20000100800 */
[----:B-1----:R-:W-:-:S03]  /*5d840*/  F2FP.SATFINITE.E4M3.F32.PACK_AB_MERGE_C R3, R8, R9, RZ ;  /* 0x000000090803723e */ /* 0x002fc600048070ff */
[----:B------:R1:W-:Y:S04]  /*5d850*/  STL [R1+0xf8], R0 ;  /* 0x0000f80001007387 */ /* 0x0003e80000100800 */
[----:B------:R-:W-:Y:S04]  /*5d860*/  STL [R1+0xf4], R3 ;  /* 0x0000f40301007387 */ /* 0x000fe80000100800 */
[----:B------:R-:W2:Y:S01]  /*5d870*/  LDL R15, [R1+0xb24] ;  /* 0x000b2400010f7983 */ /* 0x000ea20000100800 */
[----:B0-----:R-:W-:Y:S02]  /*5d880*/  F2FP.SATFINITE.E4M3.F32.PACK_AB_MERGE_C R2, R6, R7, RZ ;  /* 0x000000070602723e */ /* 0x001fe400048070ff */
[----:B-1----:R-:W-:-:S03]  /*5d890*/  F2FP.SATFINITE.E4M3.F32.PACK_AB_MERGE_C R0, R4, R5, RZ ;  /* 0x000000050400723e */ /* 0x002fc600048070ff */
[----:B------:R-:W-:Y:S04]  /*5d8a0*/  STL [R1+0xac], R2 ;  /* 0x0000ac0201007387 */ /* 0x000fe80000100800 */
[----:B--2---:R0:W-:Y:S04]  /*5d8b0*/  STL [R1+0x2f34], R15 ;  /* 0x002f340f01007387 */ /* 0x0041e80000100800 */
[----:B------:R-:W-:Y:S04]  /*5d8c0*/  STL [R1+0xa8], R0 ;  /* 0x0000a80001007387 */ /* 0x000fe80000100800 */
[----:B0-----:R-:W2:Y:S04]  /*5d8d0*/  LDL R15, [R1+0xefc] ;  /* 0x000efc00010f7983 */ /* 0x001ea80000100800 */
[----:B--2---:R0:W-:Y:S04]  /*5d8e0*/  STL [R1+0x2f3c], R15 ;  /* 0x002f3c0f01007387 */ /* 0x0041e80000100800 */
[----:B0-----:R-:W2:Y:S04]  /*5d8f0*/  LDL.LU R15, [R1+0xef4] ;  /* 0x000ef400010f7983 */ /* 0x001ea80000300800 */
[----:B------:R-:W3:Y:S04]  /*5d900*/  LDL R26, [R1+0xadc] ;  /* 0x000adc00011a7983 */ /* 0x000ee80000100800 */
        /* <DEDUP_REMOVED lines=46> */
[----:B0-----:R-:W3:Y:S01]  /*5dbf0*/  LDL.LU R12, [R1+0xb10] ;  /* 0x000b1000010c7983 */ /* 0x001ee20000300800 */
[----:B--2---:R-:W-:-:S03]  /*5dc00*/  F2FP.SATFINITE.E4M3.F32.PACK_AB_MERGE_C R15, R15, R26, RZ ;  /* 0x0000001a0f0f723e */ /* 0x004fc600048070ff */
[----:B---3--:R0:W-:Y:S04]  /*5dc10*/  STL [R1+0x2f2c], R12 ;  /* 0x002f2c0c01007387 */ /* 0x0081e80000100800 */
[----:B0-----:R-:W2:Y:S04]  /*5dc20*/  LDL.LU R12, [R1+0xb28] ;  /* 0x000b2800010c7983 */ /* 0x001ea80000300800 */
[----:B------:R-:W3:Y:S04]  /*5dc30*/  LDL.LU R20, [R1+0xac8] ;  /* 0x000ac80001147983 */ /* 0x000ee80000300800 */
[----:B------:R-:W3:Y:S04]  /*5dc40*/  LDL.LU R24, [R1+0xacc] ;  /* 0x000acc0001187983 */ /* 0x000ee80000300800 */
[----:B------:R-:W4:Y:S04]  /*5dc50*/  LDL.LU R18, [R1+0xab0] ;  /* 0x000ab00001127983 */ /* 0x000f280000300800 */
[----:B------:R-:W4:Y:S04]  /*5dc60*/  LDL.LU R22, [R1+0xab4] ;  /* 0x000ab40001167983 */ /* 0x000f280000300800 */
[----:B------:R-:W3:Y:S04]  /*5dc70*/  LDL.LU R23, [R1+0xab8] ;  /* 0x000ab80001177983 */ /* 0x000ee80000300800 */
[----:B------:R-:W3:Y:S04]  /*5dc80*/  LDL R11, [R1+0xabc] ;  /* 0x000abc00010b7983 */ /* 0x000ee80000100800 */
        /* <DEDUP_REMOVED lines=17> */
[----:B------:R-:W4:Y:S04]  /*5dda0*/  LDL.LU R6, [R1+0x7b4] ;  /* 0x0007b40001067983 */ /* 0x000f280000300800 */
[----:B------:R-:W4:Y:S04]  /*5ddb0*/  LDL.LU R5, [R1+0x7b8] ;  /* 0x0007b80001057983 */ /* 0x000f280000300800 */
[----:B------:R-:W4:Y:S04]  /*5ddc0*/  LDL.LU R4, [R1+0x7bc] ;  /* 0x0007bc0001047983 */ /* 0x000f280000300800 */
        /* <DEDUP_REMOVED lines=10> */
[----:B0-----:R-:W4:Y:S01]  /*5de70*/  LDL.LU R15, [R1+0xac0] ;  /* 0x000ac000010f7983 */ /* 0x001f220000300800 */
        /* <DEDUP_REMOVED lines=42> */
[----:B------:R0:W-:Y:S01]  /*5e120*/  STL [R1+0x3b4], R26 ;  /* 0x0003b41a01007387 */ /* 0x0001e20000100800 */
[----:B---3--:R-:W-:Y:S02]  /*5e130*/  F2FP.SATFINITE.E4M3.F32.PACK_AB_MERGE_C R11, R11, R23, RZ ;  /* 0x000000170b0b723e */ /* 0x008fe400048070ff */
[----:B----4-:R-:W-:Y:S02]  /*5e140*/  F2FP.SATFINITE.E4M3.F32.PACK_AB_MERGE_C R23, R16, R17, RZ ;  /* 0x000000111017723e */ /* 0x010fe400048070ff */
[----:B------:R-:W-:Y:S01]  /*5e150*/  F2FP.SATFINITE.E4M3.F32.PACK_AB_MERGE_C R10, R27, R10, RZ ;  /* 0x0000000a1b0a723e */ /* 0x000fe200048070ff */
[----:B0-----:R-:W3:Y:S01]  /*5e160*/  LDL.LU R26, [R1+0x2ed8] ;  /* 0x002ed800011a7983 */ /* 0x001ee20000300800 */
[----:B------:R-:W-:-:S02]  /*5e170*/  F2FP.SATFINITE.E4M3.F32.PACK_AB_MERGE_C R3, R2, R3, RZ ;  /* 0x000000030203723e */ /* 0x000fc400048070ff */
[----:B------:R-:W-:Y:S02]  /*5e180*/  F2FP.SATFINITE.E4M3.F32.PACK_AB_MERGE_C R2, R21, R0, RZ ;  /* 0x000000001502723e */ /* 0x000fe400048070ff */
[----:B------:R-:W-:Y:S02]  /*5e190*/  F2FP.SATFINITE.E4M3.F32.PACK_AB_MERGE_C R0, R19, R25, RZ ;  /* 0x000000191300723e */ /* 0x000fe400048070ff */
[----:B--2---:R-:W-:Y:S02]  /*5e1a0*/  F2FP.SATFINITE.E4M3.F32.PACK_AB_MERGE_C R12, R12, R15, RZ ;  /* 0x0000000f0c0c723e */ /* 0x004fe400048070ff */
[----:B------:R-:W-:-:S03]  /*5e1b0*/  F2FP.SATFINITE.E4M3.F32.PACK_AB_MERGE_C R15, R24, R20, RZ ;  /* 0x00000014180f723e */ /* 0x000fc600048070ff */
[----:B------:R0:W-:Y:S04]  /*5e1c0*/  STL [R1+0x3c4], R12 ;  /* 0x0003c40c01007387 */ /* 0x0001e80000100800 */
[----:B------:R-:W-:Y:S01]  /*5e1d0*/  STL [R1+0x3c0], R15 ;  /* 0x0003c00f01007387 */ /* 0x000fe20000100800 */
[----:B0-----:R-:W-:-:S05]  /*5e1e0*/  F2FP.SATFINITE.E4M3.F32.PACK_AB_MERGE_C R12, R22, R18, RZ ;  /* 0x00000012160c723e */ /* 0x001fca00048070ff */
[----:B------:R-:W-:Y:S04]  /*5e1f0*/  STL [R1+0x348], R12 ;  /* 0x0003480c01007387 */ /* 0x000fe80000100800 */
[----:B------:R-:W-:Y:S04]  /*5e200*/  STL [R1+0x344], R11 ;  /* 0x0003440b01007387 */ /* 0x000fe80000100800 */
[----:B------:R-:W-:Y:S04]  /*5e210*/  STL [R1+0x2dc0], R23 ;  /* 0x002dc01701007387 */ /* 0x000fe80000100800 */
[----:B------:R-:W-:Y:S04]  /*5e220*/  STL [R1+0x2cc], R10 ;  /* 0x0002cc0a01007387 */ /* 0x000fe80000100800 */
[----:B------:R0:W-:Y:S04]  /*5e230*/  STL [R1+0x22c], R3 ;  /* 0x00022c0301007387 */ /* 0x0001e80000100800 */
[----:B------:R1:W-:Y:S01]  /*5e240*/  STL [R1+0x224], R2 ;  /* 0x0002240201007387 */ /* 0x0003e20000100800 */
[----:B0-----:R-:W-:-:S05]  /*5e250*/  F2FP.SATFINITE.E4M3.F32.PACK_AB_MERGE_C R3, R28, R29, RZ ;  /* 0x0000001d1c03723e */ /* 0x001fca00048070ff */
[----:B------:R0:W-:Y:S01]  /*5e260*/  STL [R1+0x2dc4], R3 ;  /* 0x002dc40301007387 */ /* 0x0001e20000100800 */
[----:B-1----:R-:W-:-:S03]  /*5e270*/  F2FP.SATFINITE.E4M3.F32.PACK_AB_MERGE_C R2, R8, R9, RZ ;  /* 0x000000090802723e */ /* 0x002fc600048070ff */
[----:B------:R1:W-:Y:S01]  /*5e280*/  STL [R1+0x1cc], R0 ;  /* 0x0001cc0001007387 */ /* 0x0003e20000100800 */
[----:B0-----:R-:W-:-:S05]  /*5e290*/  F2FP.SATFINITE.E4M3.F32.PACK_AB_MERGE_C R3, R13, R14, RZ ;  /* 0x0000000e0d03723e */ /* 0x001fca00048070ff */
[----:B------:R-:W-:Y:S04]  /*5e2a0*/  STL [R1+0x150], R3 ;  /* 0x0001500301007387 */ /* 0x000fe80000100800 */
[----:B------:R-:W-:Y:S04]  /*5e2b0*/  STL [R1+0x134], R2 ;  /* 0x0001340201007387 */ /* 0x000fe80000100800 */
[----:B------:R-:W2:Y:S01]  /*5e2c0*/  LDL.LU R17, [R1+0xeec] ;  /* 0x000eec0001117983 */ /* 0x000ea20000300800 */
[----:B-1----:R-:W-:-:S05]  /*5e2d0*/  F2FP.SATFINITE.E4M3.F32.PACK_AB_MERGE_C R0, R6, R7, RZ ;  /* 0x000000070600723e */ /* 0x002fca00048070ff */
[----:B------:R-:W-:Y:S04]  /*5e2e0*/  STL [R1+0xd8], R0 ;  /* 0x0000d80001007387 */ /* 0x000fe80000100800 */
[----:B--2---:R0:W-:Y:S04]  /*5e2f0*/  STL [R1+0x2ec0], R17 ;  /* 0x002ec01101007387 */ /* 0x0041e80000100800 */
[----:B0-----:R-:W2:Y:S04]  /*5e300*/  LDL R17, [R1+0xee4] ;  /* 0x000ee40001117983 */ /* 0x001ea80000100800 */
[----:B--2---:R0:W-:Y:S04]  /*5e310*/  STL [R1+0x2ec8], R17 ;  /* 0x002ec81101007387 */ /* 0x0041e80000100800 */
[----:B0-----:R-:W2:Y:S04]  /*5e320*/  LDL.LU R17, [R1+0x7ac] ;  /* 0x0007ac0001117983 */ /* 0x001ea80000300800 */
[----:B--2---:R0:W-:Y:S04]  /*5e330*/  STL [R1+0x2ed0], R17 ;  /* 0x002ed01101007387 */ /* 0x0041e80000100800 */
[----:B0-----:R-:W2:Y:S04]  /*5e340*/  LDL.LU R17, [R1+0x7a4] ;  /* 0x0007a40001117983 */ /* 0x001ea80000300800 */
        /* <DEDUP_REMOVED lines=8> */
[----:B0-----:R-:W2:Y:S04]  /*5e3d0*/  LDL.LU R25, [R1+0x7a0] ;  /* 0x0007a00001197983 */ /* 0x001ea80000300800 */
[----:B------:R-:W4:Y:S04]  /*5e3e0*/  LDL R19, [R1+0xedc] ;  /* 0x000edc0001137983 */ /* 0x000f280000100800 */
[----:B----4-:R0:W-:Y:S04]  /*5e3f0*/  STL [R1+0x2eb8], R19 ;  /* 0x002eb81301007387 */ /* 0x0101e80000100800 */
[----:B0-----:R-:W4:Y:S04]  /*5e400*/  LDL.LU R19, [R1+0xed0] ;  /* 0x000ed00001137983 */ /* 0x001f280000300800 */
[----:B------:R-:W3:Y:S04]  /*5e410*/  LDL.LU R3, [R1+0xa20] ;  /* 0x000a200001037983 */ /* 0x000ee80000300800 */
        /* <DEDUP_REMOVED lines=13> */
[----:B0-----:R-:W3:Y:S04]  /*5e4f0*/  LDL.LU R3, [R1+0xed8] ;  /* 0x000ed80001037983 */ /* 0x001ee80000300800 */
[----:B------:R-:W2:Y:S04]  /*5e500*/  LDL R23, [R1+0xa24] ;  /* 0x000a240001177983 */ /* 0x000ea80000100800 */
[----:B--2---:R0:W-:Y:S04]  /*5e510*/  STL [R1+0x2e90], R23 ;  /* 0x002e901701007387 */ /* 0x0041e80000100800 */
[----:B0-----:R-:W2:Y:S04]  /*5e520*/  LDL.LU R23, [R1+0xa40] ;  /* 0x000a400001177983 */ /* 0x001ea80000300800 */
[----:B--2---:R0:W-:Y:S04]  /*5e530*/  STL [R1+0x2e98], R23 ;  /* 0x002e981701007387 */ /* 0x0041e80000100800 */
[----:B0-----:R-:W2:Y:S04]  /*5e540*/  LDL.LU R23, [R1+0xa58] ;  /* 0x000a580001177983 */ /* 0x001ea80000300800 */
[----:B--2---:R0:W-:Y:S04]  /*5e550*/  STL [R1+0x2ea0], R23 ;  /* 0x002ea01701007387 */ /* 0x0041e80000100800 */
[----:B0-----:R-:W2:Y:S04]  /*5e560*/  LDL.LU R23, [R1+0xa50] ;  /* 0x000a500001177983 */ /* 0x001ea80000300800 */
[----:B--2---:R0:W-:Y:S04]  /*5e570*/  STL [R1+0x2ea8], R23 ;  /* 0x002ea81701007387 */ /* 0x0041e80000100800 */
[----:B0-----:R-:W2:Y:S01]  /*5e580*/  LDL.LU R23, [R1+0xa68] ;  /* 0x000a680001177983 */ /* 0x001ea20000300800 */
[----:B------:R-:W-:-:S02]  /*5e590*/  F2FP.SATFINITE.E4M3.F32.PACK_AB_MERGE_C R27, R4, R5, RZ ;  /* 0x00000005041b723e */ /* 0x000fc400048070ff */
[----:B------:R-:W-:Y:S01]  /*5e5a0*/  F2FP.SATFINITE.E4M3.F32.PACK_AB_MERGE_C R17, R17, R25, RZ ;  /* 0x000000191111723e */ /* 0x000fe200048070ff */
[----:B--2---:R0:W-:Y:S04]  /*5e5b0*/  STL [R1+0x2eb0], R23 ;  /* 0x002eb01701007387 */ /* 0x0041e80000100800 */
[----:B0-----:R-:W2:Y:S04]  /*5e5c0*/  LDL.LU R23, [R1+0xa60] ;  /* 0x000a600001177983 */ /* 0x001ea80000300800 */
[----:B------:R-:W2:Y:S04]  /*5e5d0*/  LDL.LU R15, [R1+0xa28] ;  /* 0x000a2800010f7983 */ /* 0x000ea80000300800 */
[----:B------:R-:W2:Y:S04]  /*5e5e0*/  LDL R12, [R1+0xa2c] ;  /* 0x000a2c00010c7983 */ /* 0x000ea80000100800 */
[----:B------:R-:W2:Y:S04]  /*5e5f0*/  LDL.LU R20, [R1+0x910] ;  /* 0x0009100001147983 */ /* 0x000ea80000300800 */
[----:B------:R-:W2:Y:S04]  /*5e600*/  LDL.LU R24, [R1+0x914] ;  /* 0x0009140001187983 */ /* 0x000ea80000300800 */
[----:B------:R-:W2:Y:S04]  /*5e610*/  LDL.LU R18, [R1+0x918] ;  /* 0x0009180001127983 */ /* 0x000ea80000300800 */
[----:B------:R-:W2:Y:S04]  /*5e620*/  LDL R22, [R1+0x91c] ;  /* 0x00091c0001167983 */ /* 0x000ea80000100800 */
[----:B------:R-:W2:Y:S04]  /*5e630*/  LDL.LU R11, [R1+0x900] ;  /* 0x00090000010b7983 */ /* 0x000ea80000300800 */
[----:B------:R-:W2:Y:S04]  /*5e640*/  LDL R10, [R1+0x904] ;  /* 0x00090400010a7983 */ /* 0x000ea80000100800 */
[----:B------:R-:W2:Y:S04]  /*5e650*/  LDL.LU R16, [R1+0x908] ;  /* 0x0009080001107983 */ /* 0x000ea80000300800 */
[----:B------:R-:W2:Y:S04]  /*5e660*/  LDL.LU R2, [R1+0x90c] ;  /* 0x00090c0001027983 */ /* 0x000ea80000300800 */
        /* <DEDUP_REMOVED lines=11> */
[----:B------:R-:W2:Y:S04]  /*5e720*/  LDL.LU R4, [R1+0x8dc] ;  /* 0x0008dc0001047983 */ /* 0x000ea80000300800 */
[----:B------:R0:W-:Y:S04]  /*5e730*/  STL.64 [R1+0x1fd0], R26 ;  /* 0x001fd01a01007387 */ /* 0x0001e80000100a00 */
[----:B0-----:R-:W2:Y:S04]  /*5e740*/  LDL.LU R26, [R1+0xa38] ;  /* 0x000a3800011a7983 */ /* 0x001ea80000300800 */
[----:B------:R-:W2:Y:S04]  /*5e750*/  LDL.LU R27, [R1+0xa3c] ;  /* 0x000a3c00011b7983 */ /* 0x000ea80000300800 */
[----:B------:R-:W4:Y:S04]  /*5e760*/  LDL.LU R25, [R1+0x2ed4] ;  /* 0x002ed40001197983 */ /* 0x000f280000300800 */
[----:B------:R0:W-:Y:S04]  /*5e770*/  STL [R1+0xa0], R17 ;  /* 0x0000a01101007387 */ /* 0x0001e80000100800 */
[----:B0-----:R-:W4:Y:S02]  /*5e780*/  LDL.LU R17, [R1+0x2ed0] ;  /* 0x002ed00001117983 */ /* 0x001f240000300800 */
[----:B----4-:R-:W-:-:S02]  /*5e790*/  F2FP.SATFINITE.E4M3.F32.PACK_AB_MERGE_C R17, R17, R25, RZ ;  /* 0x000000191111723e */ /* 0x010fc400048070ff */
        /* <DEDUP_REMOVED lines=10> */
[----:B0-----:R-:W2:Y:S01]  /*5e840*/  LDL.LU R17, [R1+0xa34] ;  /* 0x000a340001117983 */ /* 0x001ea20000300800 */
[----:B----4-:R-:W-:-:S03]  /*5e850*/  F2FP.SATFINITE.E4M3.F32.PACK_AB_MERGE_C R25, R25, R19, RZ ;  /* 0x000000131919723e */ /* 0x010fc600048070ff */
[----:B------:R-:W3:Y:S04]  /*5e860*/  LDL.LU R19, [R1+0x2eb8] ;  /* 0x002eb80001137983 */ /* 0x000ee80000300800 */
[----:B------:R0:W-:Y:S04]  /*5e870*/  STL [R1+0x2e14], R25 ;  /* 0x002e141901007387 */ /* 0x0001e80000100800 */
[----:B0-----:R-:W4:Y:S01]  /*5e880*/  LDL.LU R25, [R1+0xa30] ;  /* 0x000a300001197983 */ /* 0x001f220000300800 */
[----:B---3--:R-:W-:-:S03]  /*5e890*/  F2FP.SATFINITE.E4M3.F32.PACK_AB_MERGE_C R19, R19, R3, RZ ;  /* 0x000000031313723e */ /* 0x008fc600048070ff */
[----:B------:R-:W2:Y:S04]  /*5e8a0*/  LDL.LU R3, [R1+0x2eb4] ;  /* 0x002eb40001037983 */ /* 0x000ea80000300800 */
[----:B------:R0:W-:Y:S04]  /*5e8b0*/  STL [R1+0x2e18], R19 ;  /* 0x002e181301007387 */ /* 0x0001e80000100800 */
[----:B0-----:R-:W3:Y:S01]  /*5e8c0*/  LDL.LU R19, [R1+0xa4c] ;  /* 0x000a4c0001137983 */ /* 0x001ee20000300800 */
        /* <DEDUP_REMOVED lines=19> */
[----:B0-----:R-:W3:Y:S02]  /*5ea00*/  LDL.LU R3, [R1+0x2e8c] ;  /* 0x002e8c0001037983 */ /* 0x001ee40000300800 */
[----:B---3--:R-:W-:-:S02]  /*5ea10*/  F2FP.SATFINITE.E4M3.F32.PACK_AB_MERGE_C R19, R19, R3, RZ ;  /* 0x000000031313723e */ /* 0x008fc400048070ff */
[----:B------:R-:W2:Y:S04]  /*5ea20*/  LDL.LU R3, [R1+0x2e88] ;  /* 0x002e880001037983 */ /* 0x000ea80000300800 */
[----:B------:R4:W-:Y:S01]  /*5ea30*/  STL [R1+0x1c4], R19 ;  /* 0x0001c41301007387 */ /* 0x0009e20000100800 */
[----:B------:R-:W-:Y:S02]  /*5ea40*/  F2FP.SATFINITE.E4M3.F32.PACK_AB_MERGE_C R15, R12, R15, RZ ;  /* 0x0000000f0c0f723e */ /* 0x000fe400048070ff */
[----:B----4-:R-:W-:Y:S02]  /*5ea50*/  F2FP.SATFINITE.E4M3.F32.PACK_AB_MERGE_C R19, R17, R25, RZ ;  /* 0x000000191113723e */ /* 0x010fe400048070ff */
[----:B------:R-:W-:-:S03]  /*5ea60*/  F2FP.SATFINITE.E4M3.F32.PACK_AB_MERGE_C R17, R27, R26, RZ ;  /* 0x0000001a1b11723e */ /* 0x000fc600048070ff */
[----:B------:R-:W-:Y:S04]  /*5ea70*/  STL [R1+0x218], R19 ;  /* 0x0002181301007387 */ /* 0x000fe80000100800 */
[----:B------:R-:W-:Y:S01]  /*5ea80*/  STL [R1+0x228], R17 ;  /* 0x0002281101007387 */ /* 0x000fe20000100800 */
[----:B------:R-:W-:Y:S02]  /*5ea90*/  F2FP.SATFINITE.E4M3.F32.PACK_AB_MERGE_C R12, R24, R20, RZ ;  /* 0x00000014180c723e */ /* 0x000fe400048070ff */
[----:B------:R-:W-:Y:S02]  /*5eaa0*/  F2FP.SATFINITE.E4M3.F32.PACK_AB_MERGE_C R11, R10, R11, RZ ;  /* 0x0000000b0a0b723e */ /* 0x000fe400048070ff */
[----:B------:R-:W-:Y:S02]  /*5eab0*/  F2FP.SATFINITE.E4M3.F32.PACK_AB_MERGE_C R10, R2, R16, RZ ;  /* 0x00000010020a723e */ /* 0x000fe400048070ff */
[----:B------:R-:W-:-:S02]  /*5eac0*/  F2FP.SATFINITE.E4M3.F32.PACK_AB_MERGE_C R2, R28, R29, RZ ;  /* 0x0000001d1c02723e */ /* 0x000fc400048070ff */
[----:B--2---:R-:W-:-:S05]  /*5ead0*/  F2FP.SATFINITE.E4M3.F32.PACK_AB_MERGE_C R3, R23, R3, RZ ;  /* 0x000000031703723e */ /* 0x004fca00048070ff */
[----:B------:R0:W-:Y:S04]  /*5eae0*/  STL [R1+0x2c0], R3 ;  /* 0x0002c00301007387 */ /* 0x0001e80000100800 */
[----:B------:R-:W-:Y:S01]  /*5eaf0*/  STL [R1+0x2d0], R15 ;  /* 0x0002d00f01007387 */ /* 0x000fe20000100800 */
[----:B0-----:R-:W-:-:S05]  /*5eb00*/  F2FP.SATFINITE.E4M3.F32.PACK_AB_MERGE_C R3, R22, R18, RZ ;  /* 0x000000121603723e */ /* 0x001fca00048070ff */
[----:B------:R0:W-:Y:S04]  /*5eb10*/  STL [R1+0x2dc8], R3 ;  /* 0x002dc80301007387 */ /* 0x0001e80000100800 */
[----:B------:R-:W-:Y:S01]  /*5eb20*/  STL [R1+0x35c], R12 ;  /* 0x00035c0c01007387 */ /* 0x000fe20000100800 */
[----:B0-----:R-:W-:-:S03]  /*5eb30*/  F2FP.SATFINITE.E4M3.F32.PACK_AB_MERGE_C R3, R21, R0, RZ ;  /* 0x000000001503723e */ /* 0x001fc600048070ff */
[----:B------:R-:W-:Y:S01]  /*5eb40*/  STL [R1+0x320], R11 ;  /* 0x0003200b01007387 */ /* 0x000fe20000100800 */
[----:B------:R-:W-:-:S03]  /*5eb50*/  F2FP.SATFINITE.E4M3.F32.PACK_AB_MERGE_C R0, R13, R14, RZ ;  /* 0x0000000e0d00723e */ /* 0x000fc600048070ff */
[----:B------:R-:W-:Y:S04]  /*5eb60*/  STL [R1+0x318], R10 ;  /* 0x0003180a01007387 */ /* 0x000fe80000100800 */
[----:B------:R0:W-:Y:S04]  /*5eb70*/  STL [R1+0x290], R3 ;  /* 0x0002900301007387 */ /* 0x0001e80000100800 */
[----:B------:R1:W-:Y:S01]  /*5eb80*/  STL [R1+0x29c], R2 ;  /* 0x00029c0201007387 */ /* 0x0003e20000100800 */
[----:B0-----:R-:W-:-:S03]  /*5eb90*/  F2FP.SATFINITE.E4M3.F32.PACK_AB_MERGE_C R3, R8, R9, RZ ;  /* 0x000000090803723e */ /* 0x001fc600048070ff */
[----:B------:R0:W-:Y:S04]  /*5eba0*/  STL [R1+0x1fc], R0 ;  /* 0x0001fc0001007387 */ /* 0x0001e80000100800 */
[----:B------:R-:W-:Y:S04]  /*5ebb0*/  STL [R1+0x1f4], R3 ;  /* 0x0001f40301007387 */ /* 0x000fe80000100800 */
[----:B------:R-:W2:Y:S01]  /*5ebc0*/  LDL.LU R14, [R1+0xeb4] ;  /* 0x000eb400010e7983 */ /* 0x000ea20000300800 */
[----:B-1----:R-:W-:Y:S02]  /*5ebd0*/  F2FP.SATFINITE.E4M3.F32.PACK_AB_MERGE_C R2, R6, R7, RZ ;  /* 0x000000070602723e */ /* 0x002fe400048070ff */
[----:B0-----:R-:W-:-:S03]  /*5ebe0*/  F2FP.SATFINITE.E4M3.F32.PACK_AB_MERGE_C R0, R4, R5, RZ ;  /* 0x000000050400723e */ /* 0x001fc600048070ff */
[----:B------:R-:W-:Y:S04]  /*5ebf0*/  STL [R1+0x1a0], R2 ;  /* 0x0001a00201007387 */ /* 0x000fe80000100800 */
[----:B--2---:R0:W-:Y:S04]  /*5ec00*/  STL [R1+0x2e38], R14 ;  /* 0x002e380e01007387 */ /* 0x0041e80000100800 */
[----:B------:R-:W-:Y:S04]  /*5ec10*/  STL [R1+0x194], R0 ;  /* 0x0001940001007387 */ /* 0x000fe80000100800 */
[----:B0-----:R-:W2:Y:S04]  /*5ec20*/  LDL.LU R14, [R1+0xecc] ;  /* 0x000ecc00010e7983 */ /* 0x001ea80000300800 */
[----:B--2---:R0:W-:Y:S04]  /*5ec30*/  STL [R1+0x2e40], R14 ;  /* 0x002e400e01007387 */ /* 0x0041e80000100800 */
[----:B0-----:R-:W2:Y:S04]  /*5ec40*/  LDL R14, [R1+0xec4] ;  /* 0x000ec400010e7983 */ /* 0x001ea80000100800 */
[----:B--2---:R0:W-:Y:S04]  /*5ec50*/  STL [R1+0x2e48], R14 ;  /* 0x002e480e01007387 */ /* 0x0041e80000100800 */
[----:B0-----:R-:W2:Y:S04]  /*5ec60*/  LDL.LU R14, [R1+0x78c] ;  /* 0x00078c00010e7983 */ /* 0x001ea80000300800 */
[----:B--2---:R0:W-:Y:S04]  /*5ec70*/  STL [R1+0x2e50], R14 ;  /* 0x002e500e01007387 */ /* 0x0041e80000100800 */
[----:B0-----:R-:W2:Y:S04]  /*5ec80*/  LDL.LU R14, [R1+0x784] ;  /* 0x00078400010e7983 */ /* 0x001ea80000300800 */
[----:B--2---:R0:W-:Y:S04]  /*5ec90*/  STL [R1+0x2e58], R14 ;  /* 0x002e580e01007387 */ /* 0x0041e80000100800 */
        /* <DEDUP_REMOVED lines=10> */
[----:B------:R-:W2:Y:S04]  /*5ed40*/  LDL R29, [R1+0xebc] ;  /* 0x000ebc00011d7983 */ /* 0x000ea80000100800 */
[----:B0-----:R-:W3:Y:S04]  /*5ed50*/  LDL R14, [R1+0x8c4] ;  /* 0x0008c400010e7983 */ /* 0x001ee80000100800 */
        /* <DEDUP_REMOVED lines=21> */
[----:B0-----:R-:W3:Y:S04]  /*5eeb0*/  LDL.LU R29, [R1+0x8c0] ;  /* 0x0008c000011d7983 */ /* 0x001ee80000300800 */
[----:B------:R-:W2:Y:S04]  /*5eec0*/  LDL.LU R3, [R1+0x8b4] ;  /* 0x0008b40001037983 */ /* 0x000ea80000300800 */
[----:B--2---:R0:W-:Y:S04]  /*5eed0*/  STL [R1+0x2e30], R3 ;  /* 0x002e300301007387 */ /* 0x0041e80000100800 */
[----:B0-----:R-:W2:Y:S04]  /*5eee0*/  LDL.LU R3, [R1+0xeb8] ;  /* 0x000eb80001037983 */ /* 0x001ea80000300800 */
[----:B------:R-:W4:Y:S04]  /*5eef0*/  LDL.LU R19, [R1+0x8b8] ;  /* 0x0008b80001137983 */ /* 0x000f280000300800 */
[----:B------:R-:W4:Y:S04]  /*5ef00*/  LDL R25, [R1+0x8bc] ;  /* 0x0008bc0001197983 */ /* 0x000f280000100800 */
        /* <DEDUP_REMOVED lines=20> */
[----:B------:R-:W4:Y:S01]  /*5f050*/  LDL.LU R7, [R1+0x180] ;  /* 0x0001800001077983 */ /* 0x000f220000300800 */
[----:B---3--:R-:W-:-:S03]  /*5f060*/  F2FP.SATFINITE.E4M3.F32.PACK_AB_MERGE_C R14, R14, R29, RZ ;  /* 0x0000001d0e0e723e */ /* 0x008fc600048070ff */
[----:B------:R-:W3:Y:S04]  /*5f070*/  LDL.LU R6, [R1+0x184] ;  /* 0x0001840001067983 */ /* 0x000ee80000300800 */
[----:B------:R-:W3:Y:S04]  /*5f080*/  LDL.LU R5, [R1+0x188] ;  /* 0x0001880001057983 */ /* 0x000ee80000300800 */
[----:B------:R-:W3:Y:S04]  /*5f090*/  LDL.LU R4, [R1+0x18c] ;  /* 0x00018c0001047983 */ /* 0x000ee80000300800 */
        /* <DEDUP_REMOVED lines=42> */
[----:B0-----:R-:W3:Y:S01]  /*5f340*/  LDL.LU R14, [R1+0x8b0] ;  /* 0x0008b000010e7983 */ /* 0x001ee20000300800 */
[----:B--2---:R-:W-:-:S03]  /*5f350*/  F2FP.SATFINITE.E4M3.F32.PACK_AB_MERGE_C R29, R29, R3, RZ ;  /* 0x000000031d1d723e */ /* 0x004fc600048070ff */
[----:B------:R-:W3:Y:S04]  /*5f360*/  LDL.LU R3, [R1+0x2e30] ;  /* 0x002e300001037983 */ /* 0x000ee80000300800 */
[----:B------:R3:W-:Y:S01]  /*5f370*/  STL [R1+0x2e20], R29 ;  /* 0x002e201d01007387 */ /* 0x0007e20000100800 */
[----:B----4-:R-:W-:Y:S02]  /*5f380*/  F2FP.SATFINITE.E4M3.F32.PACK_AB_MERGE_C R2, R2, R16, RZ ;  /* 0x000000100202723e */ /* 0x010fe400048070ff */
[----:B------:R-:W-:Y:S02]  /*5f390*/  F2FP.SATFINITE.E4M3.F32.PACK_AB_MERGE_C R0, R21, R0, RZ ;  /* 0x000000001500723e */ /* 0x000fe400048070ff */
[----:B---3--:R-:W-:Y:S02]  /*5f3a0*/  F2FP.SATFINITE.E4M3.F32.PACK_AB_MERGE_C R29, R3, R14, RZ ;  /* 0x0000000e031d723e */ /* 0x008fe400048070ff */
[----:B------:R-:W-:-:S02]  /*5f3b0*/  F2FP.SATFINITE.E4M3.F32.PACK_AB_MERGE_C R3, R25, R19, RZ ;  /* 0x000000131903723e */ /* 0x000fc400048070ff */
[----:B------:R-:W-:Y:S02]  /*5f3c0*/  F2FP.SATFINITE.E4M3.F32.PACK_AB_MERGE_C R14, R26, R17, RZ ;  /* 0x000000111a0e723e */ /* 0x000fe400048070ff */
[----:B------:R-:W-:Y:S01]  /*5f3d0*/  F2FP.SATFINITE.E4M3.F32.PACK_AB_MERGE_C R17, R23, R27, RZ ;  /* 0x0000001b1711723e */ /* 0x000fe200048070ff */
[----:B------:R-:W-:Y:S04]  /*5f3e0*/  STL [R1+0x8], R29 ;  /* 0x0000081d01007387 */ /* 0x000fe80000100800 */
[----:B------:R0:W-:Y:S04]  /*5f3f0*/  STL [R1+0x4], R3 ;  /* 0x0000040301007387 */ /* 0x0001e80000100800 */
[----:B------:R1:W-:Y:S04]  /*5f400*/  STL [R1+0xcc], R14 ;  /* 0x0000cc0e01007387 */ /* 0x0003e80000100800 */
[----:B------:R-:W-:Y:S01]  /*5f410*/  STL [R1+0xc8], R17 ;  /* 0x0000c81101007387 */ /* 0x000fe20000100800 */
[----:B0-----:R-:W-:-:S02]  /*5f420*/  F2FP.SATFINITE.E4M3.F32.PACK_AB_MERGE_C R3, R12, R15, RZ ;  /* 0x0000000f0c03723e */ /* 0x001fc400048070ff */
[----:B-1----:R-:W-:Y:S02]  /*5f430*/  F2FP.SATFINITE.E4M3.F32.PACK_AB_MERGE_C R14, R24, R20, RZ ;  /* 0x00000014180e723e */ /* 0x002fe400048070ff */
[----:B------:R-:W-:Y:S01]  /*5f440*/  F2FP.SATFINITE.E4M3.F32.PACK_AB_MERGE_C R12, R22, R18, RZ ;  /* 0x00000012160c723e */ /* 0x000fe200048070ff */
[----:B------:R0:W-:Y:S01]  /*5f450*/  STL [R1+0x174], R3 ;  /* 0x0001740301007387 */ /* 0x0001e20000100800 */
[----:B------:R-:W-:-:S03]  /*5f460*/  F2FP.SATFINITE.E4M3.F32.PACK_AB_MERGE_C R23, R13, R28, RZ ;  /* 0x0000001c0d17723e */ /* 0x000fc600048070ff */
[----:B------:R-:W-:Y:S04]  /*5f470*/  STL [R1+0x190], R14 ;  /* 0x0001900e01007387 */ /* 0x000fe80000100800 */
[----:B------:R-:W-:Y:S01]  /*5f480*/  STL [R1+0x1b8], R12 ;  /* 0x0001b80c01007387 */ /* 0x000fe20000100800 */
[----:B0-----:R-:W-:Y:S02]  /*5f490*/  F2FP.SATFINITE.E4M3.F32.PACK_AB_MERGE_C R3, R10, R11, RZ ;  /* 0x0000000b0a03723e */ /* 0x001fe400048070ff */
[----:B------:R-:W-:-:S03]  /*5f4a0*/  F2FP.SATFINITE.E4M3.F32.PACK_AB_MERGE_C R27, R8, R9, RZ ;  /* 0x00000009081b723e */ /* 0x000fc600048070ff */
[----:B------:R-:W-:Y:S04]  /*5f4b0*/  STL [R1+0x1e4], R3 ;  /* 0x0001e40301007387 */ /* 0x000fe80000100800 */
[----:B------:R-:W-:Y:S04]  /*5f4c0*/  STL [R1+0x260], R2 ;  /* 0x0002600201007387 */ /* 0x000fe80000100800 */
[----:B------:R0:W-:Y:S04]  /*5f4d0*/  STL [R1+0x2dcc], R23 ;  /* 0x002dcc1701007387 */ /* 0x0001e80000100800 */
[----:B------:R-:W-:Y:S04]  /*5f4e0*/  STL [R1+0x264], R0 ;  /* 0x0002640001007387 */ /* 0x000fe80000100800 */
[----:B------:R1:W-:Y:S01]  /*5f4f0*/  STL [R1+0x2dd0], R27 ;  /* 0x002dd01b01007387 */ /* 0x0003e20000100800 */
[----:B0-----:R-:W-:-:S05]  /*5f500*/  F2FP.SATFINITE.E4M3.F32.PACK_AB_MERGE_C R23, R6, R7, RZ ;  /* 0x000000070617723e */ /* 0x001fca00048070ff */
[----:B------:R-:W-:Y:S04]  /*5f510*/  STL [R1+0x2dd4], R23 ;  /* 0x002dd41701007387 */ /* 0x000fe80000100800 */
[----:B-1----:R-:W2:Y:S04]  /*5f520*/  LDL.LU R27, [R1+0x164] ;  /* 0x00016400011b7983 */ /* 0x002ea80000300800 */
[----:B------:R-:W3:Y:S04]  /*5f530*/  LDL.LU R26, [R1+0x168] ;  /* 0x00016800011a7983 */ /* 0x000ee80000300800 */
[----:B---3--:R0:W-:Y:S04]  /*5f540*/  STL [R1+0x2e2c], R26 ;  /* 0x002e2c1a01007387 */ /* 0x0081e80000100800 */
[----:B0-----:R-:W2:Y:S04]  /*5f550*/  LDL.LU R26, [R1+0x160] ;  /* 0x00016000011a7983 */ /* 0x001ea80000300800 */
[----:B------:R-:W3:Y:S04]  /*5f560*/  LDL.LU R2, [R1+0x16c] ;  /* 0x00016c0001027983 */ /* 0x000ee80000300800 */
[----:B------:R-:W4:Y:S04]  /*5f570*/  LDL.LU R23, [R1+0x14c] ;  /* 0x00014c0001177983 */ /* 0x000f280000300800 */
[----:B----4-:R0:W-:Y:S04]  /*5f580*/  STL [R1+0x2e28], R23 ;  /* 0x002e281701007387 */ /* 0x0101e80000100800 */
[----:B0-----:R-:W4:Y:S04]  /*5f590*/  LDL.LU R23, [R1+0x140] ;  /* 0x0001400001177983 */ /* 0x001f280000300800 */
[----:B------:R-:W3:Y:S01]  /*5f5a0*/  LDL.LU R29, [R1+0x120] ;  /* 0x00012000011d7983 */ /* 0x000ee20000300800 */
[----:B------:R-:W-:-:S02]  /*5f5b0*/  F2FP.SATFINITE.E4M3.F32.PACK_AB_MERGE_C R3, R4, R5, RZ ;  /* 0x000000050403723e */ /* 0x000fc400048070ff */
[----:B--2---:R-:W-:Y:S01]  /*5f5c0*/  F2FP.SATFINITE.E4M3.F32.PACK_AB_MERGE_C R27, R27, R26, RZ ;  /* 0x0000001a1b1b723e */ /* 0x004fe200048070ff */
        /* <DEDUP_REMOVED lines=25> */
[----:B------:R0:W-:Y:S04]  /*5f760*/  STL [R1+0x2dd8], R3 ;  /* 0x002dd80301007387 */ /* 0x0001e80000100800 */
[----:B0-----:R-:W4:Y:S04]  /*5f770*/  LDL.LU R3, [R1+0x144] ;  /* 0x0001440001037983 */ /* 0x001f280000300800 */
[----:B------:R-:W2:Y:S04]  /*5f780*/  LDL.LU R26, [R1+0x2e2c] ;  /* 0x002e2c00011a7983 */ /* 0x000ea80000300800 */
[----:B------:R0:W-:Y:S04]  /*5f790*/  STL [R1+0x2ddc], R27 ;  /* 0x002ddc1b01007387 */ /* 0x0001e80000100800 */
[----:B0-----:R-:W3:Y:S01]  /*5f7a0*/  LDL.LU R27, [R1+0x124] ;  /* 0x00012400011b7983 */ /* 0x001ee20000300800 */
[----:B--2---:R-:W-:-:S02]  /*5f7b0*/  F2FP.SATFINITE.E4M3.F32.PACK_AB_MERGE_C R26, R2, R26, RZ ;  /* 0x0000001a021a723e */ /* 0x004fc400048070ff */
[----:B----4-:R-:W-:-:S03]  /*5f7c0*/  F2FP.SATFINITE.E4M3.F32.PACK_AB_MERGE_C R3, R3, R23, RZ ;  /* 0x000000170303723e */ /* 0x010fc600048070ff */
[----:B------:R0:W-:Y:S04]  /*5f7d0*/  STL [R1+0x2de0], R26 ;  /* 0x002de01a01007387 */ /* 0x0001e80000100800 */
[----:B0-----:R-:W2:Y:S04]  /*5f7e0*/  LDL.LU R26, [R1+0x10c] ;  /* 0x00010c00011a7983 */ /* 0x001ea80000300800 */
[----:B------:R-:W4:Y:S04]  /*5f7f0*/  LDL.LU R2, [R1+0xc0] ;  /* 0x0000c00001027983 */ /* 0x000f280000300800 */
[----:B------:R-:W3:Y:S04]  /*5f800*/  LDL.LU R23, [R1+0x2e28] ;  /* 0x002e280001177983 */ /* 0x000ee80000300800 */
[----:B------:R0:W-:Y:S04]  /*5f810*/  STL [R1+0x2de4], R3 ;  /* 0x002de40301007387 */ /* 0x0001e80000100800 */
[----:B0-----:R-:W2:Y:S01]  /*5f820*/  LDL.LU R3, [R1+0x104] ;  /* 0x0001040001037983 */ /* 0x001ea20000300800 */
[----:B---3--:R-:W-:-:S03]  /*5f830*/  F2FP.SATFINITE.E4M3.F32.PACK_AB_MERGE_C R23, R23, R29, RZ ;  /* 0x0000001d1717723e */ /* 0x008fc600048070ff */
[----:B------:R-:W3:Y:S04]  /*5f840*/  LDL.LU R29, [R1+0x2e24] ;  /* 0x002e2400011d7983 */ /* 0x000ee80000300800 */
[----:B------:R0:W-:Y:S04]  /*5f850*/  STL [R1+0x2de8], R23 ;  /* 0x002de81701007387 */ /* 0x0001e80000100800 */
[----:B0-----:R-:W4:Y:S01]  /*5f860*/  LDL.LU R23, [R1+0xe4] ;  /* 0x0000e40001177983 */ /* 0x001f220000300800 */
[----:B------:R-:W-:Y:S02]  /*5f870*/  F2FP.SATFINITE.E4M3.F32.PACK_AB_MERGE_C R22, R22, R14, RZ ;  /* 0x0000000e1616723e */ /* 0x000fe400048070ff */
[----:B--2---:R-:W-:-:S02]  /*5f880*/  F2FP.SATFINITE.E4M3.F32.PACK_AB_MERGE_C R3, R3, R19, RZ ;  /* 0x000000130303723e */ /* 0x004fc400048070ff */
[----:B------:R-:W-:Y:S02]  /*5f890*/  F2FP.SATFINITE.E4M3.F32.PACK_AB_MERGE_C R26, R26, R25, RZ ;  /* 0x000000191a1a723e */ /* 0x000fe400048070ff */
[----:B---3--:R-:W-:Y:S02]  /*5f8a0*/  F2FP.SATFINITE.E4M3.F32.PACK_AB_MERGE_C R27, R27, R29, RZ ;  /* 0x0000001d1b1b723e */ /* 0x008fe400048070ff */
[----:B------:R-:W2:Y:S04]  /*5f8b0*/  LDL.LU R29, [R1+0x2e20] ;  /* 0x002e2000011d7983 */ /* 0x000ea80000300800 */
[----:B------:R0:W-:Y:S04]  /*5f8c0*/  STL [R1+0x2dec], R27 ;  /* 0x002dec1b01007387 */ /* 0x0001e80000100800 */
[----:B0-----:R-:W3:Y:S04]  /*5f8d0*/  LDL.LU R27, [R1+0xb4] ;  /* 0x0000b400011b7983 */ /* 0x001ee80000300800 */
[----:B------:R-:W2:Y:S04]  /*5f8e0*/  LDL.LU R14, [R1+0x2e1c] ;  /* 0x002e1c00010e7983 */ /* 0x000ea80000300800 */
[----:B------:R-:W2:Y:S04]  /*5f8f0*/  LDL.LU R19, [R1+0x2e18] ;  /* 0x002e180001137983 */ /* 0x000ea80000300800 */
[----:B------:R-:W2:Y:S01]  /*5f900*/  LDL.LU R25, [R1+0x2e14] ;  /* 0x002e140001197983 */ /* 0x000ea20000300800 */
[----:B----4-:R-:W-:-:S03]  /*5f910*/  F2FP.SATFINITE.E4M3.F32.PACK_AB_MERGE_C R23, R23, R17, RZ ;  /* 0x000000111717723e */ /* 0x010fc600048070ff */
[----:B------:R-:W4:Y:S01]  /*5f920*/  LDL.LU R17, [R1+0x2e10] ;  /* 0x002e100001117983 */ /* 0x000f220000300800 */
[----:B------:R-:W-:-:S03]  /*5f930*/  F2FP.SATFINITE.E4M3.F32.PACK_AB_MERGE_C R16, R16, R15, RZ ;  /* 0x0000000f1010723e */ /* 0x000fc600048070ff */
[----:B------:R-:W2:Y:S04]  /*5f940*/  LDL.LU R15, [R1+0x2e0c] ;  /* 0x002e0c00010f7983 */ /* 0x000ea80000300800 */
[----:B----4-:R0:W-:Y:S04]  /*5f950*/  STL.64 [R1+0x1fd8], R16 ;  /* 0x001fd81001007387 */ /* 0x0101e80000100a00 */
[----:B0-----:R-:W4:Y:S04]  /*5f960*/  LDL.LU R16, [R1+0xbc] ;  /* 0x0000bc0001107983 */ /* 0x001f280000300800 */
[----:B------:R-:W2:Y:S01]  /*5f970*/  LDL.LU R17, [R1+0x58] ;  /* 0x0000580001117983 */ /* 0x000ea20000300800 */
[----:B---3--:R-:W-:-:S02]  /*5f980*/  F2FP.SATFINITE.E4M3.F32.PACK_AB_MERGE_C R27, R27, R12, RZ ;  /* 0x0000000c1b1b723e */ /* 0x008fc400048070ff */
[----:B------:R-:W-:Y:S01]  /*5f990*/  F2FP.SATFINITE.E4M3.F32.PACK_AB_MERGE_C R0, R0, R18, RZ ;  /* 0x000000120000723e */ /* 0x000fe200048070ff */
[----:B------:R-:W3:Y:S01]  /*5f9a0*/  LDL.LU R12, [R1+0x2e08] ;  /* 0x002e0800010c7983 */ /* 0x000ee20000300800 */
[----:B------:R-:W-:Y:S02]  /*5f9b0*/  F2FP.SATFINITE.E4M3.F32.PACK_AB_MERGE_C R28, R28, R24, RZ ;  /* 0x000000181c1c723e */ /* 0x000fe400048070ff */
[----:B------:R-:W-:Y:S02]  /*5f9c0*/  F2FP.SATFINITE.E4M3.F32.PACK_AB_MERGE_C R4, R4, R11, RZ ;  /* 0x0000000b0404723e */ /* 0x000fe400048070ff */
[----:B------:R-:W-:Y:S02]  /*5f9d0*/  F2FP.SATFINITE.E4M3.F32.PACK_AB_MERGE_C R5, R5, R10, RZ ;  /* 0x0000000a0505723e */ /* 0x000fe400048070ff */
[----:B----4-:R-:W-:Y:S02]  /*5f9e0*/  F2FP.SATFINITE.E4M3.F32.PACK_AB_MERGE_C R16, R16, R20, RZ ;  /* 0x000000141010723e */ /* 0x010fe400048070ff */
[----:B------:R-:W4:Y:S04]  /*5f9f0*/  LDL.LU R20, [R1+0x2e04] ;  /* 0x002e040001147983 */ /* 0x000f280000300800 */
[----:B------:R-:W4:Y:S04]  /*5fa00*/  LDL.LU R24, [R1+0x2e00] ;  /* 0x002e000001187983 */ /* 0x000f280000300800 */
[----:B------:R-:W4:Y:S04]  /*5fa10*/  LDL.LU R18, [R1+0x2dfc] ;  /* 0x002dfc0001127983 */ /* 0x000f280000300800 */
[----:B------:R0:W-:Y:S04]  /*5fa20*/  STL [R1+0x2060], R0 ;  /* 0x0020600001007387 */ /* 0x0001e80000100800 */
[----:B0-----:R-:W2:Y:S04]  /*5fa30*/  LDL.LU R0, [R1+0x50] ;  /* 0x0000500001007983 */ /* 0x001ea80000300800 */
[----:B------:R-:W4:Y:S04]  /*5fa40*/  LDL.LU R11, [R1+0x2df8] ;  /* 0x002df800010b7983 */ /* 0x000f280000300800 */
[----:B------:R-:W4:Y:S01]  /*5fa50*/  LDL.LU R10, [R1+0x2df4] ;  /* 0x002df400010a7983 */ /* 0x000f220000300800 */
[----:B------:R-:W-:-:S02]  /*5fa60*/  F2FP.SATFINITE.E4M3.F32.PACK_AB_MERGE_C R7, R7, R21, RZ ;  /* 0x000000150707723e */ /* 0x000fc400048070ff */
[----:B------:R-:W-:Y:S02]  /*5fa70*/  F2FP.SATFINITE.E4M3.F32.PACK_AB_MERGE_C R13, R9, R13, RZ ;  /* 0x0000000d090d723e */ /* 0x000fe400048070ff */
[----:B------:R-:W-:Y:S01]  /*5fa80*/  LOP3.LUT R7, R7, 0xffff, RZ, 0xc0, !PT ;  /* 0x0000ffff07077812 */ /* 0x000fe200078ec0ff */
[----:B------:R-:W-:Y:S01]  /*5fa90*/  VIADD R9, R2, 0x56 ;  /* 0x0000005602097836 */ /* 0x000fe20000000000 */
[----:B---3--:R-:W-:Y:S02]  /*5faa0*/  LOP3.LUT R12, R12, 0xffff, RZ, 0xc0, !PT ;  /* 0x0000ffff0c0c7812 */ /* 0x008fe400078ec0ff */
[----:B------:R-:W-:Y:S02]  /*5fab0*/  LOP3.LUT R13, R13, 0xffff, RZ, 0xc0, !PT ;  /* 0x0000ffff0d0d7812 */ /* 0x000fe400078ec0ff */
[----:B--2---:R-:W-:Y:S02]  /*5fac0*/  F2FP.SATFINITE.E4M3.F32.PACK_AB_MERGE_C R6, R6, R0, RZ ;  /* 0x000000000606723e */ /* 0x004fe400048070ff */
[----:B------:R-:W-:-:S05]  /*5fad0*/  F2FP.SATFINITE.E4M3.F32.PACK_AB_MERGE_C R0, R8, R17, RZ ;  /* 0x000000110800723e */ /* 0x000fca00048070ff */
[----:B------:R0:W-:Y:S04]  /*5fae0*/  STL [R1+0x12ac], R0 ;  /* 0x0012ac0001007387 */ /* 0x0001e80000100800 */
[----:B0-----:R-:W2:Y:S04]  /*5faf0*/  LDL.LU R0, [R1+0x178] ;  /* 0x0001780001007983 */ /* 0x001ea80000300800 */
[----:B------:R-:W3:Y:S01]  /*5fb00*/  LDL.LU R17, [R1+0xf0] ;  /* 0x0000f00001117983 */ /* 0x000ee20000300800 */
[----:B------:R-:W-:-:S05]  /*5fb10*/  VIADD R8, R2, 0x58 ;  /* 0x0000005802087836 */ /* 0x000fca0000000000 */
[----:B------:R-:W-:Y:S01]  /*5fb20*/  ISETP.GE.AND P2, PT, R8, UR4, PT ;  /* 0x0000000408007c0c */ /* 0x000fe2000bf46270 */
[----:B------:R-:W-:Y:S01]  /*5fb30*/  VIADD R8, R2, 0x57 ;  /* 0x0000005702087836 */ /* 0x000fe20000000000 */
[----:B------:R-:W-:-:S04]  /*5fb40*/  ULDC UR4, c[0x0][0x22c] ;  /* 0x00008b0000047ab9 */ /* 0x000fc80000000800 */
[----:B------:R-:W-:Y:S02]  /*5fb50*/  ISETP.GE.AND P1, PT, R8, UR5, PT ;  /* 0x0000000508007c0c */ /* 0x000fe4000bf26270 */
[----:B----4-:R-:W-:Y:S02]  /*5fb60*/  LOP3.LUT R8, R20, 0xffff, RZ, 0xc0, !PT ;  /* 0x0000ffff14087812 */ /* 0x010fe400078ec0ff */
[----:B------:R-:W-:Y:S02]  /*5fb70*/  ISETP.GE.AND P0, PT, R9, UR4, PT ;  /* 0x0000000409007c0c */ /* 0x000fe4000bf06270 */
[----:B------:R-:W-:Y:S02]  /*5fb80*/  LOP3.LUT R10, R10, 0xffff, RZ, 0xc0, !PT ;  /* 0x0000ffff0a0a7812 */ /* 0x000fe400078ec0ff */
[----:B------:R-:W-:Y:S02]  /*5fb90*/  LOP3.LUT R11, R11, 0xffff, RZ, 0xc0, !PT ;  /* 0x0000ffff0b0b7812 */ /* 0x000fe400078ec0ff */
[----:B------:R-:W-:-:S02]  /*5fba0*/  PRMT R20, R8, 0x3340, R7 ;  /* 0x0000334008147816 */ /* 0x000fc40000000007 */
[----:B------:R-:W-:Y:S02]  /*5fbb0*/  LOP3.LUT R9, R15, 0xffff, RZ, 0xc0, !PT ;  /* 0x0000ffff0f097812 */ /* 0x000fe400078ec0ff */
[----:B------:R-:W-:Y:S02]  /*5fbc0*/  LOP3.LUT R14, R14, 0xffff, RZ, 0xc0, !PT ;  /* 0x0000ffff0e0e7812 */ /* 0x000fe400078ec0ff */
[----:B------:R-:W-:Y:S02]  /*5fbd0*/  LOP3.LUT R6, R6, 0xffff, RZ, 0xc0, !PT ;  /* 0x0000ffff06067812 */ /* 0x000fe400078ec0ff */
[----:B------:R-:W-:Y:S01]  /*5fbe0*/  LOP3.LUT R4, R4, 0xffff, RZ, 0xc0, !PT ;  /* 0x0000ffff04047812 */ /* 0x000fe200078ec0ff */
[----:B------:R0:W-:Y:S01]  /*5fbf0*/  STL [R1+0x15dc], R20 ;  /* 0x0015dc1401007387 */ /* 0x0001e20000100800 */
[----:B------:R-:W-:Y:S02]  /*5fc00*/  SHF.R.U32.HI R15, RZ, 0x8, R8 ;  /* 0x00000008ff0f7819 */ /* 0x000fe40000011608 */
[----:B------:R-:W-:-:S02]  /*5fc10*/  SHF.R.U32.HI R8, RZ, 0x8, R7 ;  /* 0x00000008ff087819 */ /* 0x000fc40000011607 */
[----:B------:R-:W-:Y:S02]  /*5fc20*/  SHF.R.U32.HI R7, RZ, 0x8, R12 ;  /* 0x00000008ff077819 */ /* 0x000fe4000001160c */
[----:B------:R-:W-:Y:S02]  /*5fc30*/  LOP3.LUT R5, R5, 0xffff, RZ, 0xc0, !PT ;  /* 0x0000ffff05057812 */ /* 0x000fe400078ec0ff */
[----:B------:R-:W-:Y:S01]  /*5fc40*/  LOP3.LUT R28, R28, 0xffff, RZ, 0xc0, !PT ;  /* 0x0000ffff1c1c7812 */ /* 0x000fe200078ec0ff */
[----:B------:R-:W-:Y:S01]  /*5fc50*/  ULDC UR4, c[0x0][0x248] ;  /* 0x0000920000047ab9 */ /* 0x000fe20000000800 */
[----:B------:R-:W-:Y:S01]  /*5fc60*/  ULDC UR5, c[0x0][0x248] ;  /* 0x0000920000057ab9 */ /* 0x000fe20000000800 */
[--C-:B0-----:R-:W-:Y:S02]  /*5fc70*/  PRMT R20, R12, 0x3340, R13.reuse ;  /* 0x000033400c147816 */ /* 0x101fe4000000000d */
[----:B------:R-:W-:Y:S02]  /*5fc80*/  SHF.R.U32.HI R13, RZ, 0x8, R13 ;  /* 0x00000008ff0d7819 */ /* 0x000fe4000001160d */
[----:B------:R-:W-:Y:S01]  /*5fc90*/  SHF.R.U32.HI R12, RZ, 0x8, R10 ;  /* 0x00000008ff0c7819 */ /* 0x000fe2000001160a */
[----:B------:R0:W-:Y:S01]  /*5fca0*/  STL [R1+0x15d8], R20 ;  /* 0x0015d81401007387 */ /* 0x0001e20000100800 */
[----:B------:R-:W-:-:S02]  /*5fcb0*/  PRMT R21, R11, 0x3340, R14 ;  /* 0x000033400b157816 */ /* 0x000fc4000000000e */
[----:B------:R-:W-:Y:S02]  /*5fcc0*/  SHF.R.U32.HI R14, RZ, 0x8, R14 ;  /* 0x00000008ff0e7819 */ /* 0x000fe4000001160e */
[----:B------:R-:W-:Y:S02]  /*5fcd0*/  LOP3.LUT R15, R15, 0xffff, RZ, 0xc0, !PT ;  /* 0x0000ffff0f0f7812 */ /* 0x000fe400078ec0ff */
[----:B------:R-:W-:Y:S02]  /*5fce0*/  LOP3.LUT R8, R8, 0xffff, RZ, 0xc0, !PT ;  /* 0x0000ffff08087812 */ /* 0x000fe400078ec0ff */
[----:B0-----:R-:W-:Y:S02]  /*5fcf0*/  PRMT R20, R10, 0x3340, R9 ;  /* 0x000033400a147816 */ /* 0x001fe40000000009 */
[----:B------:R-:W-:Y:S02]  /*5fd00*/  SHF.R.U32.HI R10, RZ, 0x8, R11 ;  /* 0x00000008ff0a7819 */ /* 0x000fe4000001160b */
[----:B------:R-:W-:-:S02]  /*5fd10*/  SHF.R.U32.HI R9, RZ, 0x8, R9 ;  /* 0x00000008ff097819 */ /* 0x000fc40000011609 */
[----:B------:R-:W-:Y:S02]  /*5fd20*/  LOP3.LUT R7, R7, 0xffff, RZ, 0xc0, !PT ;  /* 0x0000ffff07077812 */ /* 0x000fe400078ec0ff */
[----:B------:R-:W-:Y:S01]  /*5fd30*/  LOP3.LUT R13, R13, 0xffff, RZ, 0xc0, !PT ;  /* 0x0000ffff0d0d7812 */ /* 0x000fe200078ec0ff */
[----:B------:R0:W-:Y:S04]  /*5fd40*/  STL [R1+0x15d4], R20 ;  /* 0x0015d41401007387 */ /* 0x0001e80000100800 */
[----:B------:R-:W4:Y:S01]  /*5fd50*/  LDL.LU R11, [R1+0x17c] ;  /* 0x00017c00010b7983 */ /* 0x000f220000300800 */
[----:B------:R-:W-:Y:S02]  /*5fd60*/  LOP3.LUT R10, R10, 0xffff, RZ, 0xc0, !PT ;  /* 0x0000ffff0a0a7812 */ /* 0x000fe400078ec0ff */
[----:B------:R-:W-:-:S02]  /*5fd70*/  LOP3.LUT R14, R14, 0xffff, RZ, 0xc0, !PT ;  /* 0x0000ffff0e0e7812 */ /* 0x000fc400078ec0ff */
[----:B------:R-:W-:Y:S02]  /*5fd80*/  LOP3.LUT R12, R12, 0xffff, RZ, 0xc0, !PT ;  /* 0x0000ffff0c0c7812 */ /* 0x000fe400078ec0ff */
[----:B------:R-:W-:Y:S02]  /*5fd90*/  LOP3.LUT R9, R9, 0xffff, RZ, 0xc0, !PT ;  /* 0x0000ffff09097812 */ /* 0x000fe400078ec0ff */
[----:B------:R-:W-:Y:S02]  /*5fda0*/  PRMT R15, R15, 0x3340, R8 ;  /* 0x000033400f0f7816 */ /* 0x000fe40000000008 */
[----:B------:R-:W-:Y:S02]  /*5fdb0*/  PRMT R8, R7, 0x3340, R13 ;  /* 0x0000334007087816 */ /* 0x000fe4000000000d */
[----:B------:R-:W-:Y:S02]  /*5fdc0*/  PRMT R7, R12, 0x3340, R9 ;  /* 0x000033400c077816 */ /* 0x000fe40000000009 */
[----:B0-----:R-:W-:Y:S01]  /*5fdd0*/  PRMT R20, R10, 0x3340, R14 ;  /* 0x000033400a147816 */ /* 0x001fe2000000000e */
[----:B------:R-:W-:Y:S04]  /*5fde0*/  STL [R1+0x1510], R15 ;  /* 0x0015100f01007387 */ /* 0x000fe80000100800 */
[----:B------:R0:W-:Y:S01]  /*5fdf0*/  STL [R1+0x150c], R8 ;  /* 0x00150c0801007387 */ /* 0x0001e20000100800 */
[----:B------:R-:W-:-:S02]  /*5fe00*/  LOP3.LUT R12, R29, 0xffff, RZ, 0xc0, !PT ;  /* 0x0000ffff1d0c7812 */ /* 0x000fc400078ec0ff */
[----:B------:R-:W-:Y:S01]  /*5fe10*/  LOP3.LUT R10, R24, 0xffff, RZ, 0xc0, !PT ;  /* 0x0000ffff180a7812 */ /* 0x000fe200078ec0ff */
[----:B------:R1:W-:Y:S04]  /*5fe20*/  STL.64 [R1+0x1fe0], R20 ;  /* 0x001fe01401007387 */ /* 0x0003e80000100a00 */
[----:B------:R-:W-:Y:S04]  /*5fe30*/  STL [R1+0x1508], R7 ;  /* 0x0015080701007387 */ /* 0x000fe80000100800 */
[----:B------:R-:W4:Y:S04]  /*5fe40*/  LDL.LU R24, [R1+0x2df0] ;  /* 0x002df00001187983 */ /* 0x000f280000300800 */
[----:B------:R-:W4:Y:S01]  /*5fe50*/  LDL.LU R29, [R1+0x118] ;  /* 0x00011800011d7983 */ /* 0x000f220000300800 */
[----:B0-----:R-:W-:-:S03]  /*5fe60*/  LOP3.LUT R8, R19, 0xffff, RZ, 0xc0, !PT ;  /* 0x0000ffff13087812 */ /* 0x001fc600078ec0ff */
[----:B-1----:R-:W4:Y:S04]  /*5fe70*/  LDL.LU R20, [R1+0x114] ;  /* 0x0001140001147983 */ /* 0x002f280000300800 */
[----:B------:R-:W4:Y:S04]  /*5fe80*/  LDL.LU R21, [R1+0x38] ;  /* 0x0000380001157983 */ /* 0x000f280000300800 */
[----:B------:R-:W4:Y:S01]  /*5fe90*/  LDL.LU R15, [R1+0x8] ;  /* 0x00000800010f7983 */ /* 0x000f220000300800 */
[----:B---3--:R-:W-:Y:S02]  /*5fea0*/  LOP3.LUT R13, R17, 0xffff, RZ, 0xc0, !PT ;  /* 0x0000ffff110d7812 */ /* 0x008fe400078ec0ff */
[----:B--2---:R-:W-:-:S02]  /*5feb0*/  LOP3.LUT R9, R0, 0xffff, RZ, 0xc0, !PT ;  /* 0x0000ffff00097812 */ /* 0x004fc400078ec0ff */
[----:B------:R-:W2:Y:S01]  /*5fec0*/  LDL.LU R0, [R1+0x24] ;  /* 0x0000240001007983 */ /* 0x000ea20000300800 */
[----:B------:R-:W-:-:S03]  /*5fed0*/  PRMT R19, R13, 0x3340, R12 ;  /* 0x000033400d137816 */ /* 0x000fc6000000000c */
[----:B------:R-:W3:Y:S04]  /*5fee0*/  LDL.LU R17, [R1+0x4] ;  /* 0x0000040001117983 */ /* 0x000ee80000300800 */
[----:B------:R0:W-:Y:S04]  /*5fef0*/  STL.64 [R1+0x1fe8], R18 ;  /* 0x001fe81201007387 */ /* 0x0001e80000100a00 */
[----:B0-----:R-:W3:Y:S01]  /*5ff00*/  LDL.LU R18, [R1+0x1d0] ;  /* 0x0001d00001127983 */ /* 0x001ee20000300800 */
[----:B------:R-:W-:-:S03]  /*5ff10*/  LOP3.LUT R7, R25, 0xffff, RZ, 0xc0, !PT ;  /* 0x0000ffff19077812 */ /* 0x000fc600078ec0ff */
[----:B------:R-:W3:Y:S01]  /*5ff20*/  LDL.LU R19, [R1+0x1a4] ;  /* 0x0001a40001137983 */ /* 0x000ee20000300800 */
[----:B------:R-:W-:Y:S02]  /*5ff30*/  PRMT R25, R10, 0x3340, R6 ;  /* 0x000033400a197816 */ /* 0x000fe40000000006 */
[----:B------:R-:W-:Y:S02]  /*5ff40*/  SHF.R.U32.HI R14, RZ, 0x8, R13 ;  /* 0x00000008ff0e7819 */ /* 0x000fe4000001160d */
[----:B------:R-:W-:Y:S02]  /*5ff50*/  SHF.R.U32.HI R13, RZ, 0x8, R12 ;  /* 0x00000008ff0d7819 */ /* 0x000fe4000001160c */
[----:B------:R-:W-:Y:S02]  /*5ff60*/  SHF.R.U32.HI R12, RZ, 0x8, R10 ;  /* 0x00000008ff0c7819 */ /* 0x000fe4000001160a */
[----:B------:R-:W-:Y:S01]  /*5ff70*/  SHF.R.U32.HI R10, RZ, 0x8, R6 ;  /* 0x00000008ff0a7819 */ /* 0x000fe20000011606 */
[----:B------:R0:W-:Y:S01]  /*5ff80*/  STL [R1+0x1580], R25 ;  /* 0x0015801901007387 */ /* 0x0001e20000100800 */
[----:B------:R-:W-:-:S02]  /*5ff90*/  LOP3.LUT R14, R14, 0xffff, RZ, 0xc0, !PT ;  /* 0x0000ffff0e0e7812 */ /* 0x000fc400078ec0ff */
[----:B------:R-:W-:Y:S02]  /*5ffa0*/  LOP3.LUT R13, R13, 0xffff, RZ, 0xc0, !PT ;  /* 0x0000ffff0d0d7812 */ /* 0x000fe400078ec0ff */
[----:B------:R-:W-:Y:S02]  /*5ffb0*/  LOP3.LUT R12, R12, 0xffff, RZ, 0xc0, !PT ;  /* 0x0000ffff0c0c7812 */ /* 0x000fe400078ec0ff */
[----:B------:R-:W-:Y:S02]  /*5ffc0*/  LOP3.LUT R10, R10, 0xffff, RZ, 0xc0, !PT ;  /* 0x0000ffff0a0a7812 */ /* 0x000fe400078ec0ff */
[----:B----4-:R-:W-:-:S04]  /*5ffd0*/  LOP3.LUT R11, R11, 0xffff, RZ, 0xc0, !PT ;  /* 0x0000ffff0b0b7812 */ /* 0x010fc800078ec0ff */
[----:B------:R-:W-:Y:S02]  /*5ffe0*/  SHF.R.U32.HI R6, RZ, 0x8, R11 ;  /* 0x00000008ff067819 */ /* 0x000fe4000001160b */
[----:B0-----:R-:W-:Y:S02]  /*5fff0*/  PRMT R25, R11, 0x3340, R7 ;  /* 0x000033400b197816 */ /* 0x001fe40000000007 */
[----:B------:R-:W-:Y:S02]  /*60000*/  SHF.R.U32.HI R11, RZ, 0x8, R9 ;  /* 0x00000008ff0b7819 */ /* 0x000fe40000011609 */
[----:B------:R-:W-:Y:S02]  /*60010*/  SHF.R.U32.HI R7, RZ, 0x8, R7 ;  /* 0x00000008ff077819 */ /* 0x000fe40000011607 */
[--C-:B------:R-:W-:Y:S02]  /*60020*/  PRMT R9, R9, 0x3340, R8.reuse ;  /* 0x0000334009097816 */ /* 0x100fe40000000008 */
[----:B------:R-:W-:-:S02]  /*60030*/  SHF.R.U32.HI R8, RZ, 0x8, R8 ;  /* 0x00000008ff087819 */ /* 0x000fc40000011608 */
[----:B------:R-:W-:Y:S02]  /*60040*/  LOP3.LUT R6, R6, 0xffff, RZ, 0xc0, !PT ;  /* 0x0000ffff06067812 */ /* 0x000fe400078ec0ff */
[----:B------:R-:W-:Y:S01]  /*60050*/  LOP3.LUT R7, R7, 0xffff, RZ, 0xc0, !PT ;  /* 0x0000ffff07077812 */ /* 0x000fe200078ec0ff */
[----:B------:R0:W-:Y:S01]  /*60060*/  STL [R1+0x157c], R25 ;  /* 0x00157c1901007387 */ /* 0x0001e20000100800 */
[----:B------:R-:W-:Y:S02]  /*60070*/  LOP3.LUT R11, R11, 0xffff, RZ, 0xc0, !PT ;  /* 0x0000ffff0b0b7812 */ /* 0x000fe400078ec0ff */
[----:B------:R-:W-:Y:S01]  /*60080*/  LOP3.LUT R8, R8, 0xffff, RZ, 0xc0, !PT ;  /* 0x0000ffff08087812 */ /* 0x000fe200078ec0ff */
[----:B------:R1:W-:Y:S01]  /*60090*/  STL [R1+0x1578], R9 ;  /* 0x0015780901007387 */ /* 0x0003e20000100800 */
[----:B------:R-:W-:Y:S02]  /*600a0*/  PRMT R7, R6, 0x3340, R7 ;  /* 0x0000334006077816 */ /* 0x000fe40000000007 */
[----:B------:R-:W-:-:S02]  /*600b0*/  PRMT R6, R11, 0x3340, R8 ;  /* 0x000033400b067816 */ /* 0x000fc40000000008 */
[----:B0-----:R-:W-:Y:S02]  /*600c0*/  PRMT R25, R14, 0x3340, R13 ;  /* 0x000033400e197816 */ /* 0x001fe4000000000d */
[----:B-1----:R-:W-:-:S03]  /*600d0*/  PRMT R9, R12, 0x3340, R10 ;  /* 0x000033400c097816 */ /* 0x002fc6000000000a */
[----:B------:R-:W-:Y:S04]  /*600e0*/  STL.64 [R1+0x1ff0], R24 ;  /* 0x001ff01801007387 */ /* 0x000fe80000100a00 */
[----:B------:R0:W-:Y:S04]  /*600f0*/  STL [R1+0x144c], R9 ;  /* 0x00144c0901007387 */ /* 0x0001e80000100800 */
[----:B------:R-:W-:Y:S04]  /*60100*/  STL [R1+0x1444], R7 ;  /* 0x0014440701007387 */ /* 0x000fe80000100800 */
[----:B------:R1:W-:Y:S01]  /*60110*/  STL [R1+0x143c], R6 ;  /* 0x00143c0601007387 */ /* 0x0003e20000100800 */
[----:B------:R-:W-:-:S02]  /*60120*/  LOP3.LUT R13, R20, 0xffff, RZ, 0xc0, !PT ;  /* 0x0000ffff140d7812 */ /* 0x000fc400078ec0ff */
[----:B------:R-:W-:Y:S02]  /*60130*/  LOP3.LUT R11, R15, 0xffff, RZ, 0xc0, !PT ;  /* 0x0000ffff0f0b7812 */ /* 0x000fe400078ec0ff */
[----:B0-----:R-:W-:Y:S02]  /*60140*/  LOP3.LUT R9, R29, 0xffff, RZ, 0xc0, !PT ;  /* 0x0000ffff1d097812 */ /* 0x001fe400078ec0ff */
[----:B-1----:R-:W-:Y:S02]  /*60150*/  LOP3.LUT R6, R21, 0xffff, RZ, 0xc0, !PT ;  /* 0x0000ffff15067812 */ /* 0x002fe400078ec0ff */
[----:B--2---:R-:W-:Y:S02]  /*60160*/  LOP3.LUT R7, R0, 0xffff, RZ, 0xc0, !PT ;  /* 0x0000ffff00077812 */ /* 0x004fe400078ec0ff */
[----:B---3--:R-:W-:Y:S02]  /*60170*/  LOP3.LUT R12, R18, 0xffff, RZ, 0xc0, !PT ;  /* 0x0000ffff120c7812 */ /* 0x008fe400078ec0ff */
[----:B------:R-:W2:Y:S04]  /*60180*/  LDL.LU R18, [R1+0x1ec] ;  /* 0x0001ec0001127983 */ /* 0x000ea80000300800 */
[----:B------:R-:W3:Y:S04]  /*60190*/  LDL.LU R29, [R1+0x1e8] ;  /* 0x0001e800011d7983 */ /* 0x000ee80000300800 */
[----:B------:R-:W4:Y:S04]  /*601a0*/  LDL.LU R20, [R1+0x158] ;  /* 0x0001580001147983 */ /* 0x000f280000300800 */
[----:B------:R-:W2:Y:S04]  /*601b0*/  LDL.LU R21, [R1+0x154] ;  /* 0x0001540001157983 */ /* 0x000ea80000300800 */
[----:B------:R-:W2:Y:S04]  /*601c0*/  LDL.LU R15, [R1+0x90] ;  /* 0x00009000010f7983 */ /* 0x000ea80000300800 */
[----:B------:R-:W2:Y:S01]  /*601d0*/  LDL.LU R0, [R1+0x7c] ;  /* 0x00007c0001007983 */ /* 0x000ea20000300800 */
[----:B------:R-:W-:-:S03]  /*601e0*/  LOP3.LUT R14, R17, 0xffff, RZ, 0xc0, !PT ;  /* 0x0000ffff110e7812 */ /* 0x000fc600078ec0ff */
[----:B------:R-:W2:Y:S01]  /*601f0*/  LDL.LU R17, [R1+0x14] ;  /* 0x0000140001117983 */ /* 0x000ea20000300800 */
[----:B------:R-:W-:Y:S02]  /*60200*/  LOP3.LUT R8, R19, 0xffff, RZ, 0xc0, !PT ;  /* 0x0000ffff13087812 */ /* 0x000fe400078ec0ff */
[----:B------:R-:W-:Y:S02]  /*60210*/  SHF.R.U32.HI R10, RZ, 0x8, R9 ;  /* 0x00000008ff0a7819 */ /* 0x000fe40000011609 */
[----:B------:R-:W-:Y:S02]  /*60220*/  PRMT R19, R9, 0x3340, R11 ;  /* 0x0000334009137816 */ /* 0x000fe4000000000b */
[----:B------:R-:W-:Y:S02]  /*60230*/  SHF.R.U32.HI R9, RZ, 0x8, R13 ;  /* 0x00000008ff097819 */ /* 0x000fe4000001160d */
[----:B------:R-:W-:Y:S01]  /*60240*/  PRMT R13, R13, 0x3340, R14 ;  /* 0x000033400d0d7816 */ /* 0x000fe2000000000e */
[----:B------:R0:W-:Y:S01]  /*60250*/  STL [R1+0x15d0], R19 ;  /* 0x0015d01301007387 */ /* 0x0001e20000100800 */
[----:B------:R-:W-:-:S02]  /*60260*/  SHF.R.U32.HI R11, RZ, 0x8, R11 ;  /* 0x00000008ff0b7819 */ /* 0x000fc4000001160b */
[----:B------:R-:W-:Y:S02]  /*60270*/  PRMT R24, R12, 0x3340, R6 ;  /* 0x000033400c187816 */ /* 0x000fe40000000006 */
[----:B------:R-:W-:Y:S02]  /*60280*/  SHF.R.U32.HI R14, RZ, 0x8, R14 ;  /* 0x00000008ff0e7819 */ /* 0x000fe4000001160e */
[----:B------:R-:W-:Y:S01]  /*60290*/  SHF.R.U32.HI R6, RZ, 0x8, R6 ;  /* 0x00000008ff067819 */ /* 0x000fe20000011606 */
[----:B0-----:R-:W2:Y:S04]  /*602a0*/  LDL.LU R19, [R1+0x10] ;  /* 0x0000100001137983 */ /* 0x001ea80000300800 */
[----:B------:R0:W-:Y:S01]  /*602b0*/  STL [R1+0x15cc], R13 ;  /* 0x0015cc0d01007387 */ /* 0x0001e20000100800 */
[----:B------:R-:W-:-:S02]  /*602c0*/  LOP3.LUT R10, R10, 0xffff, RZ, 0xc0, !PT ;  /* 0x0000ffff0a0a7812 */ /* 0x000fc400078ec0ff */
[----:B------:R-:W-:Y:S02]  /*602d0*/  LOP3.LUT R11, R11, 0xffff, RZ, 0xc0, !PT ;  /* 0x0000ffff0b0b7812 */ /* 0x000fe400078ec0ff */
[----:B------:R-:W-:Y:S02]  /*602e0*/  LOP3.LUT R9, R9, 0xffff, RZ, 0xc0, !PT ;  /* 0x0000ffff09097812 */ /* 0x000fe400078ec0ff */
[----:B------:R-:W-:Y:S02]  /*602f0*/  LOP3.LUT R14, R14, 0xffff, RZ, 0xc0, !PT ;  /* 0x0000ffff0e0e7812 */ /* 0x000fe400078ec0ff */
[----:B0-----:R-:W-:Y:S02]  /*60300*/  SHF.R.U32.HI R13, RZ, 0x8, R12 ;  /* 0x00000008ff0d7819 */ /* 0x001fe4000001160c */
[----:B------:R-:W-:Y:S02]  /*60310*/  SHF.R.U32.HI R12, RZ, 0x8, R8 ;  /* 0x00000008ff0c7819 */ /* 0x000fe40000011608 */
[----:B------:R-:W-:-:S02]  /*60320*/  PRMT R8, R8, 0x3340, R7 ;  /* 0x0000334008087816 */ /* 0x000fc40000000007 */
[----:B------:R-:W-:Y:S02]  /*60330*/  SHF.R.U32.HI R7, RZ, 0x8, R7 ;  /* 0x00000008ff077819 */ /* 0x000fe40000011607 */
[----:B------:R-:W-:Y:S02]  /*60340*/  LOP3.LUT R13, R13, 0xffff, RZ, 0xc0, !PT ;  /* 0x0000ffff0d0d7812 */ /* 0x000fe400078ec0ff */
[----:B------:R-:W-:Y:S02]  /*60350*/  LOP3.LUT R6, R6, 0xffff, RZ, 0xc0, !PT ;  /* 0x0000ffff06067812 */ /* 0x000fe400078ec0ff */
[----:B------:R-:W-:Y:S02]  /*60360*/  LOP3.LUT R12, R12, 0xffff, RZ, 0xc0, !PT ;  /* 0x0000ffff0c0c7812 */ /* 0x000fe400078ec0ff */
[----:B------:R-:W-:Y:S01]  /*60370*/  LOP3.LUT R7, R7, 0xffff, RZ, 0xc0, !PT ;  /* 0x0000ffff07077812 */ /* 0x000fe200078ec0ff */
[----:B------:R-:W-:Y:S01]  /*60380*/  STL [R1+0x15c8], R24 ;  /* 0x0015c81801007387 */ /* 0x000fe20000100800 */
[----:B------:R-:W-:-:S03]  /*60390*/  PRMT R10, R10, 0x3340, R11 ;  /* 0x000033400a0a7816 */ /* 0x000fc6000000000b */
[----:B------:R0:W-:Y:S01]  /*603a0*/  STL [R1+0x15c4], R8 ;  /* 0x0015c40801007387 */ /* 0x0001e20000100800 */
[----:B------:R-:W-:-:S03]  /*603b0*/  PRMT R9, R9, 0x3340, R14 ;  /* 0x0000334009097816 */ /* 0x000fc6000000000e */
[----:B------:R-:W-:Y:S04]  /*603c0*/  STL [R1+0x14ec], R10 ;  /* 0x0014ec0a01007387 */ /* 0x000fe80000100800 */
[----:B------:R-:W-:Y:S01]  /*603d0*/  STL [R1+0x14e8], R9 ;  /* 0x0014e80901007387 */ /* 0x000fe20000100800 */
[----:B0-----:R-:W-:Y:S02]  /*603e0*/  PRMT R8, R13, 0x3340, R6 ;  /* 0x000033400d087816 */ /* 0x001fe40000000006 */
[----:B------:R-:W-:-:S03]  /*603f0*/  PRMT R6, R12, 0x3340, R7 ;  /* 0x000033400c067816 */ /* 0x000fc60000000007 */
[----:B------:R2:W-:Y:S04]  /*60400*/  STL [R1+0x14e4], R8 ;  /* 0x0014e40801007387 */ /* 0x0005e80000100800 */
[----:B------:R0:W-:Y:S01]  /*60410*/  STL [R1+0x14e0], R6 ;  /* 0x0014e00601007387 */ /* 0x0001e20000100800 */
[----:B---3--:R-:W-:Y:S02]  /*60420*/  LOP3.LUT R13, R29, 0xffff, RZ, 0xc0, !PT ;  /* 0x0000ffff1d0d7812 */ /* 0x008fe400078ec0ff */
[----:B----4-:R-:W-:Y:S01]  /*60430*/  LOP3.LUT R12, R20, 0xffff, RZ, 0xc0, !PT ;  /* 0x0000ffff140c7812 */ /* 0x010fe200078ec0ff */
[----:B------:R-:W3:Y:S01]  /*60440*/  LDL.LU R29, [R1+0x21c] ;  /* 0x00021c00011d7983 */ /* 0x000ee20000300800 */
[----:B--2---:R-:W-:-:S03]  /*60450*/  LOP3.LUT R8, R21, 0xffff, RZ, 0xc0, !PT ;  /* 0x0000ffff15087812 */ /* 0x004fc600078ec0ff */
[----:B------:R-:W2:Y:S01]  /*60460*/  LDL.LU R20, [R1+0x214] ;  /* 0x0002140001147983 */ /* 0x000ea20000300800 */
[----:B------:R-:W-:-:S03]  /*60470*/  LOP3.LUT R11, R15, 0xffff, RZ, 0xc0, !PT ;  /* 0x0000ffff0f0b7812 */ /* 0x000fc600078ec0ff */
[----:B------:R-:W4:Y:S01]  /*60480*/  LDL.LU R21, [R1+0x110] ;  /* 0x0001100001157983 */ /* 0x000f220000300800 */
[----:B------:R-:W-:-:S03]  /*60490*/  LOP3.LUT R14, R0, 0xffff, RZ, 0xc0, !PT ;  /* 0x0000ffff000e7812 */ /* 0x000fc600078ec0ff */
[----:B------:R-:W4:Y:S04]  /*604a0*/  LDL.LU R15, [R1+0xfc] ;  /* 0x0000fc00010f7983 */ /* 0x000f280000300800 */
[----:B------:R-:W4:Y:S01]  /*604b0*/  LDL.LU R0, [R1+0xac] ;  /* 0x0000ac0001007983 */ /* 0x000f220000300800 */
[----:B0-----:R-:W-:-:S03]  /*604c0*/  LOP3.LUT R6, R17, 0xffff, RZ, 0xc0, !PT ;  /* 0x0000ffff11067812 */ /* 0x001fc600078ec0ff */
[----:B------:R-:W4:Y:S01]  /*604d0*/  LDL.LU R17, [R1+0xa8] ;  /* 0x0000a80001117983 */ /* 0x000f220000300800 */
[----:B------:R-:W-:-:S04]  /*604e0*/  LOP3.LUT R9, R18, 0xffff, RZ, 0xc0, !PT ;  /* 0x0000ffff12097812 */ /* 0x000fc800078ec0ff */
[----:B------:R-:W-:-:S05]  /*604f0*/  PRMT R18, R9, 0x3340, R11 ;  /* 0x0000334009127816 */ /* 0x000fca000000000b */
[----:B------:R0:W-:Y:S01]  /*60500*/  STL [R1+0x1558], R18 ;  /* 0x0015581201007387 */ /* 0x0001e20000100800 */
[----:B------:R-:W-:Y:S02]  /*60510*/  SHF.R.U32.HI R10, RZ, 0x8, R9 ;  /* 0x00000008ff0a7819 */ /* 0x000fe40000011609 */
[----:B------:R-:W-:Y:S02]  /*60520*/  SHF.R.U32.HI R9, RZ, 0x8, R13 ;  /* 0x00000008ff097819 */ /* 0x000fe4000001160d */
[----:B------:R-:W-:Y:S02]  /*60530*/  LOP3.LUT R7, R19, 0xffff, RZ, 0xc0, !PT ;  /* 0x0000ffff13077812 */ /* 0x000fe400078ec0ff */
[----:B------:R-:W-:Y:S02]  /*60540*/  SHF.R.U32.HI R11, RZ, 0x8, R11 ;  /* 0x00000008ff0b7819 */ /* 0x000fe4000001160b */
[----:B0-----:R-:W-:Y:S02]  /*60550*/  PRMT R18, R13, 0x3340, R14 ;  /* 0x000033400d127816 */ /* 0x001fe4000000000e */
[----:B------:R-:W-:-:S02]  /*60560*/  SHF.R.U32.HI R13, RZ, 0x8, R12 ;  /* 0x00000008ff0d7819 */ /* 0x000fc4000001160c */
[----:B------:R-:W-:Y:S01]  /*60570*/  SHF.R.U32.HI R14, RZ, 0x8, R14 ;  /* 0x00000008ff0e7819 */ /* 0x000fe2000001160e */
[----:B------:R0:W-:Y:S01]  /*60580*/  STL [R1+0x1560], R18 ;  /* 0x0015601201007387 */ /* 0x0001e20000100800 */
[----:B------:R-:W-:Y:S02]  /*60590*/  LOP3.LUT R10, R10, 0xffff, RZ, 0xc0, !PT ;  /* 0x0000ffff0a0a7812 */ /* 0x000fe400078ec0ff */
[----:B------:R-:W-:Y:S02]  /*605a0*/  LOP3.LUT R11, R11, 0xffff, RZ, 0xc0, !PT ;  /* 0x0000ffff0b0b7812 */ /* 0x000fe400078ec0ff */
[----:B------:R-:W-:Y:S02]  /*605b0*/  LOP3.LUT R9, R9, 0xffff, RZ, 0xc0, !PT ;  /* 0x0000ffff09097812 */ /* 0x000fe400078ec0ff */
[----:B------:R-:W-:Y:S02]  /*605c0*/  LOP3.LUT R14, R14, 0xffff, RZ, 0xc0, !PT ;  /* 0x0000ffff0e0e7812 */ /* 0x000fe400078ec0ff */
[----:B0-----:R-:W-:-:S02]  /*605d0*/  PRMT R18, R12, 0x3340, R6 ;  /* 0x000033400c127816 */ /* 0x001fc40000000006 */
[----:B------:R-:W-:Y:S02]  /*605e0*/  SHF.R.U32.HI R12, RZ, 0x8, R8 ;  /* 0x00000008ff0c7819 */ /* 0x000fe40000011608 */
[----:B------:R-:W-:Y:S02]  /*605f0*/  SHF.R.U32.HI R6, RZ, 0x8, R6 ;  /* 0x00000008ff067819 */ /* 0x000fe40000011606 */
[--C-:B------:R-:W-:Y:S02]  /*60600*/  PRMT R8, R8, 0x3340, R7.reuse ;  /* 0x0000334008087816 */ /* 0x100fe40000000007 */
[----:B------:R-:W-:Y:S02]  /*60610*/  SHF.R.U32.HI R7, RZ, 0x8, R7 ;  /* 0x00000008ff077819 */ /* 0x000fe40000011607 */
[----:B------:R-:W-:Y:S02]  /*60620*/  LOP3.LUT R13, R13, 0xffff, RZ, 0xc0, !PT ;  /* 0x0000ffff0d0d7812 */ /* 0x000fe400078ec0ff */
[----:B------:R-:W-:Y:S01]  /*60630*/  LOP3.LUT R6, R6, 0xffff, RZ, 0xc0, !PT ;  /* 0x0000ffff06067812 */ /* 0x000fe200078ec0ff */
[----:B------:R-:W-:Y:S01]  /*60640*/  STL [R1+0x15c0], R18 ;  /* 0x0015c01201007387 */ /* 0x000fe20000100800 */
[----:B------:R-:W-:-:S02]  /*60650*/  LOP3.LUT R12, R12, 0xffff, RZ, 0xc0, !PT ;  /* 0x0000ffff0c0c7812 */ /* 0x000fc400078ec0ff */
[----:B------:R-:W-:Y:S01]  /*60660*/  LOP3.LUT R7, R7, 0xffff, RZ, 0xc0, !PT ;  /* 0x0000ffff07077812 */ /* 0x000fe200078ec0ff */
[----:B------:R0:W-:Y:S01]  /*60670*/  STL [R1+0x15bc], R8 ;  /* 0x0015bc0801007387 */ /* 0x0001e20000100800 */
[----:B------:R-:W-:-:S05]  /*60680*/  PRMT R10, R10, 0x3340, R11 ;  /* 0x000033400a0a7816 */ /* 0x000fca000000000b */
[----:B------:R-:W-:Y:S01]  /*60690*/  STL [R1+0x1404], R10 ;  /* 0x0014040a01007387 */ /* 0x000fe20000100800 */
[----:B0-----:R-:W-:Y:S02]  /*606a0*/  PRMT R8, R9, 0x3340, R14 ;  /* 0x0000334009087816 */ /* 0x001fe4000000000e */
[----:B------:R-:W-:Y:S02]  /*606b0*/  PRMT R9, R13, 0x3340, R6 ;  /* 0x000033400d097816 */ /* 0x000fe40000000006 */
[----:B------:R-:W-:Y:S01]  /*606c0*/  PRMT R6, R12, 0x3340, R7 ;  /* 0x000033400c067816 */ /* 0x000fe20000000007 */
[----:B------:R-:W0:Y:S01]  /*606d0*/  LDC R14, c[0x0][0x244] ;  /* 0x00009100ff0e7b82 */ /* 0x000e220000000800 */
[----:B------:R3:W-:Y:S04]  /*606e0*/  STL [R1+0x1410], R8 ;  /* 0x0014100801007387 */ /* 0x0007e80000100800 */
[----:B------:R2:W-:Y:S04]  /*606f0*/  STL [R1+0x14c0], R9 ;  /* 0x0014c00901007387 */ /* 0x0005e80000100800 */
[----:B------:R1:W-:Y:S04]  /*60700*/  STL [R1+0x14bc], R6 ;  /* 0x0014bc0601007387 */ /* 0x0003e80000100800 */
[----:B------:R-:W4:Y:S01]  /*60710*/  LDL.LU R19, [R1+0x1e0] ;  /* 0x0001e00001137983 */ /* 0x000f220000300800 */
[----:B---3--:R-:W-:-:S02]  /*60720*/  LOP3.LUT R8, R29, 0xffff, RZ, 0xc0, !PT ;  /* 0x0000ffff1d087812 */ /* 0x008fc400078ec0ff */
[----:B--2---:R-:W-:Y:S01]  /*60730*/  LOP3.LUT R9, R20, 0xffff, RZ, 0xc0, !PT ;  /* 0x0000ffff14097812 */ /* 0x004fe200078ec0ff */
[----:B------:R-:W2:Y:S01]  /*60740*/  LDL.LU R29, [R1+0x1b4] ;  /* 0x0001b400011d7983 */ /* 0x000ea20000300800 */
[----:B----4-:R-:W-:-:S03]  /*60750*/  LOP3.LUT R10, R21, 0xffff, RZ, 0xc0, !PT ;  /* 0x0000ffff150a7812 */ /* 0x010fc600078ec0ff */
[----:B------:R-:W3:Y:S01]  /*60760*/  LDL.LU R20, [R1+0x1b0] ;  /* 0x0001b00001147983 */ /* 0x000ee20000300800 */
[----:B------:R-:W-:-:S03]  /*60770*/  LOP3.LUT R11, R15, 0xffff, RZ, 0xc0, !PT ;  /* 0x0000ffff0f0b7812 */ /* 0x000fc600078ec0ff */
[----:B------:R-:W4:Y:S01]  /*60780*/  LDL.LU R21, [R1+0x138] ;  /* 0x0001380001157983 */ /* 0x000f220000300800 */
[----:B-1----:R-:W-:-:S03]  /*60790*/  LOP3.LUT R6, R0, 0xffff, RZ, 0xc0, !PT ;  /* 0x0000ffff00067812 */ /* 0x002fc600078ec0ff */
[----:B------:R-:W4:Y:S04]  /*607a0*/  LDL.LU R15, [R1+0x78] ;  /* 0x00007800010f7983 */ /* 0x000f280000300800 */
[----:B------:R-:W4:Y:S01]  /*607b0*/  LDL.LU R0, [R1+0x30] ;  /* 0x0000300001007983 */ /* 0x000f220000300800 */
[----:B------:R-:W-:-:S03]  /*607c0*/  LOP3.LUT R7, R17, 0xffff, RZ, 0xc0, !PT ;  /* 0x0000ffff11077812 */ /* 0x000fc600078ec0ff */
[----:B------:R-:W4:Y:S01]  /*607d0*/  LDL.LU R17, [R1+0x2c] ;  /* 0x00002c0001117983 */ /* 0x000f220000300800 */
[----:B------:R-:W-:Y:S02]  /*607e0*/  PRMT R13, R8, 0x3340, R6 ;  /* 0x00003340080d7816 */ /* 0x000fe40000000006 */
[----:B------:R-:W-:-:S03]  /*607f0*/  SHF.R.U32.HI R12, RZ, 0x8, R8 ;  /* 0x00000008ff0c7819 */ /* 0x000fc60000011608 */
[----:B------:R1:W-:Y:S01]  /*60800*/  STL [R1+0x15b8], R13 ;  /* 0x0015b80d01007387 */ /* 0x0003e20000100800 */
[----:B------:R-:W-:Y:S02]  /*60810*/  SHF.R.U32.HI R8, RZ, 0x8, R10 ;  /* 0x00000008ff087819 */ /* 0x000fe4000001160a */
[----:B------:R-:W-:Y:S02]  /*60820*/  SHF.R.U32.HI R6, RZ, 0x8, R6 ;  /* 0x00000008ff067819 */ /* 0x000fe40000011606 */
[--C-:B-1----:R-:W-:Y:S02]  /*60830*/  PRMT R13, R10, 0x3340, R4.reuse ;  /* 0x000033400a0d7816 */ /* 0x102fe40000000004 */
[----:B------:R-:W-:Y:S02]  /*60840*/  SHF.R.U32.HI R10, RZ, 0x8, R4 ;  /* 0x00000008ff0a7819 */ /* 0x000fe40000011604 */
[----:B------:R-:W-:Y:S01]  /*60850*/  SHF.R.U32.HI R4, RZ, 0x8, R11 ;  /* 0x00000008ff047819 */ /* 0x000fe2000001160b */
[----:B------:R1:W-:Y:S01]  /*60860*/  STL [R1+0x15b4], R13 ;  /* 0x0015b40d01007387 */ /* 0x0003e20000100800 */
[----:B------:R-:W-:-:S02]  /*60870*/  LOP3.LUT R8, R8, 0xffff, RZ, 0xc0, !PT ;  /* 0x0000ffff08087812 */ /* 0x000fc400078ec0ff */
[----:B------:R-:W-:Y:S02]  /*60880*/  LOP3.LUT R10, R10, 0xffff, RZ, 0xc0, !PT ;  /* 0x0000ffff0a0a7812 */ /* 0x000fe400078ec0ff */
[----:B------:R-:W-:Y:S02]  /*60890*/  LOP3.LUT R4, R4, 0xffff, RZ, 0xc0, !PT ;  /* 0x0000ffff04047812 */ /* 0x000fe400078ec0ff */
[----:B------:R-:W-:Y:S02]  /*608a0*/  LOP3.LUT R12, R12, 0xffff, RZ, 0xc0, !PT ;  /* 0x0000ffff0c0c7812 */ /* 0x000fe400078ec0ff */
[--C-:B-1----:R-:W-:Y:S02]  /*608b0*/  PRMT R13, R11, 0x3340, R5.reuse ;  /* 0x000033400b0d7816 */ /* 0x102fe40000000005 */
[----:B------:R-:W-:Y:S02]  /*608c0*/  SHF.R.U32.HI R5, RZ, 0x8, R5 ;  /* 0x00000008ff057819 */ /* 0x000fe40000011605 */
[----:B------:R-:W-:-:S02]  /*608d0*/  SHF.R.U32.HI R11, RZ, 0x8, R9 ;  /* 0x00000008ff0b7819 */ /* 0x000fc40000011609 */
[--C-:B------:R-:W-:Y:S02]  /*608e0*/  PRMT R9, R9, 0x3340, R7.reuse ;  /* 0x0000334009097816 */ /* 0x100fe40000000007 */
[----:B------:R-:W-:Y:S02]  /*608f0*/  SHF.R.U32.HI R7, RZ, 0x8, R7 ;  /* 0x00000008ff077819 */ /* 0x000fe40000011607 */
[----:B------:R-:W-:Y:S01]  /*60900*/  LOP3.LUT R5, R5, 0xffff, RZ, 0xc0, !PT ;  /* 0x0000ffff05057812 */ /* 0x000fe200078ec0ff */
[----:B------:R-:W-:Y:S01]  /*60910*/  STL [R1+0x15b0], R13 ;  /* 0x0015b00d01007387 */ /* 0x000fe20000100800 */
[----:B------:R-:W-:-:S03]  /*60920*/  LOP3.LUT R6, R6, 0xffff, RZ, 0xc0, !PT ;  /* 0x0000ffff06067812 */ /* 0x000fc600078ec0ff */
[----:B------:R1:W-:Y:S01]  /*60930*/  STL [R1+0x15ac], R9 ;  /* 0x0015ac0901007387 */ /* 0x0003e20000100800 */
[----:B------:R-:W-:Y:S02]  /*60940*/  LOP3.LUT R11, R11, 0xffff, RZ, 0xc0, !PT ;  /* 0x0000ffff0b0b7812 */ /* 0x000fe400078ec0ff */
[----:B------:R-:W-:Y:S02]  /*60950*/  LOP3.LUT R7, R7, 0xffff, RZ, 0xc0, !PT ;  /* 0x0000ffff07077812 */ /* 0x000fe400078ec0ff */
[----:B-1----:R-:W-:Y:S02]  /*60960*/  PRMT R9, R8, 0x3340, R10 ;  /* 0x0000334008097816 */ /* 0x002fe4000000000a */
[----:B------:R-:W-:Y:S02]  /*60970*/  PRMT R8, R4, 0x3340, R5 ;  /* 0x0000334004087816 */ /* 0x000fe40000000005 */
[----:B------:R-:W-:Y:S02]  /*60980*/  PRMT R5, R12, 0x3340, R6 ;  /* 0x000033400c057816 */ /* 0x000fe40000000006 */
[----:B------:R-:W-:Y:S01]  /*60990*/  PRMT R4, R11, 0x3340, R7 ;  /* 0x000033400b047816 */ /* 0x000fe20000000007 */
[----:B------:R1:W-:Y:S04]  /*609a0*/  STL [R1+0x14b8], R9 ;  /* 0x0014b80901007387 */ /* 0x0003e80000100800 */
[----:B------:R3:W-:Y:S04]  /*609b0*/  STL [R1+0x14b4], R8 ;  /* 0x0014b40801007387 */ /* 0x0007e80000100800 */
[----:B------:R-:W-:Y:S04]  /*609c0*/  STL [R1+0x14b0], R5 ;  /* 0x0014b00501007387 */ /* 0x000fe80000100800 */
[----:B------:R0:W-:Y:S04]  /*609d0*/  STL [R1+0x14ac], R4 ;  /* 0x0014ac0401007387 */ /* 0x0001e80000100800 */
[----:B------:R-:W4:Y:S01]  /*609e0*/  LDL.LU R18, [R1+0x270] ;  /* 0x0002700001127983 */ /* 0x000f220000300800 */
[----:B-1----:R-:W-:-:S03]  /*609f0*/  LOP3.LUT R9, R19, 0xffff, RZ, 0xc0, !PT ;  /* 0x0000ffff13097812 */ /* 0x002fc600078ec0ff */
[----:B------:R-:W4:Y:S01]  /*60a00*/  LDL.LU R19, [R1+0x254] ;  /* 0x0002540001137983 */ /* 0x000f220000300800 */
[----:B--2---:R-:W-:Y:S02]  /*60a10*/  LOP3.LUT R10, R29, 0xffff, RZ, 0xc0, !PT ;  /* 0x0000ffff1d0a7812 */ /* 0x004fe400078ec0ff */
[----:B---3--:R-:W-:Y:S01]  /*60a20*/  LOP3.LUT R8, R20, 0xffff, RZ, 0xc0, !PT ;  /* 0x0000ffff14087812 */ /* 0x008fe200078ec0ff */
[----:B------:R-:W2:Y:S01]  /*60a30*/  LDL.LU R29, [R1+0x208] ;  /* 0x00020800011d7983 */ /* 0x000ea20000300800 */
[----:B----4-:R-:W-:-:S03]  /*60a40*/  LOP3.LUT R7, R21, 0xffff, RZ, 0xc0, !PT ;  /* 0x0000ffff15077812 */ /* 0x010fc600078ec0ff */
[----:B------:R-:W3:Y:S01]  /*60a50*/  LDL.LU R20, [R1+0x204] ;  /* 0x0002040001147983 */ /* 0x000ee20000300800 */
[----:B------:R-:W-:-:S03]  /*60a60*/  LOP3.LUT R6, R15, 0xffff, RZ, 0xc0, !PT ;  /* 0x0000ffff0f067812 */ /* 0x000fc600078ec0ff */
[----:B------:R-:W4:Y:S01]  /*60a70*/  LDL.LU R21, [R1+0xf8] ;  /* 0x0000f80001157983 */ /* 0x000f220000300800 */
[----:B0-----:R-:W-:-:S03]  /*60a80*/  LOP3.LUT R4, R0, 0xffff, RZ, 0xc0, !PT ;  /* 0x0000ffff00047812 */ /* 0x001fc600078ec0ff */
[----:B------:R-:W4:Y:S04]  /*60a90*/  LDL.LU R15, [R1+0xa0] ;  /* 0x0000a000010f7983 */ /* 0x000f280000300800 */
[----:B------:R-:W4:Y:S01]  /*60aa0*/  LDL.LU R0, [R1+0xf4] ;  /* 0x0000f40001007983 */ /* 0x000f220000300800 */
[----:B------:R-:W-:Y:S02]  /*60ab0*/  PRMT R12, R10, 0x3340, R4 ;  /* 0x000033400a0c7816 */ /* 0x000fe40000000004 */
[----:B------:R-:W-:-:S03]  /*60ac0*/  LOP3.LUT R5, R17, 0xffff, RZ, 0xc0, !PT ;  /* 0x0000ffff11057812 */ /* 0x000fc600078ec0ff */
[----:B------:R0:W-:Y:S04]  /*60ad0*/  STL [R1+0x15a4], R12 ;  /* 0x0015a40c01007387 */ /* 0x0001e80000100800 */
[----:B------:R-:W4:Y:S01]  /*60ae0*/  LDL.LU R17, [R1+0x9c] ;  /* 0x00009c0001117983 */ /* 0x000f220000300800 */
[----:B------:R-:W-:Y:S02]  /*60af0*/  SHF.R.U32.HI R11, RZ, 0x8, R10 ;  /* 0x00000008ff0b7819 */ /* 0x000fe4000001160a */
[----:B------:R-:W-:Y:S02]  /*60b00*/  SHF.R.U32.HI R10, RZ, 0x8, R4 ;  /* 0x00000008ff0a7819 */ /* 0x000fe40000011604 */
[----:B------:R-:W-:Y:S02]  /*60b10*/  SHF.R.U32.HI R4, RZ, 0x8, R8 ;  /* 0x00000008ff047819 */ /* 0x000fe40000011608 */
[----:B------:R-:W-:-:S02]  /*60b20*/  PRMT R8, R8, 0x3340, R5 ;  /* 0x0000334008087816 */ /* 0x000fc40000000005 */
[----:B------:R-:W-:-:S03]  /*60b30*/  SHF.R.U32.HI R5, RZ, 0x8, R5 ;  /* 0x00000008ff057819 */ /* 0x000fc60000011605 */
[----:B------:R1:W-:Y:S01]  /*60b40*/  STL [R1+0x15a0], R8 ;  /* 0x0015a00801007387 */ /* 0x0003e20000100800 */
[--C-:B0-----:R-:W-:Y:S02]  /*60b50*/  PRMT R12, R9, 0x3340, R6.reuse ;  /* 0x00003340090c7816 */ /* 0x101fe40000000006 */
[----:B------:R-:W-:Y:S02]  /*60b60*/  SHF.R.U32.HI R6, RZ, 0x8, R6 ;  /* 0x00000008ff067819 */ /* 0x000fe40000011606 */
[----:B------:R-:W-:Y:S02]  /*60b70*/  LOP3.LUT R11, R11, 0xffff, RZ, 0xc0, !PT ;  /* 0x0000ffff0b0b7812 */ /* 0x000fe400078ec0ff */
[----:B------:R-:W-:Y:S02]  /*60b80*/  LOP3.LUT R10, R10, 0xffff, RZ, 0xc0, !PT ;  /* 0x0000ffff0a0a7812 */ /* 0x000fe400078ec0ff */
[----:B------:R-:W-:Y:S02]  /*60b90*/  LOP3.LUT R6, R6, 0xffff, RZ, 0xc0, !PT ;  /* 0x0000ffff06067812 */ /* 0x000fe400078ec0ff */
[----:B-1----:R-:W-:-:S02]  /*60ba0*/  SHF.R.U32.HI R8, RZ, 0x8, R9 ;  /* 0x00000008ff087819 */ /* 0x002fc40000011609 */
[----:B------:R-:W-:Y:S02]  /*60bb0*/  SHF.R.U32.HI R9, RZ, 0x8, R7 ;  /* 0x00000008ff097819 */ /* 0x000fe40000011607 */
[--C-:B------:R-:W-:Y:S02]  /*60bc0*/  PRMT R7, R7, 0x3340, R28.reuse ;  /* 0x0000334007077816 */ /* 0x100fe4000000001c */
[----:B------:R-:W-:Y:S02]  /*60bd0*/  SHF.R.U32.HI R28, RZ, 0x8, R28 ;  /* 0x00000008ff1c7819 */ /* 0x000fe4000001161c */
[----:B------:R-:W-:Y:S01]  /*60be0*/  LOP3.LUT R8, R8, 0xffff, RZ, 0xc0, !PT ;  /* 0x0000ffff08087812 */ /* 0x000fe200078ec0ff */
[----:B------:R-:W-:Y:S01]  /*60bf0*/  STL [R1+0x15a8], R12 ;  /* 0x0015a80c01007387 */ /* 0x000fe20000100800 */
[----:B------:R-:W-:Y:S02]  /*60c00*/  LOP3.LUT R4, R4, 0xffff, RZ, 0xc0, !PT ;  /* 0x0000ffff04047812 */ /* 0x000fe400078ec0ff */
[----:B------:R-:W-:Y:S01]  /*60c10*/  LOP3.LUT R5, R5, 0xffff, RZ, 0xc0, !PT ;  /* 0x0000ffff05057812 */ /* 0x000fe200078ec0ff */
[----:B------:R0:W-:Y:S01]  /*60c20*/  STL [R1+0x159c], R7 ;  /* 0x00159c0701007387 */ /* 0x0001e20000100800 */
[----:B------:R-:W-:-:S02]  /*60c30*/  LOP3.LUT R9, R9, 0xffff, RZ, 0xc0, !PT ;  /* 0x0000ffff09097812 */ /* 0x000fc400078ec0ff */
[----:B------:R-:W-:Y:S02]  /*60c40*/  LOP3.LUT R28, R28, 0xffff, RZ, 0xc0, !PT ;  /* 0x0000ffff1c1c7812 */ /* 0x000fe400078ec0ff */
[----:B------:R-:W-:Y:S02]  /*60c50*/  PRMT R5, R4, 0x3340, R5 ;  /* 0x0000334004057816 */ /* 0x000fe40000000005 */
[----:B------:R-:W-:Y:S02]  /*60c60*/  PRMT R4, R9, 0x3340, R28 ;  /* 0x0000334009047816 */ /* 0x000fe4000000001c */
[----:B0-----:R-:W-:Y:S02]  /*60c70*/  PRMT R7, R8, 0x3340, R6 ;  /* 0x0000334008077816 */ /* 0x001fe40000000006 */
[----:B------:R-:W-:-:S03]  /*60c80*/  PRMT R6, R11, 0x3340, R10 ;  /* 0x000033400b067816 */ /* 0x000fc6000000000a */
[----:B------:R-:W-:Y:S04]  /*60c90*/  STL [R1+0x148c], R7 ;  /* 0x00148c0701007387 */ /* 0x000fe80000100800 */
[----:B------:R2:W-:Y:S04]  /*60ca0*/  STL [R1+0x1488], R6 ;  /* 0x0014880601007387 */ /* 0x0005e80000100800 */
[----:B------:R-:W-:Y:S04]  /*60cb0*/  STL [R1+0x1484], R5 ;  /* 0x0014840501007387 */ /* 0x000fe80000100800 */
[----:B------:R4:W-:Y:S01]  /*60cc0*/  STL [R1+0x147c], R4 ;  /* 0x00147c0401007387 */ /* 0x0009e20000100800 */
[----:B--2---:R-:W-:-:S02]  /*60cd0*/  LOP3.LUT R6, R29, 0xffff, RZ, 0xc0, !PT ;  /* 0x0000ffff1d067812 */ /* 0x004fc400078ec0ff */
[----:B---3--:R-:W-:Y:S01]  /*60ce0*/  LOP3.LUT R11, R20, 0xffff, RZ, 0xc0, !PT ;  /* 0x0000ffff140b7812 */ /* 0x008fe200078ec0ff */
[----:B------:R-:W2:Y:S01]  /*60cf0*/  LDL.LU R29, [R1+0x1dc] ;  /* 0x0001dc00011d7983 */ /* 0x000ea20000300800 */
[----:B----4-:R-:W-:-:S03]  /*60d00*/  LOP3.LUT R4, R21, 0xffff, RZ, 0xc0, !PT ;  /* 0x0000ffff15047812 */ /* 0x010fc600078ec0ff */
[----:B------:R-:W3:Y:S01]  /*60d10*/  LDL.LU R20, [R1+0x1d8] ;  /* 0x0001d80001147983 */ /* 0x000ee20000300800 */
[----:B------:R-:W-:-:S03]  /*60d20*/  LOP3.LUT R9, R15, 0xffff, RZ, 0xc0, !PT ;  /* 0x0000ffff0f097812 */ /* 0x000fc600078ec0ff */
[----:B------:R-:W4:Y:S01]  /*60d30*/  LDL.LU R21, [R1+0x1ac] ;  /* 0x0001ac0001157983 */ /* 0x000f220000300800 */
[----:B------:R-:W-:-:S03]  /*60d40*/  LOP3.LUT R5, R0, 0xffff, RZ, 0xc0, !PT ;  /* 0x0000ffff00057812 */ /* 0x000fc600078ec0ff */
[----:B------:R-:W4:Y:S04]  /*60d50*/  LDL.LU R15, [R1+0x1a8] ;  /* 0x0001a800010f7983 */ /* 0x000f280000300800 */
[----:B------:R-:W4:Y:S01]  /*60d60*/  LDL.LU R0, [R1+0x70] ;  /* 0x0000700001007983 */ /* 0x000f220000300800 */
[----:B------:R-:W-:-:S03]  /*60d70*/  LOP3.LUT R12, R17, 0xffff, RZ, 0xc0, !PT ;  /* 0x0000ffff110c7812 */ /* 0x000fc600078ec0ff */
[----:B------:R-:W4:Y:S01]  /*60d80*/  LDL.LU R17, [R1+0x3c] ;  /* 0x00003c0001117983 */ /* 0x000f220000300800 */
[----:B------:R-:W-:Y:S02]  /*60d90*/  PRMT R13, R6, 0x3340, R9 ;  /* 0x00003340060d7816 */ /* 0x000fe40000000009 */
[----:B------:R-:W-:-:S03]  /*60da0*/  LOP3.LUT R10, R18, 0xffff, RZ, 0xc0, !PT ;  /* 0x0000ffff120a7812 */ /* 0x000fc600078ec0ff */
[----:B------:R0:W-:Y:S01]  /*60db0*/  STL [R1+0x1598], R13 ;  /* 0x0015980d01007387 */ /* 0x0001e20000100800 */
[----:B------:R-:W-:Y:S02]  /*60dc0*/  LOP3.LUT R7, R19, 0xffff, RZ, 0xc0, !PT ;  /* 0x0000ffff13077812 */ /* 0x000fe400078ec0ff */
[----:B------:R-:W-:Y:S02]  /*60dd0*/  SHF.R.U32.HI R8, RZ, 0x8, R6 ;  /* 0x00000008ff087819 */ /* 0x000fe40000011606 */
[----:B------:R-:W-:Y:S02]  /*60de0*/  SHF.R.U32.HI R6, RZ, 0x8, R11 ;  /* 0x00000008ff067819 */ /* 0x000fe4000001160b */
[----:B0-----:R-:W-:Y:S02]  /*60df0*/  PRMT R13, R11, 0x3340, R12 ;  /* 0x000033400b0d7816 */ /* 0x001fe4000000000c */
[----:B------:R-:W-:-:S03]  /*60e00*/  SHF.R.U32.HI R11, RZ, 0x8, R10 ;  /* 0x00000008ff0b7819 */ /* 0x000fc6000001160a */
[----:B------:R0:W-:Y:S01]  /*60e10*/  STL [R1+0x1594], R13 ;  /* 0x0015940d01007387 */ /* 0x0001e20000100800 */
[----:B------:R-:W-:Y:S02]  /*60e20*/  LOP3.LUT R11, R11, 0xffff, RZ, 0xc0, !PT ;  /* 0x0000ffff0b0b7812 */ /* 0x000fe400078ec0ff */
[----:B------:R-:W-:Y:S02]  /*60e30*/  SHF.R.U32.HI R9, RZ, 0x8, R9 ;  /* 0x00000008ff097819 */ /* 0x000fe40000011609 */
[----:B------:R-:W-:Y:S02]  /*60e40*/  SHF.R.U32.HI R12, RZ, 0x8, R12 ;  /* 0x00000008ff0c7819 */ /* 0x000fe4000001160c */
[--C-:B0-----:R-:W-:Y:S02]  /*60e50*/  PRMT R13, R10, 0x3340, R4.reuse ;  /* 0x000033400a0d7816 */ /* 0x101fe40000000004 */
[----:B------:R-:W-:Y:S02]  /*60e60*/  SHF.R.U32.HI R4, RZ, 0x8, R4 ;  /* 0x00000008ff047819 */ /* 0x000fe40000011604 */
[----:B------:R-:W-:-:S02]  /*60e70*/  SHF.R.U32.HI R10, RZ, 0x8, R7 ;  /* 0x00000008ff0a7819 */ /* 0x000fc40000011607 */
[--C-:B------:R-:W-:Y:S02]  /*60e80*/  PRMT R7, R7, 0x3340, R5.reuse ;  /* 0x0000334007077816 */ /* 0x100fe40000000005 */
[----:B------:R-:W-:Y:S02]  /*60e90*/  SHF.R.U32.HI R5, RZ, 0x8, R5 ;  /* 0x00000008ff057819 */ /* 0x000fe40000011605 */
[----:B------:R-:W-:Y:S02]  /*60ea0*/  LOP3.LUT R4, R4, 0xffff, RZ, 0xc0, !PT ;  /* 0x0000ffff04047812 */ /* 0x000fe400078ec0ff */
[----:B------:R-:W-:Y:S02]  /*60eb0*/  LOP3.LUT R10, R10, 0xffff, RZ, 0xc0, !PT ;  /* 0x0000ffff0a0a7812 */ /* 0x000fe400078ec0ff */
[----:B------:R-:W-:Y:S02]  /*60ec0*/  LOP3.LUT R8, R8, 0xffff, RZ, 0xc0, !PT ;  /* 0x0000ffff08087812 */ /* 0x000fe400078ec0ff */
[----:B------:R-:W-:-:S02]  /*60ed0*/  LOP3.LUT R5, R5, 0xffff, RZ, 0xc0, !PT ;  /* 0x0000ffff05057812 */ /* 0x000fc400078ec0ff */
[----:B------:R-:W-:Y:S02]  /*60ee0*/  PRMT R4, R11, 0x3340, R4 ;  /* 0x000033400b047816 */ /* 0x000fe40000000004 */
[----:B------:R-:W-:Y:S01]  /*60ef0*/  LOP3.LUT R9, R9, 0xffff, RZ, 0xc0, !PT ;  /* 0x0000ffff09097812 */ /* 0x000fe200078ec0ff */
[----:B------:R-:W-:Y:S01]  /*60f00*/  STL [R1+0x1590], R13 ;  /* 0x0015900d01007387 */ /* 0x000fe20000100800 */
[----:B------:R-:W-:Y:S02]  /*60f10*/  LOP3.LUT R6, R6, 0xffff, RZ, 0xc0, !PT ;  /* 0x0000ffff06067812 */ /* 0x000fe400078ec0ff */
[----:B------:R-:W-:Y:S01]  /*60f20*/  LOP3.LUT R12, R12, 0xffff, RZ, 0xc0, !PT ;  /* 0x0000ffff0c0c7812 */ /* 0x000fe200078ec0ff */
[----:B------:R0:W-:Y:S04]  /*60f30*/  STL [R1+0x158c], R7 ;  /* 0x00158c0701007387 */ /* 0x0001e80000100800 */
[----:B------:R1:W-:Y:S01]  /*60f40*/  STL [R1+0x146c], R4 ;  /* 0x00146c0401007387 */ /* 0x0003e20000100800 */
[----:B0-----:R-:W-:-:S02]  /*60f50*/  PRMT R7, R10, 0x3340, R5 ;  /* 0x000033400a077816 */ /* 0x001fc40000000005 */
[----:B------:R-:W-:Y:S02]  /*60f60*/  PRMT R5, R8, 0x3340, R9 ;  /* 0x0000334008057816 */ /* 0x000fe40000000009 */
[----:B-1----:R-:W-:Y:S02]  /*60f70*/  PRMT R4, R6, 0x3340, R12 ;  /* 0x0000334006047816 */ /* 0x002fe4000000000c */
[----:B------:R-:W-:Y:S01]  /*60f80*/  LOP3.LUT R9, R27, 0xffff, RZ, 0xc0, !PT ;  /* 0x0000ffff1b097812 */ /* 0x000fe200078ec0ff */
[----:B------:R3:W-:Y:S04]  /*60f90*/  STL [R1+0x1468], R7 ;  /* 0x0014680701007387 */ /* 0x0007e80000100800 */
[----:B------:R0:W-:Y:S04]  /*60fa0*/  STL [R1+0x1464], R5 ;  /* 0x0014640501007387 */ /* 0x0001e80000100800 */
[----:B------:R1:W-:Y:S04]  /*60fb0*/  STL [R1+0x1460], R4 ;  /* 0x0014600401007387 */ /* 0x0003e80000100800 */
[----:B------:R-:W4:Y:S04]  /*60fc0*/  LDL.LU R27, [R1+0x2dec] ;  /* 0x002dec00011b7983 */ /* 0x000f280000300800 */
[----:B------:R-:W4:Y:S01]  /*60fd0*/  LDL.LU R19, [R1+0x298] ;  /* 0x0002980001137983 */ /* 0x000f220000300800 */
[----:B------:R-:W-:-:S02]  /*60fe0*/  LOP3.LUT R11, R16, 0xffff, RZ, 0xc0, !PT ;  /* 0x0000ffff100b7812 */ /* 0x000fc400078ec0ff */
[----:B--2---:R-:W-:Y:S02]  /*60ff0*/  LOP3.LUT R6, R29, 0xffff, RZ, 0xc0, !PT ;  /* 0x0000ffff1d067812 */ /* 0x004fe400078ec0ff */
[----:B---3--:R-:W-:Y:S01]  /*61000*/  LOP3.LUT R7, R20, 0xffff, RZ, 0xc0, !PT ;  /* 0x0000ffff14077812 */ /* 0x008fe200078ec0ff */
[----:B------:R-:W2:Y:S01]  /*61010*/  LDL.LU R29, [R1+0x294] ;  /* 0x00029400011d7983 */ /* 0x000ea20000300800 */
[----:B----4-:R-:W-:-:S03]  /*61020*/  LOP3.LUT R8, R21, 0xffff, RZ, 0xc0, !PT ;  /* 0x0000ffff15087812 */ /* 0x010fc600078ec0ff */
[----:B------:R-:W3:Y:S01]  /*61030*/  LDL.LU R20, [R1+0x250] ;  /* 0x0002500001147983 */ /* 0x000ee20000300800 */
[----:B0-----:R-:W-:-:S03]  /*61040*/  LOP3.LUT R5, R15, 0xffff, RZ, 0xc0, !PT ;  /* 0x0000ffff0f057812 */ /* 0x001fc600078ec0ff */
[----:B------:R-:W4:Y:S01]  /*61050*/  LDL.LU R21, [R1+0x200] ;  /* 0x0002000001157983 */ /* 0x000f220000300800 */
[----:B-1----:R-:W-:-:S03]  /*61060*/  LOP3.LUT R4, R0, 0xffff, RZ, 0xc0, !PT ;  /* 0x0000ffff00047812 */ /* 0x002fc600078ec0ff */
[----:B------:R-:W4:Y:S04]  /*61070*/  LDL.LU R15, [R1+0x170] ;  /* 0x00017000010f7983 */ /* 0x000f280000300800 */
[----:B------:R-:W4:Y:S04]  /*61080*/  LDL.LU R0, [R1+0x15c] ;  /* 0x00015c0001007983 */ /* 0x000f280000300800 */
[----:B------:R-:W4:Y:S01]  /*61090*/  LDL.LU R16, [R1+0xd8] ;  /* 0x0000d80001107983 */ /* 0x000f220000300800 */
[----:B------:R-:W-:-:S03]  /*610a0*/  LOP3.LUT R10, R17, 0xffff, RZ, 0xc0, !PT ;  /* 0x0000ffff110a7812 */ /* 0x000fc600078ec0ff */
[----:B------:R-:W4:Y:S01]  /*610b0*/  LDL.LU R17, [R1+0x94] ;  /* 0x0000940001117983 */ /* 0x000f220000300800 */
[----:B------:R-:W-:-:S05]  /*610c0*/  PRMT R13, R8, 0x3340, R9 ;  /* 0x00003340080d7816 */ /* 0x000fca0000000009 */
[----:B------:R0:W-:Y:S01]  /*610d0*/  STL [R1+0x1588], R13 ;  /* 0x0015880d01007387 */ /* 0x0001e20000100800 */
        /* <DEDUP_REMOVED lines=18> */
[----:B------:R-:W-:Y:S02]  /*61200*/  LOP3.LUT R9, R9, 0xffff, RZ, 0xc0, !PT ;  /* 0x0000ffff09097812 */ /* 0x000fe400078ec0ff */
[----:B------:R-:W-:Y:S02]  /*61210*/  LOP3.LUT R8, R8, 0xffff, RZ, 0xc0, !PT ;  /* 0x0000ffff08087812 */ /* 0x000fe400078ec0ff */
[----:B------:R-:W-:Y:S01]  /*61220*/  LOP3.LUT R11, R11, 0xffff, RZ, 0xc0, !PT ;  /* 0x0000ffff0b0b7812 */ /* 0x000fe200078ec0ff */
[----:B------:R-:W-:Y:S04]  /*61230*/  STL [R1+0x1574], R13 ;  /* 0x0015740d01007387 */ /* 0x000fe80000100800 */
[----:B------:R-:W-:Y:S01]  /*61240*/  STL [R1+0x1570], R7 ;  /* 0x0015700701007387 */ /* 0x000fe20000100800 */
[----:B------:R-:W-:-:S02]  /*61250*/  PRMT R6, R6, 0x3340, R10 ;  /* 0x0000334006067816 */ /* 0x000fc4000000000a */
[----:B------:R-:W-:Y:S01]  /*61260*/  PRMT R5, R12, 0x3340, R9 ;  /* 0x000033400c057816 */ /* 0x000fe20000000009 */
[----:B------:R0:W-:Y:S04]  /*61270*/  STL [R1+0x1448], R4 ;  /* 0x0014480401007387 */ /* 0x0001e80000100800 */
[----:B------:R3:W-:Y:S04]  /*61280*/  STL [R1+0x1440], R6 ;  /* 0x0014400601007387 */ /* 0x0007e80000100800 */
[----:B------:R-:W-:Y:S01]  /*61290*/  STL [R1+0x1438], R5 ;  /* 0x0014380501007387 */ /* 0x000fe20000100800 */
[----:B0-----:R-:W-:-:S05]  /*612a0*/  PRMT R4, R8, 0x3340, R11 ;  /* 0x0000334008047816 */ /* 0x001fca000000000b */
[----:B------:R0:W-:Y:S01]  /*612b0*/  STL [R1+0x1434], R4 ;  /* 0x0014340401007387 */ /* 0x0001e20000100800 */
        /* <DEDUP_REMOVED lines=10> */
[----:B------:R-:W-:-:S03]  /*61360*/  LOP3.LUT R5, R16, 0xffff, RZ, 0xc0, !PT ;  /* 0x0000ffff10057812 */ /* 0x000fc600078ec0ff */
[----:B------:R-:W4:Y:S01]  /*61370*/  LDL.LU R16, [R1+0xa4] ;  /* 0x0000a40001107983 */ /* 0x000f220000300800 */
[----:B------:R-:W-:-:S03]  /*61380*/  LOP3.LUT R12, R17, 0xffff, RZ, 0xc0, !PT ;  /* 0x0000ffff110c7812 */ /* 0x000fc600078ec0ff */
[----:B------:R-:W4:Y:S01]  /*61390*/  LDL.LU R17, [R1+0x198] ;  /* 0x0001980001117983 */ /* 0x000f220000300800 */
[----:B------:R-:W-:-:S04]  /*613a0*/  LOP3.LUT R7, R19, 0xffff, RZ, 0xc0, !PT ;  /* 0x0000ffff13077812 */ /* 0x000fc800078ec0ff */
[----:B------:R-:W-:-:S05]  /*613b0*/  PRMT R13, R7, 0x3340, R9 ;  /* 0x00003340070d7816 */ /* 0x000fca0000000009 */
[----:B------:R0:W-:Y:S01]  /*613c0*/  STL [R1+0x156c], R13 ;  /* 0x00156c0d01007387 */ /* 0x0001e20000100800 */
[----:B------:R-:W-:Y:S02]  /*613d0*/  SHF.R.U32.HI R8, RZ, 0x8, R7 ;  /* 0x00000008ff087819 */ /* 0x000fe40000011607 */
[----:B------:R-:W-:Y:S02]  /*613e0*/  SHF.R.U32.HI R7, RZ, 0x8, R11 ;  /* 0x00000008ff077819 */ /* 0x000fe4000001160b */
[----:B------:R-:W-:Y:S02]  /*613f0*/  SHF.R.U32.HI R9, RZ, 0x8, R9 ;  /* 0x00000008ff097819 */ /* 0x000fe40000011609 */
[----:B0-----:R-:W-:Y:S02]  /*61400*/  PRMT R13, R11, 0x3340, R12 ;  /* 0x000033400b0d7816 */ /* 0x001fe4000000000c */
[----:B------:R-:W-:-:S03]  /*61410*/  SHF.R.U32.HI R11, RZ, 0x8, R10 ;  /* 0x00000008ff0b7819 */ /* 0x000fc6000001160a */
[----:B------:R0:W-:Y:S01]  /*61420*/  STL [R1+0x155c], R13 ;  /* 0x00155c0d01007387 */ /* 0x0001e20000100800 */
[----:B------:R-:W-:Y:S02]  /*61430*/  SHF.R.U32.HI R12, RZ, 0x8, R12 ;  /* 0x00000008ff0c7819 */ /* 0x000fe4000001160c */
[----:B------:R-:W-:Y:S02]  /*61440*/  LOP3.LUT R8, R8, 0xffff, RZ, 0xc0, !PT ;  /* 0x0000ffff08087812 */ /* 0x000fe400078ec0ff */
[----:B------:R-:W-:Y:S02]  /*61450*/  LOP3.LUT R9, R9, 0xffff, RZ, 0xc0, !PT ;  /* 0x0000ffff09097812 */ /* 0x000fe400078ec0ff */
[----:B------:R-:W-:Y:S02]  /*61460*/  LOP3.LUT R11, R11, 0xffff, RZ, 0xc0, !PT ;  /* 0x0000ffff0b0b7812 */ /* 0x000fe400078ec0ff */
[----:B0-----:R-:W-:Y:S02]  /*61470*/  PRMT R13, R10, 0x3340, R4 ;  /* 0x000033400a0d7816 */ /* 0x001fe40000000004 */
[----:B------:R-:W-:-:S02]  /*61480*/  SHF.R.U32.HI R10, RZ, 0x8, R6 ;  /* 0x00000008ff0a7819 */ /* 0x000fc40000011606 */
[----:B------:R-:W-:Y:S02]  /*61490*/  SHF.R.U32.HI R4, RZ, 0x8, R4 ;  /* 0x00000008ff047819 */ /* 0x000fe40000011604 */
[--C-:B------:R-:W-:Y:S02]  /*614a0*/  PRMT R6, R6, 0x3340, R5.reuse ;  /* 0x0000334006067816 */ /* 0x100fe40000000005 */
[----:B------:R-:W-:Y:S02]  /*614b0*/  SHF.R.U32.HI R5, RZ, 0x8, R5 ;  /* 0x00000008ff057819 */ /* 0x000fe40000011605 */
[----:B------:R-:W-:Y:S02]  /*614c0*/  LOP3.LUT R10, R10, 0xffff, RZ, 0xc0, !PT ;  /* 0x0000ffff0a0a7812 */ /* 0x000fe400078ec0ff */
[----:B------:R-:W-:Y:S02]  /*614d0*/  LOP3.LUT R4, R4, 0xffff, RZ, 0xc0, !PT ;  /* 0x0000ffff04047812 */ /* 0x000fe400078ec0ff */
[----:B------:R-:W-:-:S02]  /*614e0*/  LOP3.LUT R7, R7, 0xffff, RZ, 0xc0, !PT ;  /* 0x0000ffff07077812 */ /* 0x000fc400078ec0ff */
[----:B------:R-:W-:Y:S02]  /*614f0*/  LOP3.LUT R5, R5, 0xffff, RZ, 0xc0, !PT ;  /* 0x0000ffff05057812 */ /* 0x000fe400078ec0ff */
[----:B------:R-:W-:Y:S01]  /*61500*/  LOP3.LUT R12, R12, 0xffff, RZ, 0xc0, !PT ;  /* 0x0000ffff0c0c7812 */ /* 0x000fe200078ec0ff */
[----:B------:R-:W-:Y:S01]  /*61510*/  STL [R1+0x1568], R13 ;  /* 0x0015680d01007387 */ /* 0x000fe20000100800 */
[----:B------:R-:W-:-:S03]  /*61520*/  PRMT R9, R8, 0x3340, R9 ;  /* 0x0000334008097816 */ /* 0x000fc60000000009 */
[----:B------:R0:W-:Y:S01]  /*61530*/  STL [R1+0x1564], R6 ;  /* 0x0015640601007387 */ /* 0x0001e20000100800 */
[----:B------:R-:W-:Y:S02]  /*61540*/  PRMT R8, R11, 0x3340, R4 ;  /* 0x000033400b087816 */ /* 0x000fe40000000004 */
[----:B------:R-:W-:Y:S01]  /*61550*/  PRMT R4, R7, 0x3340, R12 ;  /* 0x0000334007047816 */ /* 0x000fe2000000000c */
[----:B------:R-:W-:Y:S04]  /*61560*/  STL [R1+0x1428], R9 ;  /* 0x0014280901007387 */ /* 0x000fe80000100800 */
[----:B------:R-:W-:Y:S01]  /*61570*/  STL [R1+0x1424], R8 ;  /* 0x0014240801007387 */ /* 0x000fe20000100800 */
[----:B0-----:R-:W-:Y:S02]  /*61580*/  PRMT R6, R10, 0x3340, R5 ;  /* 0x000033400a067816 */ /* 0x001fe40000000005 */
[----:B------:R-:W-:-:S03]  /*61590*/  LOP3.LUT R11, R23, 0xffff, RZ, 0xc0, !PT ;  /* 0x0000ffff170b7812 */ /* 0x000fc600078ec0ff */
[----:B------:R3:W-:Y:S04]  /*615a0*/  STL [R1+0x1420], R6 ;  /* 0x0014200601007387 */ /* 0x0007e80000100800 */
[----:B------:R0:W-:Y:S04]  /*615b0*/  STL [R1+0x1408], R4 ;  /* 0x0014080401007387 */ /* 0x0001e80000100800 */
[----:B------:R-:W4:Y:S04]  /*615c0*/  LDL.LU R23, [R1+0x2de8] ;  /* 0x002de80001177983 */ /* 0x000f280000300800 */
[----:B------:R-:W4:Y:S01]  /*615d0*/  LDL.LU R19, [R1+0x28c] ;  /* 0x00028c0001137983 */ /* 0x000f220000300800 */
[----:B--2---:R-:W-:-:S02]  /*615e0*/  LOP3.LUT R5, R29, 0xffff, RZ, 0xc0, !PT ;  /* 0x0000ffff1d057812 */ /* 0x004fc400078ec0ff */
        /* <DEDUP_REMOVED lines=13> */
[----:B------:R-:W-:-:S05]  /*616c0*/  PRMT R13, R8, 0x3340, R9 ;  /* 0x00003340080d7816 */ /* 0x000fca0000000009 */
[----:B------:R0:W-:Y:S01]  /*616d0*/  STL [R1+0x1554], R13 ;  /* 0x0015540d01007387 */ /* 0x0001e20000100800 */
[----:B------:R-:W-:Y:S02]  /*616e0*/  SHF.R.U32.HI R12, RZ, 0x8, R8 ;  /* 0x00000008ff0c7819 */ /* 0x000fe40000011608 */
[----:B------:R-:W-:Y:S02]  /*616f0*/  SHF.R.U32.HI R8, RZ, 0x8, R7 ;  /* 0x00000008ff087819 */ /* 0x000fe40000011607 */
[----:B------:R-:W-:Y:S02]  /*61700*/  SHF.R.U32.HI R9, RZ, 0x8, R9 ;  /* 0x00000008ff097819 */ /* 0x000fe40000011609 */
[----:B0-----:R-:W-:Y:S02]  /*61710*/  PRMT R13, R7, 0x3340, R11 ;  /* 0x00003340070d7816 */ /* 0x001fe4000000000b */
[----:B------:R-:W-:Y:S02]  /*61720*/  SHF.R.U32.HI R7, RZ, 0x8, R5 ;  /* 0x00000008ff077819 */ /* 0x000fe40000011605 */
[----:B------:R-:W-:Y:S01]  /*61730*/  SHF.R.U32.HI R11, RZ, 0x8, R11 ;  /* 0x00000008ff0b7819 */ /* 0x000fe2000001160b */
[----:B------:R0:W-:Y:S01]  /*61740*/  STL [R1+0x1550], R13 ;  /* 0x0015500d01007387 */ /* 0x0001e20000100800 */
[----:B------:R-:W-:-:S02]  /*61750*/  LOP3.LUT R12, R12, 0xffff, RZ, 0xc0, !PT ;  /* 0x0000ffff0c0c7812 */ /* 0x000fc400078ec0ff */
[----:B------:R-:W-:Y:S02]  /*61760*/  LOP3.LUT R9, R9, 0xffff, RZ, 0xc0, !PT ;  /* 0x0000ffff09097812 */ /* 0x000fe400078ec0ff */
[----:B------:R-:W-:Y:S02]  /*61770*/  LOP3.LUT R8, R8, 0xffff, RZ, 0xc0, !PT ;  /* 0x0000ffff08087812 */ /* 0x000fe400078ec0ff */
[----:B------:R-:W-:Y:S02]  /*61780*/  LOP3.LUT R11, R11, 0xffff, RZ, 0xc0, !PT ;  /* 0x0000ffff0b0b7812 */ /* 0x000fe400078ec0ff */
[----:B0-----:R-:W-:Y:S02]  /*61790*/  PRMT R13, R5, 0x3340, R4 ;  /* 0x00003340050d7816 */ /* 0x001fe40000000004 */
[----:B------:R-:W-:Y:S02]  /*617a0*/  SHF.R.U32.HI R5, RZ, 0x8, R6 ;  /* 0x00000008ff057819 */ /* 0x000fe40000011606 */
[----:B------:R-:W-:-:S02]  /*617b0*/  SHF.R.U32.HI R4, RZ, 0x8, R4 ;  /* 0x00000008ff047819 */ /* 0x000fc40000011604 */
[--C-:B------:R-:W-:Y:S02]  /*617c0*/  PRMT R6, R6, 0x3340, R10.reuse ;  /* 0x0000334006067816 */ /* 0x100fe4000000000a */
        /* <DEDUP_REMOVED lines=15> */
[----:B------:R-:W-:-:S03]  /*618c0*/  LOP3.LUT R7, R19, 0xffff, RZ, 0xc0, !PT ;  /* 0x0000ffff13077812 */ /* 0x000fc600078ec0ff */
        /* <DEDUP_REMOVED lines=8> */
[----:B------:R-:W-:-:S03]  /*61950*/  LOP3.LUT R12, R0, 0xffff, RZ, 0xc0, !PT ;  /* 0x0000ffff000c7812 */ /* 0x000fc600078ec0ff */
[----:B------:R-:W2:Y:S04]  /*61960*/  LDL.LU R15, [R1+0x13c] ;  /* 0x00013c00010f7983 */ /* 0x000ea80000300800 */
[----:B------:R-:W2:Y:S01]  /*61970*/  LDL.LU R0, [R1+0x130] ;  /* 0x0001300001007983 */ /* 0x000ea20000300800 */
[----:B0-----:R-:W-:-:S03]  /*61980*/  LOP3.LUT R4, R16, 0xffff, RZ, 0xc0, !PT ;  /* 0x0000ffff10047812 */ /* 0x001fc600078ec0ff */
[----:B------:R-:W2:Y:S01]  /*61990*/  LDL.LU R16, [R1+0xcc] ;  /* 0x0000cc0001107983 */ /* 0x000ea20000300800 */
[----:B------:R-:W-:-:S03]  /*619a0*/  LOP3.LUT R5, R17, 0xffff, RZ, 0xc0, !PT ;  /* 0x0000ffff11057812 */ /* 0x000fc600078ec0ff */
[----:B------:R-:W2:Y:S01]  /*619b0*/  LDL.LU R17, [R1+0xc8] ;  /* 0x0000c80001117983 */ /* 0x000ea20000300800 */
        /* <DEDUP_REMOVED lines=26> */
[----:B------:R1:W-:Y:S04]  /*61b60*/  STL [R1+0x13d8], R8 ;  /* 0x0013d80801007387 */ /* 0x0003e80000100800 */
[----:B------:R-:W-:Y:S01]  /*61b70*/  STL [R1+0x13d4], R7 ;  /* 0x0013d40701007387 */ /* 0x000fe20000100800 */
[----:B0-----:R-:W-:Y:S02]  /*61b80*/  PRMT R6, R11, 0x3340, R4 ;  /* 0x000033400b067816 */ /* 0x001fe40000000004 */
[----:B------:R-:W-:-:S03]  /*61b90*/  PRMT R4, R10, 0x3340, R5 ;  /* 0x000033400a047816 */ /* 0x000fc60000000005 */
[----:B------:R4:W-:Y:S04]  /*61ba0*/  STL [R1+0x13d0], R6 ;  /* 0x0013d00601007387 */ /* 0x0009e80000100800 */
[----:B------:R2:W-:Y:S01]  /*61bb0*/  STL [R1+0x13cc], R4 ;  /* 0x0013cc0401007387 */ /* 0x0005e20000100800 */
[----:B-1----:R-:W-:-:S03]  /*61bc0*/  LOP3.LUT R8, R19, 0xffff, RZ, 0xc0, !PT ;  /* 0x0000ffff13087812 */ /* 0x002fc600078ec0ff */
[----:B------:R-:W2:Y:S01]  /*61bd0*/  LDL.LU R19, [R1+0x310] ;  /* 0x0003100001137983 */ /* 0x000ea20000300800 */
[----:B---3--:R-:W-:Y:S02]  /*61be0*/  LOP3.LUT R11, R20, 0xffff, RZ, 0xc0, !PT ;  /* 0x0000ffff140b7812 */ /* 0x008fe400078ec0ff */
[----:B----4-:R-:W-:Y:S01]  /*61bf0*/  LOP3.LUT R6, R21, 0xffff, RZ, 0xc0, !PT ;  /* 0x0000ffff15067812 */ /* 0x010fe200078ec0ff */
[----:B------:R-:W3:Y:S01]  /*61c00*/  LDL.LU R20, [R1+0x308] ;  /* 0x0003080001147983 */ /* 0x000ee20000300800 */
[----:B--2---:R-:W-:-:S03]  /*61c10*/  LOP3.LUT R4, R15, 0xffff, RZ, 0xc0, !PT ;  /* 0x0000ffff0f047812 */ /* 0x004fc600078ec0ff */
[----:B------:R-:W2:Y:S01]  /*61c20*/  LDL.LU R21, [R1+0x2dc] ;  /* 0x0002dc0001157983 */ /* 0x000ea20000300800 */
[----:B------:R-:W-:-:S03]  /*61c30*/  LOP3.LUT R10, R0, 0xffff, RZ, 0xc0, !PT ;  /* 0x0000ffff000a7812 */ /* 0x000fc600078ec0ff */
        /* <DEDUP_REMOVED lines=8> */
[----:B------:R0:W-:Y:S04]  /*61cc0*/  STL [R1+0x14fc], R13 ;  /* 0x0014fc0d01007387 */ /* 0x0001e80000100800 */
[----:B------:R-:W4:Y:S01]  /*61cd0*/  LDL.LU R29, [R1+0x1bc] ;  /* 0x0001bc00011d7983 */ /* 0x000f220000300800 */
[----:B------:R-:W-:Y:S02]  /*61ce0*/  SHF.R.U32.HI R9, RZ, 0x8, R7 ;  /* 0x00000008ff097819 */ /* 0x000fe40000011607 */
[----:B------:R-:W-:Y:S02]  /*61cf0*/  SHF.R.U32.HI R7, RZ, 0x8, R11 ;  /* 0x00000008ff077819 */ /* 0x000fe4000001160b */
[----:B------:R-:W-:Y:S02]  /*61d00*/  PRMT R11, R11, 0x3340, R12 ;  /* 0x000033400b0b7816 */ /* 0x000fe4000000000c */
[----:B------:R-:W-:-:S02]  /*61d10*/  SHF.R.U32.HI R10, RZ, 0x8, R10 ;  /* 0x00000008ff0a7819 */ /* 0x000fc4000001160a */
[----:B------:R-:W-:Y:S01]  /*61d20*/  SHF.R.U32.HI R12, RZ, 0x8, R12 ;  /* 0x00000008ff0c7819 */ /* 0x000fe2000001160c */
[----:B------:R1:W-:Y:S01]  /*61d30*/  STL [R1+0x14f8], R11 ;  /* 0x0014f80b01007387 */ /* 0x0003e20000100800 */
[--C-:B0-----:R-:W-:Y:S02]  /*61d40*/  PRMT R13, R8, 0x3340, R4.reuse ;  /* 0x00003340080d7816 */ /* 0x101fe40000000004 */
[----:B------:R-:W-:Y:S02]  /*61d50*/  SHF.R.U32.HI R4, RZ, 0x8, R4 ;  /* 0x00000008ff047819 */ /* 0x000fe40000011604 */
[----:B------:R-:W-:Y:S02]  /*61d60*/  LOP3.LUT R9, R9, 0xffff, RZ, 0xc0, !PT ;  /* 0x0000ffff09097812 */ /* 0x000fe400078ec0ff */
[----:B------:R-:W-:Y:S02]  /*61d70*/  LOP3.LUT R10, R10, 0xffff, RZ, 0xc0, !PT ;  /* 0x0000ffff0a0a7812 */ /* 0x000fe400078ec0ff */
[----:B------:R-:W-:-:S02]  /*61d80*/  LOP3.LUT R4, R4, 0xffff, RZ, 0xc0, !PT ;  /* 0x0000ffff04047812 */ /* 0x000fc400078ec0ff */
[----:B-1----:R-:W-:Y:S02]  /*61d90*/  SHF.R.U32.HI R11, RZ, 0x8, R8 ;  /* 0x00000008ff0b7819 */ /* 0x002fe40000011608 */
[----:B------:R-:W-:Y:S02]  /*61da0*/  SHF.R.U32.HI R8, RZ, 0x8, R6 ;  /* 0x00000008ff087819 */ /* 0x000fe40000011606 */
[--C-:B------:R-:W-:Y:S02]  /*61db0*/  PRMT R6, R6, 0x3340, R5.reuse ;  /* 0x0000334006067816 */ /* 0x100fe40000000005 */
[----:B------:R-:W-:Y:S02]  /*61dc0*/  SHF.R.U32.HI R5, RZ, 0x8, R5 ;  /* 0x00000008ff057819 */ /* 0x000fe40000011605 */
[----:B------:R-:W-:Y:S02]  /*61dd0*/  LOP3.LUT R11, R11, 0xffff, RZ, 0xc0, !PT ;  /* 0x0000ffff0b0b7812 */ /* 0x000fe400078ec0ff */
[----:B------:R-:W-:-:S02]  /*61de0*/  LOP3.LUT R7, R7, 0xffff, RZ, 0xc0, !PT ;  /* 0x0000ffff07077812 */ /* 0x000fc400078ec0ff */
[----:B------:R-:W-:Y:S02]  /*61df0*/  LOP3.LUT R12, R12, 0xffff, RZ, 0xc0, !PT ;  /* 0x0000ffff0c0c7812 */ /* 0x000fe400078ec0ff */
        /* <DEDUP_REMOVED lines=9> */
[----:B0-----:R-:W-:-:S05]  /*61e90*/  PRMT R6, R7, 0x3340, R12 ;  /* 0x0000334007067816 */ /* 0x001fca000000000c */
[----:B------:R2:W-:Y:S04]  /*61ea0*/  STL [R1+0x1340], R6 ;  /* 0x0013400601007387 */ /* 0x0005e80000100800 */
[----:B------:R0:W-:Y:S01]  /*61eb0*/  STL [R1+0x1358], R5 ;  /* 0x0013580501007387 */ /* 0x0001e20000100800 */
[----:B---3--:R-:W-:Y:S02]  /*61ec0*/  LOP3.LUT R7, R20, 0xffff, RZ, 0xc0, !PT ;  /* 0x0000ffff14077812 */ /* 0x008fe400078ec0ff */
[----:B--2---:R-:W-:Y:S01]  /*61ed0*/  LOP3.LUT R6, R21, 0xffff, RZ, 0xc0, !PT ;  /* 0x0000ffff15067812 */ /* 0x004fe200078ec0ff */
[----:B------:R-:W2:Y:S01]  /*61ee0*/  LDL.LU R20, [R1+0x300] ;  /* 0x0003000001147983 */ /* 0x000ea20000300800 */
[----:B----4-:R-:W-:-:S03]  /*61ef0*/  LOP3.LUT R11, R15, 0xffff, RZ, 0xc0, !PT ;  /* 0x0000ffff0f0b7812 */ /* 0x010fc600078ec0ff */
[----:B------:R-:W3:Y:S01]  /*61f00*/  LDL.LU R21, [R1+0x2f8] ;  /* 0x0002f80001157983 */ /* 0x000ee20000300800 */
[----:B------:R-:W-:-:S03]  /*61f10*/  LOP3.LUT R10, R0, 0xffff, RZ, 0xc0, !PT ;  /* 0x0000ffff000a7812 */ /* 0x000fc600078ec0ff */
[----:B------:R-:W4:Y:S04]  /*61f20*/  LDL.LU R15, [R1+0x24c] ;  /* 0x00024c00010f7983 */ /* 0x000f280000300800 */
[----:B------:R-:W4:Y:S01]  /*61f30*/  LDL.LU R0, [R1+0x248] ;  /* 0x0002480001007983 */ /* 0x000f220000300800 */
[----:B------:R-:W-:-:S03]  /*61f40*/  LOP3.LUT R9, R16, 0xffff, RZ, 0xc0, !PT ;  /* 0x0000ffff10097812 */ /* 0x000fc600078ec0ff */
[----:B------:R-:W4:Y:S01]  /*61f50*/  LDL.LU R16, [R1+0x1f8] ;  /* 0x0001f80001107983 */ /* 0x000f220000300800 */
[----:B0-----:R-:W-:-:S03]  /*61f60*/  LOP3.LUT R5, R17, 0xffff, RZ, 0xc0, !PT ;  /* 0x0000ffff11057812 */ /* 0x001fc600078ec0ff */
[----:B------:R-:W4:Y:S01]  /*61f70*/  LDL.LU R17, [R1+0x1f0] ;  /* 0x0001f00001117983 */ /* 0x000f220000300800 */
[----:B------:R-:W-:Y:S02]  /*61f80*/  PRMT R13, R6, 0x3340, R9 ;  /* 0x00003340060d7816 */ /* 0x000fe40000000009 */
[----:B------:R-:W-:Y:S02]  /*61f90*/  LOP3.LUT R4, R19, 0xffff, RZ, 0xc0, !PT ;  /* 0x0000ffff13047812 */ /* 0x000fe400078ec0ff */
[----:B------:R-:W-:Y:S01]  /*61fa0*/  LOP3.LUT R12, R29, 0xffff, RZ, 0xc0, !PT ;  /* 0x0000ffff1d0c7812 */ /* 0x000fe200078ec0ff */
[----:B------:R0:W-:Y:S01]  /*61fb0*/  STL [R1+0x14dc], R13 ;  /* 0x0014dc0d01007387 */ /* 0x0001e20000100800 */
[----:B------:R-:W-:Y:S02]  /*61fc0*/  SHF.R.U32.HI R8, RZ, 0x8, R6 ;  /* 0x00000008ff087819 */ /* 0x000fe40000011606 */
[----:B------:R-:W-:Y:S02]  /*61fd0*/  SHF.R.U32.HI R6, RZ, 0x8, R11 ;  /* 0x00000008ff067819 */ /* 0x000fe4000001160b */
[----:B0-----:R-:W-:-:S02]  /*61fe0*/  PRMT R13, R11, 0x3340, R12 ;  /* 0x000033400b0d7816 */ /* 0x001fc4000000000c */
[----:B------:R-:W-:-:S03]  /*61ff0*/  SHF.R.U32.HI R11, RZ, 0x8, R10 ;  /* 0x00000008ff0b7819 */ /* 0x000fc6000001160a */
[----:B------:R0:W-:Y:S01]  /*62000*/  STL [R1+0x14f0], R13 ;  /* 0x0014f00d01007387 */ /* 0x0001e20000100800 */
[----:B------:R-:W-:Y:S02]  /*62010*/  LOP3.LUT R11, R11, 0xffff, RZ, 0xc0, !PT ;  /* 0x0000ffff0b0b7812 */ /* 0x000fe400078ec0ff */
[----:B------:R-:W-:Y:S02]  /*62020*/  SHF.R.U32.HI R9, RZ, 0x8, R9 ;  /* 0x00000008ff097819 */ /* 0x000fe40000011609 */
[----:B------:R-:W-:Y:S02]  /*62030*/  SHF.R.U32.HI R12, RZ, 0x8, R12 ;  /* 0x00000008ff0c7819 */ /* 0x000fe4000001160c */
        /* <DEDUP_REMOVED lines=16> */
[----:B------:R-:W-:-:S02]  /*62140*/  LOP3.LUT R11, R26, 0xffff, RZ, 0xc0, !PT ;  /* 0x0000ffff1a0b7812 */ /* 0x000fc400078ec0ff */
[----:B0-----:R-:W-:Y:S02]  /*62150*/  PRMT R7, R10, 0x3340, R5 ;  /* 0x000033400a077816 */ /* 0x001fe40000000005 */
[----:B------:R-:W-:Y:S02]  /*62160*/  PRMT R5, R8, 0x3340, R9 ;  /* 0x0000334008057816 */ /* 0x000fe40000000009 */
[----:B-1----:R-:W-:Y:S02]  /*62170*/  PRMT R4, R6, 0x3340, R12 ;  /* 0x0000334006047816 */ /* 0x002fe4000000000c */
[----:B------:R-:W-:Y:S01]  /*62180*/  LOP3.LUT R10, R3, 0xffff, RZ, 0xc0, !PT ;  /* 0x0000ffff030a7812 */ /* 0x000fe200078ec0ff */
[----:B------:R3:W-:Y:S04]  /*62190*/  STL [R1+0x1318], R7 ;  /* 0x0013180701007387 */ /* 0x0007e80000100800 */
[----:B------:R-:W-:Y:S04]  /*621a0*/  STL [R1+0x1314], R5 ;  /* 0x0013140501007387 */ /* 0x000fe80000100800 */
[----:B------:R0:W-:Y:S04]  /*621b0*/  STL [R1+0x1330], R4 ;  /* 0x0013300401007387 */ /* 0x0001e80000100800 */
[----:B------:R-:W4:Y:S04]  /*621c0*/  LDL.LU R3, [R1+0x2de4] ;  /* 0x002de40001037983 */ /* 0x000f280000300800 */
        /* <DEDUP_REMOVED lines=8> */
[----:B------:R-:W4:Y:S04]  /*62250*/  LDL.LU R15, [R1+0x25c] ;  /* 0x00025c00010f7983 */ /* 0x000f280000300800 */
[----:B------:R-:W4:Y:S01]  /*62260*/  LDL.LU R0, [R1+0x1cc] ;  /* 0x0001cc0001007983 */ /* 0x000f220000300800 */
[----:B0-----:R-:W-:-:S03]  /*62270*/  LOP3.LUT R4, R16, 0xffff, RZ, 0xc0, !PT ;  /* 0x0000ffff10047812 */ /* 0x001fc600078ec0ff */
        /* <DEDUP_REMOVED lines=8> */
[----:B0-----:R-:W-:Y:S02]  /*62300*/  PRMT R13, R7, 0x3340, R5 ;  /* 0x00003340070d7816 */ /* 0x001fe40000000005 */
[----:B------:R-:W-:-:S03]  /*62310*/  SHF.R.U32.HI R7, RZ, 0x8, R8 ;  /* 0x00000008ff077819 */ /* 0x000fc60000011608 */
[----:B------:R0:W-:Y:S01]  /*62320*/  STL [R1+0x1530], R13 ;  /* 0x0015300d01007387 */ /* 0x0001e20000100800 */
[----:B------:R-:W-:Y:S02]  /*62330*/  SHF.R.U32.HI R5, RZ, 0x8, R5 ;  /* 0x00000008ff057819 */ /* 0x000fe40000011605 */
[----:B------:R-:W-:Y:S02]  /*62340*/  LOP3.LUT R7, R7, 0xffff, RZ, 0xc0, !PT ;  /* 0x0000ffff07077812 */ /* 0x000fe400078ec0ff */
[----:B0-----:R-:W-:Y:S02]  /*62350*/  PRMT R13, R8, 0x3340, R10 ;  /* 0x00003340080d7816 */ /* 0x001fe4000000000a */
[----:B------:R-:W-:Y:S02]  /*62360*/  SHF.R.U32.HI R8, RZ, 0x8, R6 ;  /* 0x00000008ff087819 */ /* 0x000fe40000011606 */
[----:B------:R-:W-:Y:S02]  /*62370*/  SHF.R.U32.HI R10, RZ, 0x8, R10 ;  /* 0x00000008ff0a7819 */ /* 0x000fe4000001160a */
[----:B------:R-:W-:-:S02]  /*62380*/  PRMT R6, R6, 0x3340, R11 ;  /* 0x0000334006067816 */ /* 0x000fc4000000000b */
[----:B------:R-:W-:Y:S02]  /*62390*/  SHF.R.U32.HI R11, RZ, 0x8, R11 ;  /* 0x00000008ff0b7819 */ /* 0x000fe4000001160b */
[----:B------:R-:W-:Y:S02]  /*623a0*/  LOP3.LUT R8, R8, 0xffff, RZ, 0xc0, !PT ;  /* 0x0000ffff08087812 */ /* 0x000fe400078ec0ff */
[----:B------:R-:W-:Y:S02]  /*623b0*/  LOP3.LUT R10, R10, 0xffff, RZ, 0xc0, !PT ;  /* 0x0000ffff0a0a7812 */ /* 0x000fe400078ec0ff */
        /* <DEDUP_REMOVED lines=10> */
[----:B------:R1:W-:Y:S04]  /*62460*/  STL [R1+0x1398], R10 ;  /* 0x0013980a01007387 */ /* 0x0003e80000100800 */
[----:B------:R4:W-:Y:S01]  /*62470*/  STL [R1+0x1394], R7 ;  /* 0x0013940701007387 */ /* 0x0009e20000100800 */
[----:B0-----:R-:W-:Y:S02]  /*62480*/  PRMT R6, R12, 0x3340, R9 ;  /* 0x000033400c067816 */ /* 0x001fe40000000009 */
[----:B------:R-:W-:-:S03]  /*62490*/  LOP3.LUT R11, R27, 0xffff, RZ, 0xc0, !PT ;  /* 0x0000ffff1b0b7812 */ /* 0x000fc600078ec0ff */
[----:B------:R-:W-:Y:S04]  /*624a0*/  STL [R1+0x1390], R6 ;  /* 0x0013900601007387 */ /* 0x000fe80000100800 */
[----:B------:R0:W-:Y:S04]  /*624b0*/  STL [R1+0x1388], R4 ;  /* 0x0013880401007387 */ /* 0x0001e80000100800 */
[----:B------:R-:W4:Y:S04]  /*624c0*/  LDL.LU R27, [R1+0x2ddc] ;  /* 0x002ddc00011b7983 */ /* 0x000f280000300800 */
        /* <DEDUP_REMOVED lines=8> */
[----:B0-----:R-:W-:-:S03]  /*62550*/  LOP3.LUT R4, R0, 0xffff, RZ, 0xc0, !PT ;  /* 0x0000ffff00047812 */ /* 0x001fc600078ec0ff */
[----:B------:R-:W4:Y:S04]  /*62560*/  LDL.LU R15, [R1+0x258] ;  /* 0x00025800010f7983 */ /* 0x000f280000300800 */
[----:B------:R-:W4:Y:S01]  /*62570*/  LDL.LU R0, [R1+0x1c4] ;  /* 0x0001c40001007983 */ /* 0x000f220000300800 */
[----:B------:R-:W-:-:S03]  /*62580*/  LOP3.LUT R5, R16, 0xffff, RZ, 0xc0, !PT ;  /* 0x0000ffff10057812 */ /* 0x000fc600078ec0ff */
        /* <DEDUP_REMOVED lines=16> */
[--C-:B0-----:R-:W-:Y:S02]  /*62690*/  PRMT R13, R9, 0x3340, R6.reuse ;  /* 0x00003340090d7816 */ /* 0x101fe40000000006 */
[----:B------:R-:W-:Y:S02]  /*626a0*/  SHF.R.U32.HI R9, RZ, 0x8, R7 ;  /* 0x00000008ff097819 */ /* 0x000fe40000011607 */
[----:B------:R-:W-:-:S02]  /*626b0*/  SHF.R.U32.HI R6, RZ, 0x8, R6 ;  /* 0x00000008ff067819 */ /* 0x000fc40000011606 */
[--C-:B------:R-:W-:Y:S02]  /*626c0*/  PRMT R7, R7, 0x3340, R11.reuse ;  /* 0x0000334007077816 */ /* 0x100fe4000000000b */
[----:B------:R-:W-:Y:S02]  /*626d0*/  SHF.R.U32.HI R11, RZ, 0x8, R11 ;  /* 0x00000008ff0b7819 */ /* 0x000fe4000001160b */
[----:B------:R-:W-:Y:S02]  /*626e0*/  LOP3.LUT R8, R8, 0xffff, RZ, 0xc0, !PT ;  /* 0x0000ffff08087812 */ /* 0x000fe400078ec0ff */
[----:B------:R-:W-:Y:S01]  /*626f0*/  LOP3.LUT R6, R6, 0xffff, RZ, 0xc0, !PT ;  /* 0x0000ffff06067812 */ /* 0x000fe200078ec0ff */
[----:B------:R-:W-:Y:S01]  /*62700*/  STL [R1+0x1518], R13 ;  /* 0x0015180d01007387 */ /* 0x000fe20000100800 */
[----:B------:R-:W-:Y:S02]  /*62710*/  LOP3.LUT R9, R9, 0xffff, RZ, 0xc0, !PT ;  /* 0x0000ffff09097812 */ /* 0x000fe400078ec0ff */
[----:B------:R-:W-:Y:S01]  /*62720*/  LOP3.LUT R11, R11, 0xffff, RZ, 0xc0, !PT ;  /* 0x0000ffff0b0b7812 */ /* 0x000fe200078ec0ff */
[----:B------:R0:W-:Y:S01]  /*62730*/  STL [R1+0x1514], R7 ;  /* 0x0015140701007387 */ /* 0x0001e20000100800 */
[----:B------:R-:W-:-:S05]  /*62740*/  PRMT R10, R12, 0x3340, R10 ;  /* 0x000033400c0a7816 */ /* 0x000fca000000000a */
[----:B------:R2:W-:Y:S01]  /*62750*/  STL [R1+0x1378], R10 ;  /* 0x0013780a01007387 */ /* 0x0005e20000100800 */
[----:B0-----:R-:W-:Y:S02]  /*62760*/  PRMT R7, R4, 0x3340, R5 ;  /* 0x0000334004077816 */ /* 0x001fe40000000005 */
[----:B------:R-:W-:Y:S02]  /*62770*/  PRMT R5, R8, 0x3340, R6 ;  /* 0x0000334008057816 */ /* 0x000fe40000000006 */
[----:B------:R-:W-:Y:S01]  /*62780*/  PRMT R4, R9, 0x3340, R11 ;  /* 0x0000334009047816 */ /* 0x000fe2000000000b */
[----:B------:R3:W-:Y:S04]  /*62790*/  STL [R1+0x1368], R7 ;  /* 0x0013680701007387 */ /* 0x0007e80000100800 */
[----:B------:R4:W-:Y:S04]  /*627a0*/  STL [R1+0x1364], R5 ;  /* 0x0013640501007387 */ /* 0x0009e80000100800 */
[----:B------:R0:W-:Y:S01]  /*627b0*/  STL [R1+0x1360], R4 ;  /* 0x0013600401007387 */ /* 0x0001e20000100800 */
[----:B------:R-:W-:-:S03]  /*627c0*/  LOP3.LUT R8, R19, 0xffff, RZ, 0xc0, !PT ;  /* 0x0000ffff13087812 */ /* 0x000fc600078ec0ff */
[----:B------:R-:W4:Y:S01]  /*627d0*/  LDL.LU R19, [R1+0x36c] ;  /* 0x00036c0001137983 */ /* 0x000f220000300800 */
[----:B------:R-:W-:-:S03]  /*627e0*/  LOP3.LUT R9, R29, 0xffff, RZ, 0xc0, !PT ;  /* 0x0000ffff1d097812 */ /* 0x000fc600078ec0ff */
        /* <DEDUP_REMOVED lines=25> */
[--C-:B0-----:R-:W-:Y:S02]  /*62980*/  PRMT R13, R9, 0x3340, R6.reuse ;  /* 0x00003340090d7816 */ /* 0x101fe40000000006 */
[----:B------:R-:W-:-:S02]  /*62990*/  SHF.R.U32.HI R6, RZ, 0x8, R6 ;  /* 0x00000008ff067819 */ /* 0x000fc40000011606 */
[----:B------:R-:W-:Y:S02]  /*629a0*/  SHF.R.U32.HI R9, RZ, 0x8, R7 ;  /* 0x00000008ff097819 */ /* 0x000fe40000011607 */
[--C-:B------:R-:W-:Y:S02]  /*629b0*/  PRMT R7, R7, 0x3340, R11.reuse ;  /* 0x0000334007077816 */ /* 0x100fe4000000000b */
[----:B------:R-:W-:Y:S02]  /*629c0*/  SHF.R.U32.HI R11, RZ, 0x8, R11 ;  /* 0x00000008ff0b7819 */ /* 0x000fe4000001160b */
[----:B------:R-:W-:Y:S02]  /*629d0*/  LOP3.LUT R6, R6, 0xffff, RZ, 0xc0, !PT ;  /* 0x0000ffff06067812 */ /* 0x000fe400078ec0ff */
[----:B------:R-:W-:Y:S01]  /*629e0*/  LOP3.LUT R9, R9, 0xffff, RZ, 0xc0, !PT ;  /* 0x0000ffff09097812 */ /* 0x000fe200078ec0ff */
[----:B------:R-:W-:Y:S01]  /*629f0*/  STL [R1+0x1494], R13 ;  /* 0x0014940d01007387 */ /* 0x000fe20000100800 */
[----:B------:R-:W-:-:S02]  /*62a00*/  LOP3.LUT R11, R11, 0xffff, RZ, 0xc0, !PT ;  /* 0x0000ffff0b0b7812 */ /* 0x000fc400078ec0ff */
[----:B------:R-:W-:Y:S02]  /*62a10*/  LOP3.LUT R4, R4, 0xffff, RZ, 0xc0, !PT ;  /* 0x0000ffff04047812 */ /* 0x000fe400078ec0ff */
[----:B------:R-:W-:Y:S01]  /*62a20*/  LOP3.LUT R5, R5, 0xffff, RZ, 0xc0, !PT ;  /* 0x0000ffff05057812 */ /* 0x000fe200078ec0ff */
[----:B------:R0:W-:Y:S01]  /*62a30*/  STL [R1+0x1490], R7 ;  /* 0x0014900701007387 */ /* 0x0001e20000100800 */
[----:B------:R-:W-:Y:S02]  /*62a40*/  PRMT R8, R8, 0x3340, R6 ;  /* 0x0000334008087816 */ /* 0x000fe40000000006 */
[----:B------:R-:W-:Y:S02]  /*62a50*/  PRMT R6, R9, 0x3340, R11 ;  /* 0x0000334009067816 */ /* 0x000fe4000000000b */
[----:B------:R-:W-:Y:S01]  /*62a60*/  PRMT R4, R4, 0x3340, R5 ;  /* 0x0000334004047816 */ /* 0x000fe20000000005 */
[----:B------:R-:W-:Y:S01]  /*62a70*/  STL [R1+0x12e4], R8 ;  /* 0x0012e40801007387 */ /* 0x000fe20000100800 */
[----:B0-----:R-:W-:-:S05]  /*62a80*/  PRMT R7, R12, 0x3340, R10 ;  /* 0x000033400c077816 */ /* 0x001fca000000000a */
[----:B------:R2:W-:Y:S04]  /*62a90*/  STL [R1+0x12dc], R7 ;  /* 0x0012dc0701007387 */ /* 0x0005e80000100800 */
[----:B------:R-:W-:Y:S01]  /*62aa0*/  STL [R1+0x12d4], R6 ;  /* 0x0012d40601007387 */ /* 0x000fe20000100800 */
[----:B------:R-:W-:-:S03]  /*62ab0*/  LOP3.LUT R10, R19, 0xffff, RZ, 0xc0, !PT ;  /* 0x0000ffff130a7812 */ /* 0x000fc600078ec0ff */
[----:B------:R4:W-:Y:S04]  /*62ac0*/  STL [R1+0x12d0], R4 ;  /* 0x0012d00401007387 */ /* 0x0009e80000100800 */
        /* <DEDUP_REMOVED lines=40> */
[----:B------:R-:W-:-:S03]  /*62d50*/  PRMT R4, R4, 0x3340, R11 ;  /* 0x0000334004047816 */ /* 0x000fc6000000000b */
[----:B------:R2:W-:Y:S01]  /*62d60*/  STL [R1+0x12cc], R10 ;  /* 0x0012cc0a01007387 */ /* 0x0005e20000100800 */
[----:B0-----:R-:W-:Y:S02]  /*62d70*/  PRMT R7, R8, 0x3340, R5 ;  /* 0x0000334008077816 */ /* 0x001fe40000000005 */
[----:B------:R-:W-:-:S03]  /*62d80*/  PRMT R5, R9, 0x3340, R6 ;  /* 0x0000334009057816 */ /* 0x000fc60000000006 */
[----:B------:R-:W-:Y:S04]  /*62d90*/  STL [R1+0x12c8], R7 ;  /* 0x0012c80701007387 */ /* 0x000fe80000100800 */
[----:B------:R-:W-:Y:S04]  /*62da0*/  STL [R1+0x12c4], R5 ;  /* 0x0012c40501007387 */ /* 0x000fe80000100800 */
        /* <DEDUP_REMOVED lines=16> */
[----:B------:R-:W-:-:S03]  /*62eb0*/  LOP3.LUT R11, R19, 0xffff, RZ, 0xc0, !PT ;  /* 0x0000ffff130b7812 */ /* 0x000fc600078ec0ff */
[----:B------:R0:W-:Y:S01]  /*62ec0*/  STL [R1+0x14d0], R13 ;  /* 0x0014d00d01007387 */ /* 0x0001e20000100800 */
[----:B------:R-:W-:Y:S02]  /*62ed0*/  SHF.R.U32.HI R7, RZ, 0x8, R8 ;  /* 0x00000008ff077819 */ /* 0x000fe40000011608 */
[----:B------:R-:W-:Y:S02]  /*62ee0*/  SHF.R.U32.HI R8, RZ, 0x8, R11 ;  /* 0x00000008ff087819 */ /* 0x000fe4000001160b */
[----:B------:R-:W-:Y:S02]  /*62ef0*/  SHF.R.U32.HI R9, RZ, 0x8, R9 ;  /* 0x00000008ff097819 */ /* 0x000fe40000011609 */
[--C-:B0-----:R-:W-:Y:S02]  /*62f00*/  PRMT R13, R11, 0x3340, R12.reuse ;  /* 0x000033400b0d7816 */ /* 0x101fe4000000000c */
        /* <DEDUP_REMOVED lines=21> */
[----:B------:R2:W-:Y:S01]  /*63060*/  STL [R1+0x12f8], R7 ;  /* 0x0012f80701007387 */ /* 0x0005e20000100800 */
[----:B0-----:R-:W-:Y:S02]  /*63070*/  PRMT R6, R11, 0x3340, R4 ;  /* 0x000033400b067816 */ /* 0x001fe40000000004 */
[----:B------:R-:W-:Y:S02]  /*63080*/  PRMT R4, R10, 0x3340, R5 ;  /* 0x000033400a047816 */ /* 0x000fe40000000005 */
[----:B------:R-:W-:Y:S01]  /*63090*/  LOP3.LUT R11, R3, 0xffff, RZ, 0xc0, !PT ;  /* 0x0000ffff030b7812 */ /* 0x000fe200078ec0ff */
[----:B------:R-:W-:Y:S04]  /*630a0*/  STL [R1+0x12f4], R6 ;  /* 0x0012f40601007387 */ /* 0x000fe80000100800 */
[----:B------:R0:W-:Y:S04]  /*630b0*/  STL [R1+0x12f0], R4 ;  /* 0x0012f00401007387 */ /* 0x0001e80000100800 */
[----:B------:R-:W4:Y:S04]  /*630c0*/  LDL.LU R3, [R1+0x2dd8] ;  /* 0x002dd80001037983 */ /* 0x000f280000300800 */
        /* <DEDUP_REMOVED lines=10> */
[----:B------:R-:W2:Y:S01]  /*63170*/  LDL.LU R0, [R1+0x2c4] ;  /* 0x0002c40001007983 */ /* 0x000ea20000300800 */
[----:B------:R-:W-:-:S03]  /*63180*/  LOP3.LUT R5, R16, 0xffff, RZ, 0xc0, !PT ;  /* 0x0000ffff10057812 */ /* 0x000fc600078ec0ff */
[----:B------:R-:W3:Y:S01]  /*63190*/  LDL.LU R16, [R1+0x228] ;  /* 0x0002280001107983 */ /* 0x000ee20000300800 */
[----:B------:R-:W-:-:S03]  /*631a0*/  LOP3.LUT R6, R17, 0xffff, RZ, 0xc0, !PT ;  /* 0x0000ffff11067812 */ /* 0x000fc600078ec0ff */
[----:B------:R-:W4:Y:S01]  /*631b0*/  LDL.LU R17, [R1+0x1b8] ;  /* 0x0001b80001117983 */ /* 0x000f220000300800 */
[----:B------:R-:W-:Y:S02]  /*631c0*/  PRMT R13, R10, 0x3340, R4 ;  /* 0x000033400a0d7816 */ /* 0x000fe40000000004 */
[----:B------:R-:W-:Y:S02]  /*631d0*/  SHF.R.U32.HI R12, RZ, 0x8, R10 ;  /* 0x00000008ff0c7819 */ /* 0x000fe4000001160a */
[----:B------:R-:W-:Y:S01]  /*631e0*/  SHF.R.U32.HI R10, RZ, 0x8, R4 ;  /* 0x00000008ff0a7819 */ /* 0x000fe20000011604 */
[----:B------:R0:W-:Y:S01]  /*631f0*/  STL [R1+0x1458], R13 ;  /* 0x0014580d01007387 */ /* 0x0001e20000100800 */
[----:B------:R-:W-:Y:S02]  /*63200*/  SHF.R.U32.HI R4, RZ, 0x8, R7 ;  /* 0x00000008ff047819 */ /* 0x000fe40000011607 */
[--C-:B0-----:R-:W-:Y:S02]  /*63210*/  PRMT R13, R7, 0x3340, R5.reuse ;  /* 0x00003340070d7816 */ /* 0x101fe40000000005 */
[----:B------:R-:W-:-:S02]  /*63220*/  SHF.R.U32.HI R7, RZ, 0x8, R5 ;  /* 0x00000008ff077819 */ /* 0x000fc40000011605 */
[----:B------:R-:W-:Y:S01]  /*63230*/  SHF.R.U32.HI R5, RZ, 0x8, R9 ;  /* 0x00000008ff057819 */ /* 0x000fe20000011609 */
[----:B------:R0:W-:Y:S01]  /*63240*/  STL [R1+0x14a0], R13 ;  /* 0x0014a00d01007387 */ /* 0x0001e20000100800 */
        /* <DEDUP_REMOVED lines=8> */
[----:B------:R-:W-:Y:S02]  /*632d0*/  PRMT R4, R4, 0x3340, R7 ;  /* 0x0000334004047816 */ /* 0x000fe40000000007 */
[----:B------:R-:W-:Y:S02]  /*632e0*/  LOP3.LUT R6, R6, 0xffff, RZ, 0xc0, !PT ;  /* 0x0000ffff06067812 */ /* 0x000fe400078ec0ff */
[----:B------:R-:W-:-:S02]  /*632f0*/  LOP3.LUT R9, R9, 0xffff, RZ, 0xc0, !PT ;  /* 0x0000ffff09097812 */ /* 0x000fc400078ec0ff */
        /* <DEDUP_REMOVED lines=8> */
[----:B------:R-:W-:Y:S04]  /*63380*/  STL [R1+0x12e0], R6 ;  /* 0x0012e00601007387 */ /* 0x000fe80000100800 */
[----:B------:R-:W-:Y:S01]  /*63390*/  STL [R1+0x12d8], R5 ;  /* 0x0012d80501007387 */ /* 0x000fe20000100800 */
[----:B0-----:R-:W-:-:S02]  /*633a0*/  PRMT R4, R12, 0x3340, R10 ;  /* 0x000033400c047816 */ /* 0x001fc4000000000a */
[----:B------:R-:W-:-:S03]  /*633b0*/  LOP3.LUT R7, R29, 0xffff, RZ, 0xc0, !PT ;  /* 0x0000ffff1d077812 */ /* 0x000fc600078ec0ff */
[----:B------:R2:W-:Y:S02]  /*633c0*/  STL [R1+0x12b0], R4 ;  /* 0x0012b00401007387 */ /* 0x0005e40000100800 */
[----:B--2---:R-:W-:Y:S02]  /*633d0*/  LOP3.LUT R4, R0, 0xffff, RZ, 0xc0, !PT ;  /* 0x0000ffff00047812 */ /* 0x004fe400078ec0ff */
[----:B------:R-:W-:Y:S02]  /*633e0*/  LOP3.LUT R9, R20, 0xffff, RZ, 0xc0, !PT ;  /* 0x0000ffff14097812 */ /* 0x000fe400078ec0ff */
[----:B------:R-:W-:Y:S02]  /*633f0*/  PRMT R0, R7, 0x3340, R4 ;  /* 0x0000334007007816 */ /* 0x000fe40000000004 */
[----:B---3--:R-:W-:Y:S02]  /*63400*/  LOP3.LUT R10, R16, 0xffff, RZ, 0xc0, !PT ;  /* 0x0000ffff100a7812 */ /* 0x008fe400078ec0ff */
[----:B------:R-:W-:Y:S01]  /*63410*/  LOP3.LUT R8, R21, 0xffff, RZ, 0xc0, !PT ;  /* 0x0000ffff15087812 */ /* 0x000fe200078ec0ff */
[----:B------:R0:W-:Y:S01]  /*63420*/  STL [R1+0x142c], R0 ;  /* 0x00142c0001007387 */ /* 0x0001e20000100800 */
[----:B----4-:R-:W-:-:S03]  /*63430*/  LOP3.LUT R5, R15, 0xffff, RZ, 0xc0, !PT ;  /* 0x0000ffff0f057812 */ /* 0x010fc600078ec0ff */
[----:B------:R-:W2:Y:S04]  /*63440*/  LDL.LU R21, [R1+0x38c] ;  /* 0x00038c0001157983 */ /* 0x000ea80000300800 */
[----:B------:R-:W3:Y:S01]  /*63450*/  LDL.LU R15, [R1+0x388] ;  /* 0x00038800010f7983 */ /* 0x000ee20000300800 */
[----:B0-----:R-:W-:Y:S02]  /*63460*/  PRMT R0, R9, 0x3340, R10 ;  /* 0x0000334009007816 */ /* 0x001fe4000000000a */
[----:B------:R-:W-:-:S03]  /*63470*/  LOP3.LUT R11, R17, 0xffff, RZ, 0xc0, !PT ;  /* 0x0000ffff110b7812 */ /* 0x000fc600078ec0ff */
[----:B------:R0:W-:Y:S04]  /*63480*/  STL [R1+0x141c], R0 ;  /* 0x00141c0001007387 */ /* 0x0001e80000100800 */
[----:B------:R-:W4:Y:S04]  /*63490*/  LDL.LU R16, [R1+0x2a4] ;  /* 0x0002a40001107983 */ /* 0x000f280000300800 */
[----:B------:R-:W2:Y:S01]  /*634a0*/  LDL.LU R17, [R1+0x2a0] ;  /* 0x0002a00001117983 */ /* 0x000ea20000300800 */
[----:B------:R-:W-:Y:S02]  /*634b0*/  LOP3.LUT R6, R19, 0xffff, RZ, 0xc0, !PT ;  /* 0x0000ffff13067812 */ /* 0x000fe400078ec0ff */
[----:B------:R-:W-:-:S02]  /*634c0*/  SHF.R.U32.HI R12, RZ, 0x8, R7 ;  /* 0x00000008ff0c7819 */ /* 0x000fc40000011607 */
        /* <DEDUP_REMOVED lines=8> */
[----:B------:R-:W-:Y:S02]  /*63550*/  SHF.R.U32.HI R5, RZ, 0x8, R5 ;  /* 0x00000008ff057819 */ /* 0x000fe40000011605 */
[----:B------:R-:W-:Y:S02]  /*63560*/  SHF.R.U32.HI R4, RZ, 0x8, R4 ;  /* 0x00000008ff047819 */ /* 0x000fe40000011604 */
[--C-:B0-----:R-:W-:Y:S02]  /*63570*/  PRMT R0, R8, 0x3340, R11.reuse ;  /* 0x0000334008007816 */ /* 0x101fe4000000000b */
[----:B------:R-:W-:Y:S02]  /*63580*/  SHF.R.U32.HI R11, RZ, 0x8, R11 ;  /* 0x00000008ff0b7819 */ /* 0x000fe4000001160b */
[----:B------:R-:W-:-:S02]  /*63590*/  LOP3.LUT R6, R6, 0xffff, RZ, 0xc0, !PT ;  /* 0x0000ffff06067812 */ /* 0x000fc400078ec0ff */
[----:B------:R-:W-:Y:S01]  /*635a0*/  LOP3.LUT R9, R9, 0xffff, RZ, 0xc0, !PT ;  /* 0x0000ffff09097812 */ /* 0x000fe200078ec0ff */
[----:B------:R0:W-:Y:S01]  /*635b0*/  STL [R1+0x1414], R0 ;  /* 0x0014140001007387 */ /* 0x0001e20000100800 */
[----:B------:R-:W-:Y:S02]  /*635c0*/  LOP3.LUT R11, R11, 0xffff, RZ, 0xc0, !PT ;  /* 0x0000ffff0b0b7812 */ /* 0x000fe400078ec0ff */
[----:B------:R-:W-:Y:S02]  /*635d0*/  LOP3.LUT R5, R5, 0xffff, RZ, 0xc0, !PT ;  /* 0x0000ffff05057812 */ /* 0x000fe400078ec0ff */
[----:B------:R-:W-:Y:S02]  /*635e0*/  LOP3.LUT R12, R12, 0xffff, RZ, 0xc0, !PT ;  /* 0x0000ffff0c0c7812 */ /* 0x000fe400078ec0ff */
[----:B------:R-:W-:Y:S02]  /*635f0*/  LOP3.LUT R4, R4, 0xffff, RZ, 0xc0, !PT ;  /* 0x0000ffff04047812 */ /* 0x000fe400078ec0ff */
[----:B------:R-:W-:-:S02]  /*63600*/  PRMT R6, R6, 0x3340, R11 ;  /* 0x0000334006067816 */ /* 0x000fc4000000000b */
[----:B0-----:R-:W-:Y:S02]  /*63610*/  PRMT R0, R7, 0x3340, R10 ;  /* 0x0000334007007816 */ /* 0x001fe4000000000a */
[----:B------:R-:W-:-:S03]  /*63620*/  PRMT R5, R9, 0x3340, R5 ;  /* 0x0000334009057816 */ /* 0x000fc60000000005 */
[----:B------:R0:W-:Y:S04]  /*63630*/  STL [R1+0x12a4], R0 ;  /* 0x0012a40001007387 */ /* 0x0001e80000100800 */
[----:B------:R-:W-:Y:S04]  /*63640*/  STL [R1+0x12a0], R6 ;  /* 0x0012a00601007387 */ /* 0x000fe80000100800 */
[----:B------:R-:W-:Y:S01]  /*63650*/  STL [R1+0x129c], R5 ;  /* 0x00129c0501007387 */ /* 0x000fe20000100800 */
[----:B0-----:R-:W-:-:S05]  /*63660*/  PRMT R0, R12, 0x3340, R4 ;  /* 0x000033400c007816 */ /* 0x001fca0000000004 */
[----:B------:R0:W-:Y:S02]  /*63670*/  STL [R1+0x1298], R0 ;  /* 0x0012980001007387 */ /* 0x0001e40000100800 */
[----:B0-----:R-:W-:Y:S01]  /*63680*/  IMAD R0, R2, UR4, RZ ;  /* 0x0000000402007c24 */ /* 0x001fe2000f8e02ff */
[----:B------:R-:W-:-:S04]  /*63690*/  ULDC UR4, c[0x0][0x248] ;  /* 0x0000920000047ab9 */ /* 0x000fc80000000800 */
[----:B------:R0:W-:Y:S02]  /*636a0*/  STL [R1+0x308], R0 ;  /* 0x0003080001007387 */ /* 0x0001e40000100800 */
[----:B0-----:R-:W-:Y:S01]  /*636b0*/  VIADD R0, R0, UR5 ;  /* 0x0000000500007c36 */ /* 0x001fe20008000000 */
[----:B------:R-:W-:-:S04]  /*636c0*/  ULDC UR5, c[0x0][0x248] ;  /* 0x0000920000057ab9 */ /* 0x000fc80000000800 */
[----:B------:R0:W-:Y:S02]  /*636d0*/  STL [R1+0x304], R0 ;  /* 0x0003040001007387 */ /* 0x0001e40000100800 */
[----:B0-----:R-:W-:Y:S01]  /*636e0*/  VIADD R0, R0, UR4 ;  /* 0x0000000400007c36 */ /* 0x001fe20008000000 */
[----:B------:R-:W-:Y:S01]  /*636f0*/  ULDC UR4, c[0x0][0x248] ;  /* 0x0000920000047ab9 */ /* 0x000fe20000000800 */
[----:B---3--:R-:W-:Y:S02]  /*63700*/  LOP3.LUT R7, R15, 0xffff, RZ, 0xc0, !PT ;  /* 0x0000ffff0f077812 */ /* 0x008fe400078ec0ff */
[----:B------:R-:W3:Y:S01]  /*63710*/  LDL.LU R15, [R1+0x31c] ;  /* 0x00031c00010f7983 */ /* 0x000ee20000300800 */
[----:B----4-:R-:W-:-:S03]  /*63720*/  LOP3.LUT R6, R16, 0xffff, RZ, 0xc0, !PT ;  /* 0x0000ffff10067812 */ /* 0x010fc600078ec0ff */
[----:B------:R-:W4:Y:S04]  /*63730*/  LDL.LU R16, [R1+0x30c] ;  /* 0x00030c0001107983 */ /* 0x000f280000300800 */
[----:B------:R0:W-:Y:S01]  /*63740*/  STL [R1+0x14c], R0 ;  /* 0x00014c0001007387 */ /* 0x0001e20000100800 */
[----:B--2---:R-:W-:-:S03]  /*63750*/  LOP3.LUT R8, R17, 0xffff, RZ, 0xc0, !PT ;  /* 0x0000ffff11087812 */ /* 0x004fc600078ec0ff */
[----:B------:R-:W2:Y:S01]  /*63760*/  LDL.LU R17, [R1+0x1e4] ;  /* 0x0001e40001117983 */ /* 0x000ea20000300800 */
[----:B------:R-:W-:-:S04]  /*63770*/  LOP3.LUT R5, R21, 0xffff, RZ, 0xc0, !PT ;  /* 0x0000ffff15057812 */ /* 0x000fc800078ec0ff */
[----:B------:R-:W-:Y:S01]  /*63780*/  PRMT R9, R5, 0x3340, R6 ;  /* 0x0000334005097816 */ /* 0x000fe20000000006 */
[----:B0-----:R-:W-:Y:S01]  /*63790*/  VIADD R0, R0, UR6 ;  /* 0x0000000600007c36 */ /* 0x001fe20008000000 */
[----:B------:R-:W-:-:S03]  /*637a0*/  SHF.R.U32.HI R4, RZ, 0x8, R5 ;  /* 0x00000008ff047819 */ /* 0x000fc60000011605 */
[----:B------:R0:W-:Y:S04]  /*637b0*/  STL [R1+0x1400], R9 ;  /* 0x0014000901007387 */ /* 0x0001e80000100800 */
[----:B------:R1:W-:Y:S01]  /*637c0*/  STL [R1+0x54], R0 ;  /* 0x0000540001007387 */ /* 0x0003e20000100800 */
[----:B------:R-:W-:Y:S01]  /*637d0*/  SHF.R.U32.HI R5, RZ, 0x8, R6 ;  /* 0x00000008ff057819 */ /* 0x000fe20000011606 */
[----:B------:R-:W-:Y:S01]  /*637e0*/  ULDC UR6, c[0x0][0x248] ;  /* 0x0000920000067ab9 */ /* 0x000fe20000000800 */
[----:B0-----:R-:W-:Y:S01]  /*637f0*/  PRMT R9, R7, 0x3340, R8 ;  /* 0x0000334007097816 */ /* 0x001fe20000000008 */
[----:B-1----:R-:W-:Y:S01]  /*63800*/  VIADD R0, R0, UR7 ;  /* 0x0000000700007c36 */ /* 0x002fe20008000000 */
[----:B------:R-:W-:Y:S02]  /*63810*/  LOP3.LUT R4, R4, 0xffff, RZ, 0xc0, !PT ;  /* 0x0000ffff04047812 */ /* 0x000fe400078ec0ff */
[----:B------:R-:W-:-:S02]  /*63820*/  LOP3.LUT R5, R5, 0xffff, RZ, 0xc0, !PT ;  /* 0x0000ffff05057812 */ /* 0x000fc400078ec0ff */
[----:B------:R-:W-:Y:S01]  /*63830*/  SHF.R.U32.HI R6, RZ, 0x8, R7 ;  /* 0x00000008ff067819 */ /* 0x000fe20000011607 */
[----:B------:R-:W-:Y:S04]  /*63840*/  STL [R1+0x13fc], R9 ;  /* 0x0013fc0901007387 */ /* 0x000fe80000100800 */
[----:B------:R0:W-:Y:S01]  /*63850*/  STL [R1+0x48], R0 ;  /* 0x0000480001007387 */ /* 0x0001e20000100800 */
[----:B------:R-:W-:Y:S02]  /*63860*/  SHF.R.U32.HI R7, RZ, 0x8, R8 ;  /* 0x00000008ff077819 */ /* 0x000fe40000011608 */
[----:B------:R-:W-:Y:S02]  /*63870*/  PRMT R5, R4, 0x3340, R5 ;  /* 0x0000334004057816 */ /* 0x000fe40000000005 */
[----:B------:R-:W-:Y:S01]  /*63880*/  LOP3.LUT R6, R6, 0xffff, RZ, 0xc0, !PT ;  /* 0x0000ffff06067812 */ /* 0x000fe200078ec0ff */
[----:B------:R-:W-:Y:S01]  /*63890*/  ULDC UR7, c[0x0][0x248] ;  /* 0x0000920000077ab9 */ /* 0x000fe20000000800 */
[----:B0-----:R-:W-:Y:S01]  /*638a0*/  VIADD R0, R0, UR8 ;  /* 0x0000000800007c36 */ /* 0x001fe20008000000 */
[----:B------:R-:W-:Y:S01]  /*638b0*/  LOP3.LUT R7, R7, 0xffff, RZ, 0xc0, !PT ;  /* 0x0000ffff07077812 */ /* 0x000fe200078ec0ff */
[----:B------:R-:W-:-:S03]  /*638c0*/  ULDC UR8, c[0x0][0x248] ;  /* 0x0000920000087ab9 */ /* 0x000fc60000000800 */
[----:B------:R0:W-:Y:S04]  /*638d0*/  STL [R1+0x44], R0 ;  /* 0x0000440001007387 */ /* 0x0001e80000100800 */
[----:B------:R-:W-:Y:S01]  /*638e0*/  STL [R1+0x1290], R5 ;  /* 0x0012900501007387 */ /* 0x000fe20000100800 */
[----:B------:R-:W-:Y:S01]  /*638f0*/  PRMT R4, R6, 0x3340, R7 ;  /* 0x0000334006047816 */ /* 0x000fe20000000007 */
[----:B0-----:R-:W-:Y:S01]  /*63900*/  VIADD R0, R0, UR5 ;  /* 0x0000000500007c36 */ /* 0x001fe20008000000 */
[----:B------:R-:W-:-:S04]  /*63910*/  ULDC UR5, c[0x0][0x248] ;  /* 0x0000920000057ab9 */ /* 0x000fc80000000800 */
[----:B------:R0:W-:Y:S04]  /*63920*/  STL [R1+0x40], R0 ;  /* 0x0000400001007387 */ /* 0x0001e80000100800 */
[----:B------:R-:W-:Y:S01]  /*63930*/  STL [R1+0x128c], R4 ;  /* 0x00128c0401007387 */ /* 0x000fe20000100800 */
[----:B0-----:R-:W-:Y:S01]  /*63940*/  VIADD R0, R0, UR4 ;  /* 0x0000000400007c36 */ /* 0x001fe20008000000 */
[----:B------:R-:W-:-:S04]  /*63950*/  ULDC UR4, c[0x0][0x248] ;  /* 0x0000920000047ab9 */ /* 0x000fc80000000800 */
[----:B------:R0:W-:Y:S02]  /*63960*/  STL [R1+0x3c], R0 ;  /* 0x00003c0001007387 */ /* 0x0001e40000100800 */
[----:B0-----:R-:W-:Y:S01]  /*63970*/  VIADD R0, R0, UR4 ;  /* 0x0000000400007c36 */ /* 0x001fe20008000000 */
[----:B------:R-:W-:Y:S01]  /*63980*/  LOP3.LUT R6, R23, 0xffff, RZ, 0xc0, !PT ;  /* 0x0000ffff17067812 */ /* 0x000fe200078ec0ff */
[----:B------:R-:W-:-:S03]  /*63990*/  ULDC UR4, c[0x0][0x248] ;  /* 0x0000920000047ab9 */ /* 0x000fc60000000800 */
[----:B------:R0:W-:Y:S02]  /*639a0*/  STL [R1+0x38], R0 ;  /* 0x0000380001007387 */ /* 0x0001e40000100800 */
[----:B0-----:R-:W-:Y:S01]  /*639b0*/  VIADD R0, R0, UR5 ;  /* 0x0000000500007c36 */ /* 0x001fe20008000000 */
[----:B------:R-:W-:-:S04]  /*639c0*/  ULDC UR5, c[0x0][0x248] ;  /* 0x0000920000057ab9 */ /* 0x000fc80000000800 */
[----:B------:R0:W-:Y:S04]  /*639d0*/  STL [R1+0x34], R0 ;  /* 0x0000340001007387 */ /* 0x0001e80000100800 */
[----:B------:R-:W3:Y:S04]  /*639e0*/  LDL.LU R23, [R1+0x2dd4] ;  /* 0x002dd40001177983 */ /* 0x000ee80000300800 */
[----:B------:R-:W3:Y:S04]  /*639f0*/  LDL.LU R20, [R1+0x3bc] ;  /* 0x0003bc0001147983 */ /* 0x000ee80000300800 */
[----:B------:R-:W3:Y:S01]  /*63a00*/  LDL.LU R21, [R1+0x3b8] ;  /* 0x0003b80001157983 */ /* 0x000ee20000300800 */
[----:B----4-:R-:W-:-:S03]  /*63a10*/  LOP3.LUT R7, R16, 0xffff, RZ, 0xc0, !PT ;  /* 0x0000ffff10077812 */ /* 0x010fc600078ec0ff */
[----:B------:R-:W4:Y:S01]  /*63a20*/  LDL.LU R16, [R1+0x2f0] ;  /* 0x0002f00001107983 */ /* 0x000f220000300800 */
[----:B--2---:R-:W-:-:S03]  /*63a30*/  LOP3.LUT R4, R17, 0xffff, RZ, 0xc0, !PT ;  /* 0x0000ffff11047812 */ /* 0x004fc600078ec0ff */
[----:B------:R-:W2:Y:S01]  /*63a40*/  LDL.LU R17, [R1+0x2ec] ;  /* 0x0002ec0001117983 */ /* 0x000ea20000300800 */
[----:B---3--:R-:W-:Y:S01]  /*63a50*/  LOP3.LUT R5, R15, 0xffff, RZ, 0xc0, !PT ;  /* 0x0000ffff0f057812 */ /* 0x008fe200078ec0ff */
[----:B------:R-:W-:Y:S01]  /*63a60*/  VIADD R15, R0, UR6 ;  /* 0x00000006000f7c36 */ /* 0x000fe20008000000 */
[----:B------:R-:W-:Y:S01]  /*63a70*/  SHF.R.U32.HI R9, RZ, 0x8, R7 ;  /* 0x00000008ff097819 */ /* 0x000fe20000011607 */
[----:B------:R-:W-:Y:S01]  /*63a80*/  ULDC UR6, c[0x0][0x248] ;  /* 0x0000920000067ab9 */ /* 0x000fe20000000800 */
[----:B------:R-:W-:Y:S01]  /*63a90*/  PRMT R10, R5, 0x3340, R4 ;  /* 0x00003340050a7816 */ /* 0x000fe20000000004 */
[----:B0-----:R-:W-:Y:S01]  /*63aa0*/  VIADD R0, R15, UR4 ;  /* 0x000000040f007c36 */ /* 0x001fe20008000000 */
[----:B------:R-:W-:-:S03]  /*63ab0*/  SHF.R.U32.HI R8, RZ, 0x8, R5 ;  /* 0x00000008ff087819 */ /* 0x000fc60000011605 */
[----:B------:R0:W-:Y:S04]  /*63ac0*/  STL [R1+0x13f0], R10 ;  /* 0x0013f00a01007387 */ /* 0x0001e80000100800 */
[----:B------:R1:W-:Y:S01]  /*63ad0*/  STL [R1+0x2c], R0 ;  /* 0x00002c0001007387 */ /* 0x0003e20000100800 */
[----:B------:R-:W-:Y:S02]  /*63ae0*/  SHF.R.U32.HI R5, RZ, 0x8, R4 ;  /* 0x00000008ff057819 */ /* 0x000fe40000011604 */
[--C-:B------:R-:W-:Y:S01]  /*63af0*/  SHF.R.U32.HI R4, RZ, 0x8, R6.reuse ;  /* 0x00000008ff047819 */ /* 0x100fe20000011606 */
[----:B------:R-:W-:Y:S01]  /*63b00*/  ULDC UR4, c[0x0][0x248] ;  /* 0x0000920000047ab9 */ /* 0x000fe20000000800 */
[----:B0-----:R-:W-:Y:S01]  /*63b10*/  PRMT R10, R7, 0x3340, R6 ;  /* 0x00003340070a7816 */ /* 0x001fe20000000006 */
[----:B-1----:R-:W-:Y:S01]  /*63b20*/  VIADD R0, R0, UR7 ;  /* 0x0000000700007c36 */ /* 0x002fe20008000000 */
[----:B------:R-:W-:-:S02]  /*63b30*/  LOP3.LUT R7, R8, 0xffff, RZ, 0xc0, !PT ;  /* 0x0000ffff08077812 */ /* 0x000fc400078ec0ff */
[----:B------:R-:W-:Y:S01]  /*63b40*/  LOP3.LUT R6, R5, 0xffff, RZ, 0xc0, !PT ;  /* 0x0000ffff05067812 */ /* 0x000fe200078ec0ff */
[----:B------:R-:W-:Y:S04]  /*63b50*/  STL [R1+0x145c], R10 ;  /* 0x00145c0a01007387 */ /* 0x000fe80000100800 */
[----:B------:R0:W-:Y:S01]  /*63b60*/  STL [R1+0x28], R0 ;  /* 0x0000280001007387 */ /* 0x0001e20000100800 */
[----:B------:R-:W-:Y:S02]  /*63b70*/  PRMT R6, R7, 0x3340, R6 ;  /* 0x0000334007067816 */ /* 0x000fe40000000006 */
[----:B------:R-:W-:Y:S02]  /*63b80*/  LOP3.LUT R5, R9, 0xffff, RZ, 0xc0, !PT ;  /* 0x0000ffff09057812 */ /* 0x000fe400078ec0ff */
[----:B------:R-:W-:Y:S01]  /*63b90*/  LOP3.LUT R4, R4, 0xffff, RZ, 0xc0, !PT ;  /* 0x0000ffff04047812 */ /* 0x000fe200078ec0ff */
[----:B------:R-:W-:Y:S01]  /*63ba0*/  ULDC UR7, c[0x0][0x248] ;  /* 0x0000920000077ab9 */ /* 0x000fe20000000800 */
[----:B0-----:R-:W-:-:S02]  /*63bb0*/  VIADD R0, R0, UR8 ;  /* 0x0000000800007c36 */ /* 0x001fc40008000000 */
[----:B------:R-:W-:Y:S01]  /*63bc0*/  PRMT R4, R5, 0x3340, R4 ;  /* 0x0000334005047816 */ /* 0x000fe20000000004 */
[----:B------:R-:W-:Y:S02]  /*63bd0*/  ULDC UR8, c[0x0][0x248] ;  /* 0x0000920000087ab9 */ /* 0x000fe40000000800 */
[----:B------:R0:W-:Y:S04]  /*63be0*/  STL [R1+0x24], R0 ;  /* 0x0000240001007387 */ /* 0x0001e80000100800 */
[----:B------:R-:W-:Y:S01]  /*63bf0*/  STL [R1+0x1280], R6 ;  /* 0x0012800601007387 */ /* 0x000fe20000100800 */
        /* <DEDUP_REMOVED lines=8> */
[----:B------:R-:W-:-:S04]  /*63c80*/  ULDC UR4, c[0x0][0x248] ;  /* 0x0000920000047ab9 */ /* 0x000fc80000000800 */
[----:B------:R0:W-:Y:S02]  /*63c90*/  STL [R1+0x18], R0 ;  /* 0x0000180001007387 */ /* 0x0001e40000100800 */
[----:B0-----:R-:W-:Y:S01]  /*63ca0*/  VIADD R0, R0, UR5 ;  /* 0x0000000500007c36 */ /* 0x001fe20008000000 */
[----:B------:R-:W-:-:S03]  /*63cb0*/  ULDC UR5, c[0x0][0x248] ;  /* 0x0000920000057ab9 */ /* 0x000fc60000000800 */
[----:B------:R-:W-:Y:S01]  /*63cc0*/  VIADD R9, R0, UR6 ;  /* 0x0000000600097c36 */ /* 0x000fe20008000000 */
[----:B------:R0:W-:Y:S01]  /*63cd0*/  STL [R1+0x14], R0 ;  /* 0x0000140001007387 */ /* 0x0001e20000100800 */
[----:B------:R-:W-:-:S03]  /*63ce0*/  LOP3.LUT R7, R21, 0xffff, RZ, 0xc0, !PT ;  /* 0x0000ffff15077812 */ /* 0x000fc600078ec0ff */
[----:B------:R-:W3:Y:S01]  /*63cf0*/  LDL.LU R21, [R1+0x3a0] ;  /* 0x0003a00001157983 */ /* 0x000ee20000300800 */
[----:B------:R-:W-:-:S03]  /*63d00*/  LOP3.LUT R5, R20, 0xffff, RZ, 0xc0, !PT ;  /* 0x0000ffff14057812 */ /* 0x000fc600078ec0ff */
[----:B------:R1:W-:Y:S01]  /*63d10*/  STL [R1+0x10], R9 ;  /* 0x0000100901007387 */ /* 0x0003e20000100800 */
[----:B------:R-:W-:-:S03]  /*63d20*/  ULDC UR6, c[0x0][0x248] ;  /* 0x0000920000067ab9 */ /* 0x000fc60000000800 */
[----:B0-----:R-:W3:Y:S01]  /*63d30*/  LDL.LU R0, [R1+0x378] ;  /* 0x0003780001007983 */ /* 0x001ee20000300800 */
[----:B----4-:R-:W-:-:S03]  /*63d40*/  LOP3.LUT R4, R16, 0xffff, RZ, 0xc0, !PT ;  /* 0x0000ffff10047812 */ /* 0x010fc600078ec0ff */
[----:B------:R-:W4:Y:S01]  /*63d50*/  LDL.LU R16, [R1+0x2cc] ;  /* 0x0002cc0001107983 */ /* 0x000f220000300800 */
[----:B--2---:R-:W-:-:S03]  /*63d60*/  LOP3.LUT R6, R17, 0xffff, RZ, 0xc0, !PT ;  /* 0x0000ffff11067812 */ /* 0x004fc600078ec0ff */
[----:B------:R-:W2:Y:S01]  /*63d70*/  LDL.LU R17, [R1+0x290] ;  /* 0x0002900001117983 */ /* 0x000ea20000300800 */
[----:B------:R-:W-:Y:S01]  /*63d80*/  VIADD R10, R9, UR4 ;  /* 0x00000004090a7c36 */ /* 0x000fe20008000000 */
[----:B-1----:R-:W-:Y:S02]  /*63d90*/  PRMT R9, R5, 0x3340, R4 ;  /* 0x0000334005097816 */ /* 0x002fe40000000004 */
[----:B------:R-:W-:Y:S02]  /*63da0*/  PRMT R11, R7, 0x3340, R6 ;  /* 0x00003340070b7816 */ /* 0x000fe40000000006 */
[----:B------:R-:W-:Y:S01]  /*63db0*/  SHF.R.U32.HI R8, RZ, 0x8, R5 ;  /* 0x00000008ff087819 */ /* 0x000fe20000011605 */
[----:B------:R-:W-:Y:S01]  /*63dc0*/  ULDC UR4, c[0x0][0x248] ;  /* 0x0000920000047ab9 */ /* 0x000fe20000000800 */
[----:B------:R0:W-:Y:S01]  /*63dd0*/  STL [R1+0xc], R10 ;  /* 0x00000c0a01007387 */ /* 0x0001e20000100800 */
[----:B------:R-:W-:-:S03]  /*63de0*/  SHF.R.U32.HI R5, RZ, 0x8, R4 ;  /* 0x00000008ff057819 */ /* 0x000fc60000011604 */
[----:B------:R1:W-:Y:S01]  /*63df0*/  STL [R1+0x1454], R9 ;  /* 0x0014540901007387 */ /* 0x0003e20000100800 */
[----:B------:R-:W-:-:S03]  /*63e00*/  SHF.R.U32.HI R4, RZ, 0x8, R6 ;  /* 0x00000008ff047819 */ /* 0x000fc60000011606 */
[----:B------:R-:W-:Y:S01]  /*63e10*/  STL [R1+0x1450], R11 ;  /* 0x0014500b01007387 */ /* 0x000fe20000100800 */
[----:B0-----:R-:W-:Y:S01]  /*63e20*/  VIADD R10, R10, UR7 ;  /* 0x000000070a0a7c36 */ /* 0x001fe20008000000 */
[----:B-1----:R-:W-:Y:S02]  /*63e30*/  SHF.R.U32.HI R9, RZ, 0x8, R7 ;  /* 0x00000008ff097819 */ /* 0x002fe40000011607 */
[----:B------:R-:W-:Y:S02]  /*63e40*/  LOP3.LUT R7, R8, 0xffff, RZ, 0xc0, !PT ;  /* 0x0000ffff08077812 */ /* 0x000fe400078ec0ff */
[----:B------:R-:W-:Y:S01]  /*63e50*/  LOP3.LUT R6, R5, 0xffff, RZ, 0xc0, !PT ;  /* 0x0000ffff05067812 */ /* 0x000fe200078ec0ff */
[----:B------:R0:W-:Y:S01]  /*63e60*/  STL [R1+0x8], R10 ;  /* 0x0000080a01007387 */ /* 0x0001e20000100800 */
[----:B------:R-:W-:Y:S02]  /*63e70*/  LOP3.LUT R5, R9, 0xffff, RZ, 0xc0, !PT ;  /* 0x0000ffff09057812 */ /* 0x000fe400078ec0ff */
[----:B------:R-:W-:-:S02]  /*63e80*/  LOP3.LUT R4, R4, 0xffff, RZ, 0xc0, !PT ;  /* 0x0000ffff04047812 */ /* 0x000fc400078ec0ff */
[----:B------:R-:W-:Y:S01]  /*63e90*/  PRMT R6, R7, 0x3340, R6 ;  /* 0x0000334007067816 */ /* 0x000fe20000000006 */
[----:B------:R-:W-:Y:S01]  /*63ea0*/  ULDC UR7, c[0x0][0x248] ;  /* 0x0000920000077ab9 */ /* 0x000fe20000000800 */
[----:B0-----:R-:W-:Y:S01]  /*63eb0*/  VIADD R10, R10, UR8 ;  /* 0x000000080a0a7c36 */ /* 0x001fe20008000000 */
[----:B------:R-:W-:Y:S01]  /*63ec0*/  PRMT R4, R5, 0x3340, R4 ;  /* 0x0000334005047816 */ /* 0x000fe20000000004 */
[----:B------:R-:W-:Y:S02]  /*63ed0*/  ULDC UR8, c[0x0][0x248] ;  /* 0x0000920000087ab9 */ /* 0x000fe40000000800 */
[----:B------:R-:W-:Y:S01]  /*63ee0*/  VIADD R8, R10, UR5 ;  /* 0x000000050a087c36 */ /* 0x000fe20008000000 */
[----:B------:R-:W-:Y:S04]  /*63ef0*/  STL [R1+0x4], R10 ;  /* 0x0000040a01007387 */ /* 0x000fe80000100800 */
[----:B------:R-:W-:Y:S01]  /*63f00*/  STL [R1+0x12b8], R6 ;  /* 0x0012b80601007387 */ /* 0x000fe20000100800 */
[----:B------:R-:W-:Y:S01]  /*63f10*/  VIADD R29, R8, UR4 ;  /* 0x00000004081d7c36 */ /* 0x000fe20008000000 */
[----:B------:R-:W-:-:S02]  /*63f20*/  ULDC UR4, c[0x0][0x248] ;  /* 0x0000920000047ab9 */ /* 0x000fc40000000800 */
[----:B------:R-:W-:Y:S04]  /*63f30*/  STL [R1], R8 ;  /* 0x0000000801007387 */ /* 0x000fe80000100800 */
[----:B------:R0:W-:Y:S01]  /*63f40*/  STL [R1+0x12b4], R4 ;  /* 0x0012b40401007387 */ /* 0x0001e20000100800 */
[----:B------:R-:W-:Y:S01]  /*63f50*/  ULDC UR5, c[0x0][0x248] ;  /* 0x0000920000057ab9 */ /* 0x000fe20000000800 */
[----:B0-----:R-:W-:Y:S01]  /*63f60*/  VIADD R4, R29, UR4 ;  /* 0x000000041d047c36 */ /* 0x001fe20008000000 */
[----:B------:R-:W-:-:S03]  /*63f70*/  ULDC UR4, c[0x0][0x248] ;  /* 0x0000920000047ab9 */ /* 0x000fc60000000800 */
[----:B------:R-:W-:Y:S01]  /*63f80*/  VIADD R5, R4, UR5 ;  /* 0x0000000504057c36 */ /* 0x000fe20008000000 */
[----:B------:R-:W-:-:S04]  /*63f90*/  ULDC UR5, c[0x0][0x248] ;  /* 0x0000920000057ab9 */ /* 0x000fc80000000800 */
[----:B------:R0:W-:Y:S01]  /*63fa0*/  STL.64 [R1+0x2cd0], R4 ;  /* 0x002cd00401007387 */ /* 0x0001e20000100a00 */
[----:B---3--:R-:W-:Y:S02]  /*63fb0*/  LOP3.LUT R7, R21, 0xffff, RZ, 0xc0, !PT ;  /* 0x0000ffff15077812 */ /* 0x008fe400078ec0ff */
[----:B------:R-:W-:Y:S01]  /*63fc0*/  LOP3.LUT R9, R0, 0xffff, RZ, 0xc0, !PT ;  /* 0x0000ffff00097812 */ /* 0x000fe200078ec0ff */
[----:B------:R-:W-:Y:S01]  /*63fd0*/  VIADD R0, R5, UR6 ;  /* 0x0000000605007c36 */ /* 0x000fe20008000000 */
[----:B----4-:R-:W-:-:S04]  /*63fe0*/  LOP3.LUT R6, R16, 0xffff, RZ, 0xc0, !PT ;  /* 0x0000ffff10067812 */ /* 0x010fc800078ec0ff */
[----:B------:R1:W-:Y:S04]  /*63ff0*/  STL [R1+0x4c], R0 ;  /* 0x00004c0001007387 */ /* 0x0003e80000100800 */
[----:B------:R-:W3:Y:S04]  /*64000*/  LDL.LU R21, [R1+0x384] ;  /* 0x0003840001157983 */ /* 0x000ee80000300800 */
[----:B------:R-:W4:Y:S01]  /*64010*/  LDL.LU R16, [R1+0x34c] ;  /* 0x00034c0001107983 */ /* 0x000f220000300800 */
[----:B--2---:R-:W-:Y:S02]  /*64020*/  LOP3.LUT R8, R17, 0xffff, RZ, 0xc0, !PT ;  /* 0x0000ffff11087812 */ /* 0x004fe400078ec0ff */
[----:B------:R-:W-:Y:S01]  /*64030*/  SHF.R.U32.HI R10, RZ, 0x8, R7 ;  /* 0x00000008ff0a7819 */ /* 0x000fe20000011607 */
[----:B------:R-:W2:Y:S01]  /*64040*/  LDL.LU R17, [R1+0x29c] ;  /* 0x00029c0001117983 */ /* 0x000ea20000300800 */
[----:B0-----:R-:W-:-:S02]  /*64050*/  PRMT R4, R7, 0x3340, R6 ;  /* 0x0000334007047816 */ /* 0x001fc40000000006 */
[----:B------:R-:W-:Y:S01]  /*64060*/  SHF.R.U32.HI R11, RZ, 0x8, R9 ;  /* 0x00000008ff0b7819 */ /* 0x000fe20000011609 */
[----:B------:R-:W-:Y:S01]  /*64070*/  ULDC UR6, c[0x0][0x248] ;  /* 0x0000920000067ab9 */ /* 0x000fe20000000800 */
[----:B-1----:R-:W-:Y:S01]  /*64080*/  VIADD R0, R0, UR4 ;  /* 0x0000000400007c36 */ /* 0x002fe20008000000 */
[----:B------:R-:W-:Y:S02]  /*64090*/  SHF.R.U32.HI R6, RZ, 0x8, R6 ;  /* 0x00000008ff067819 */ /* 0x000fe40000011606 */
[--C-:B------:R-:W-:Y:S02]  /*640a0*/  SHF.R.U32.HI R7, RZ, 0x8, R8.reuse ;  /* 0x00000008ff077819 */ /* 0x100fe40000011608 */
[----:B------:R-:W-:Y:S01]  /*640b0*/  LOP3.LUT R10, R10, 0xffff, RZ, 0xc0, !PT ;  /* 0x0000ffff0a0a7812 */ /* 0x000fe200078ec0ff */
[----:B------:R-:W-:Y:S01]  /*640c0*/  ULDC UR4, c[0x0][0x248] ;  /* 0x0000920000047ab9 */ /* 0x000fe20000000800 */
[----:B------:R0:W-:Y:S04]  /*640d0*/  STL [R1+0x50], R0 ;  /* 0x0000500001007387 */ /* 0x0001e80000100800 */
[----:B------:R1:W-:Y:S01]  /*640e0*/  STL [R1+0x1430], R4 ;  /* 0x0014300401007387 */ /* 0x0003e20000100800 */
[----:B------:R-:W-:Y:S01]  /*640f0*/  LOP3.LUT R7, R7, 0xffff, RZ, 0xc0, !PT ;  /* 0x0000ffff07077812 */ /* 0x000fe200078ec0ff */
[----:B0-----:R-:W-:Y:S01]  /*64100*/  VIADD R0, R0, UR7 ;  /* 0x0000000700007c36 */ /* 0x001fe20008000000 */
[----:B-1----:R-:W-:-:S02]  /*64110*/  PRMT R4, R9, 0x3340, R8 ;  /* 0x0000334009047816 */ /* 0x002fc40000000008 */
[----:B------:R-:W-:Y:S01]  /*64120*/  LOP3.LUT R9, R6, 0xffff, RZ, 0xc0, !PT ;  /* 0x0000ffff06097812 */ /* 0x000fe200078ec0ff */
[----:B------:R-:W-:Y:S02]  /*64130*/  ULDC UR7, c[0x0][0x248] ;  /* 0x0000920000077ab9 */ /* 0x000fe40000000800 */
[----:B------:R-:W-:Y:S04]  /*64140*/  STL [R1+0x140c], R4 ;  /* 0x00140c0401007387 */ /* 0x000fe80000100800 */
[----:B------:R0:W-:Y:S01]  /*64150*/  STL [R1+0x58], R0 ;  /* 0x0000580001007387 */ /* 0x0001e20000100800 */
[----:B------:R-:W-:Y:S01]  /*64160*/  LOP3.LUT R8, R11, 0xffff, RZ, 0xc0, !PT ;  /* 0x0000ffff0b087812 */ /* 0x000fe200078ec0ff */
[----:B0-----:R-:W-:Y:S01]  /*64170*/  VIADD R0, R0, UR8 ;  /* 0x0000000800007c36 */ /* 0x001fe20008000000 */
[----:B------:R-:W-:Y:S01]  /*64180*/  PRMT R4, R10, 0x3340, R9 ;  /* 0x000033400a047816 */ /* 0x000fe20000000009 */
[----:B------:R-:W-:-:S02]  /*64190*/  ULDC UR8, c[0x0][0x248] ;  /* 0x0000920000087ab9 */ /* 0x000fc40000000800 */
[----:B------:R-:W-:Y:S01]  /*641a0*/  VIADD R6, R0, UR5 ;  /* 0x0000000500067c36 */ /* 0x000fe20008000000 */
[----:B------:R0:W-:Y:S04]  /*641b0*/  STL [R1+0x5c], R0 ;  /* 0x00005c0001007387 */ /* 0x0001e80000100800 */
[----:B------:R-:W-:Y:S01]  /*641c0*/  STL [R1+0x12a8], R4 ;  /* 0x0012a80401007387 */ /* 0x000fe20000100800 */
[----:B------:R-:W-:-:S03]  /*641d0*/  ULDC UR5, c[0x0][0x248] ;  /* 0x0000920000057ab9 */ /* 0x000fc60000000800 */
[----:B------:R-:W-:Y:S01]  /*641e0*/  STL [R1+0x2c50], R6 ;  /* 0x002c500601007387 */ /* 0x000fe20000100800 */
[----:B0-----:R-:W-:Y:S01]  /*641f0*/  PRMT R0, R8, 0x3340, R7 ;  /* 0x0000334008007816 */ /* 0x001fe20000000007 */
[----:B------:R-:W-:Y:S01]  /*64200*/  VIADD R7, R6, UR4 ;  /* 0x0000000406077c36 */ /* 0x000fe20008000000 */
[----:B------:R-:W-:-:S03]  /*64210*/  ULDC UR4, c[0x0][0x248] ;  /* 0x0000920000047ab9 */ /* 0x000fc60000000800 */
[----:B------:R0:W-:Y:S04]  /*64220*/  STL [R1+0x1294], R0 ;  /* 0x0012940001007387 */ /* 0x0001e80000100800 */
[----:B------:R-:W-:Y:S01]  /*64230*/  STL [R1+0x2c54], R7 ;  /* 0x002c540701007387 */ /* 0x000fe20000100800 */
[----:B0-----:R-:W-:Y:S01]  /*64240*/  VIADD R0, R7, UR4 ;  /* 0x0000000407007c36 */ /* 0x001fe20008000000 */
[----:B------:R-:W-:Y:S01]  /*64250*/  LOP3.LUT R10, R27, 0xffff, RZ, 0xc0, !PT ;  /* 0x0000ffff1b0a7812 */ /* 0x000fe200078ec0ff */
[----:B------:R-:W-:-:S03]  /*64260*/  ULDC UR4, c[0x0][0x248] ;  /* 0x0000920000047ab9 */ /* 0x000fc60000000800 */
[----:B------:R0:W-:Y:S02]  /*64270*/  STL [R1+0x60], R0 ;  /* 0x0000600001007387 */ /* 0x0001e40000100800 */
[----:B0-----:R-:W-:Y:S01]  /*64280*/  VIADD R0, R0, UR5 ;  /* 0x0000000500007c36 */ /* 0x001fe20008000000 */
[----:B------:R-:W-:-:S04]  /*64290*/  ULDC UR5, c[0x0][0x248] ;  /* 0x0000920000057ab9 */ /* 0x000fc80000000800 */
[----:B------:R0:W-:Y:S04]  /*642a0*/  STL [R1+0x64], R0 ;  /* 0x0000640001007387 */ /* 0x0001e80000100800 */
[----:B------:R-:W2:Y:S04]  /*642b0*/  LDL.LU R27, [R1+0x2dd0] ;  /* 0x002dd000011b7983 */ /* 0x000ea80000300800 */
[----:B------:R-:W2:Y:S01]  /*642c0*/  LDL.LU R20, [R1+0x3e8] ;  /* 0x0003e80001147983 */ /* 0x000ea20000300800 */
[----:B0-----:R-:W-:Y:S01]  /*642d0*/  VIADD R0, R0, UR6 ;  /* 0x0000000600007c36 */ /* 0x001fe20008000000 */
[----:B------:R-:W-:-:S04]  /*642e0*/  ULDC UR6, c[0x0][0x248] ;  /* 0x0000920000067ab9 */ /* 0x000fc80000000800 */
[----:B------:R0:W-:Y:S01]  /*642f0*/  STL [R1+0x68], R0 ;  /* 0x0000680001007387 */ /* 0x0001e20000100800 */
[----:B---3--:R-:W-:Y:S02]  /*64300*/  LOP3.LUT R9, R21, 0xffff, RZ, 0xc0, !PT ;  /* 0x0000ffff15097812 */ /* 0x008fe400078ec0ff */
[----:B----4-:R-:W-:Y:S01]  /*64310*/  LOP3.LUT R11, R16, 0xffff, RZ, 0xc0, !PT ;  /* 0x0000ffff100b7812 */ /* 0x010fe200078ec0ff */
[----:B------:R-:W3:Y:S04]  /*64320*/  LDL.LU R21, [R1+0x394] ;  /* 0x0003940001157983 */ /* 0x000ee80000300800 */
[----:B------:R-:W4:Y:S01]  /*64330*/  LDL.LU R16, [R1+0x324] ;  /* 0x0003240001107983 */ /* 0x000f220000300800 */
[----:B--2---:R-:W-:-:S03]  /*64340*/  LOP3.LUT R8, R17, 0xffff, RZ, 0xc0, !PT ;  /* 0x0000ffff11087812 */ /* 0x004fc600078ec0ff */
[----:B------:R-:W2:Y:S01]  /*64350*/  LDL.LU R17, [R1+0x2c0] ;  /* 0x0002c00001117983 */ /* 0x000ea20000300800 */
[----:B0-----:R-:W-:Y:S01]  /*64360*/  VIADD R0, R0, UR4 ;  /* 0x0000000400007c36 */ /* 0x001fe20008000000 */
[--C-:B------:R-:W-:Y:S02]  /*64370*/  PRMT R4, R9, 0x3340, R8.reuse ;  /* 0x0000334009047816 */ /* 0x100fe40000000008 */
[----:B------:R-:W-:Y:S02]  /*64380*/  SHF.R.U32.HI R12, RZ, 0x8, R9 ;  /* 0x00000008ff0c7819 */ /* 0x000fe40000011609 */
[----:B------:R-:W-:Y:S01]  /*64390*/  SHF.R.U32.HI R13, RZ, 0x8, R11 ;  /* 0x00000008ff0d7819 */ /* 0x000fe2000001160b */
[----:B------:R-:W-:Y:S01]  /*643a0*/  ULDC UR4, c[0x0][0x248] ;  /* 0x0000920000047ab9 */ /* 0x000fe20000000800 */
[----:B------:R0:W-:Y:S04]  /*643b0*/  STL [R1+0x13f8], R4 ;  /* 0x0013f80401007387 */ /* 0x0001e80000100800 */
[----:B------:R1:W-:Y:S01]  /*643c0*/  STL [R1+0x6c], R0 ;  /* 0x00006c0001007387 */ /* 0x0003e20000100800 */
[----:B------:R-:W-:-:S02]  /*643d0*/  SHF.R.U32.HI R9, RZ, 0x8, R8 ;  /* 0x00000008ff097819 */ /* 0x000fc40000011608 */
[--C-:B------:R-:W-:Y:S02]  /*643e0*/  SHF.R.U32.HI R8, RZ, 0x8, R10.reuse ;  /* 0x00000008ff087819 */ /* 0x100fe4000001160a */
[----:B0-----:R-:W-:Y:S01]  /*643f0*/  PRMT R4, R11, 0x3340, R10 ;  /* 0x000033400b047816 */ /* 0x001fe2000000000a */
[----:B-1----:R-:W-:Y:S01]  /*64400*/  VIADD R0, R0, UR7 ;  /* 0x0000000700007c36 */ /* 0x002fe20008000000 */
[----:B------:R-:W-:Y:S02]  /*64410*/  LOP3.LUT R11, R12, 0xffff, RZ, 0xc0, !PT ;  /* 0x0000ffff0c0b7812 */ /* 0x000fe400078ec0ff */
[----:B------:R-:W-:Y:S01]  /*64420*/  LOP3.LUT R10, R9, 0xffff, RZ, 0xc0, !PT ;  /* 0x0000ffff090a7812 */ /* 0x000fe200078ec0ff */
[----:B------:R-:W-:Y:S04]  /*64430*/  STL [R1+0x13f4], R4 ;  /* 0x0013f40401007387 */ /* 0x000fe80000100800 */
[----:B------:R0:W-:Y:S01]  /*64440*/  STL [R1+0x70], R0 ;  /* 0x0000700001007387 */ /* 0x0001e20000100800 */
[----:B------:R-:W-:-:S02]  /*64450*/  PRMT R5, R11, 0x3340, R10 ;  /* 0x000033400b057816 */ /* 0x000fc4000000000a */
[----:B------:R-:W-:Y:S02]  /*64460*/  LOP3.LUT R9, R13, 0xffff, RZ, 0xc0, !PT ;  /* 0x0000ffff0d097812 */ /* 0x000fe400078ec0ff */
[----:B------:R-:W-:Y:S01]  /*64470*/  LOP3.LUT R8, R8, 0xffff, RZ, 0xc0, !PT ;  /* 0x0000ffff08087812 */ /* 0x000fe200078ec0ff */
[----:B------:R-:W-:Y:S01]  /*64480*/  ULDC UR7, c[0x0][0x248] ;  /* 0x0000920000077ab9 */ /* 0x000fe20000000800 */
[----:B0-----:R-:W-:Y:S02]  /*64490*/  VIADD R0, R0, UR8 ;  /* 0x0000000800007c36 */ /* 0x001fe40008000000 */
        /* <DEDUP_REMOVED lines=15> */
[----:B------:R-:W-:Y:S01]  /*64590*/  LOP3.LUT R9, R20, 0xffff, RZ, 0xc0, !PT ;  /* 0x0000ffff14097812 */ /* 0x000fe200078ec0ff */
[----:B------:R-:W-:-:S03]  /*645a0*/  ULDC UR5, c[0x0][0x248] ;  /* 0x0000920000057ab9 */ /* 0x000fc60000000800 */
[----:B------:R0:W-:Y:S04]  /*645b0*/  STL [R1+0x84], R0 ;  /* 0x0000840001007387 */ /* 0x0001e80000100800 */
[----:B------:R-:W2:Y:S01]  /*645c0*/  LDL.LU R20, [R1+0x3a4] ;  /* 0x0003a40001147983 */ /* 0x000ea20000300800 */
[----:B0-----:R-:W-:Y:S01]  /*645d0*/  VIADD R0, R0, UR6 ;  /* 0x0000000600007c36 */ /* 0x001fe20008000000 */
[----:B---3--:R-:W-:-:S04]  /*645e0*/  LOP3.LUT R11, R21, 0xffff, RZ, 0xc0, !PT ;  /* 0x0000ffff150b7812 */ /* 0x008fc800078ec0ff */
[----:B------:R0:W-:Y:S01]  /*645f0*/  STL [R1+0x88], R0 ;  /* 0x0000880001007387 */ /* 0x0001e20000100800 */
[----:B----4-:R-:W-:-:S03]  /*64600*/  LOP3.LUT R8, R16, 0xffff, RZ, 0xc0, !PT ;  /* 0x0000ffff10087812 */ /* 0x010fc600078ec0ff */
[----:B------:R-:W3:Y:S04]  /*64610*/  LDL.LU R21, [R1+0x37c] ;  /* 0x00037c0001157983 */ /* 0x000ee80000300800 */
[----:B------:R-:W4:Y:S01]  /*64620*/  LDL.LU R16, [R1+0x2d0] ;  /* 0x0002d00001107983 */ /* 0x000f220000300800 */
[----:B--2---:R-:W-:Y:S02]  /*64630*/  LOP3.LUT R10, R17, 0xffff, RZ, 0xc0, !PT ;  /* 0x0000ffff110a7812 */ /* 0x004fe400078ec0ff */
[----:B------:R-:W-:Y:S01]  /*64640*/  SHF.R.U32.HI R12, RZ, 0x8, R9 ;  /* 0x00000008ff0c7819 */ /* 0x000fe20000011609 */
[----:B------:R-:W2:Y:S01]  /*64650*/  LDL.LU R17, [R1+0x260] ;  /* 0x0002600001117983 */ /* 0x000ea20000300800 */
[--C-:B------:R-:W-:Y:S01]  /*64660*/  PRMT R4, R9, 0x3340, R8.reuse ;  /* 0x0000334009047816 */ /* 0x100fe20000000008 */
[----:B------:R-:W-:Y:S01]  /*64670*/  ULDC UR6, c[0x0][0x248] ;  /* 0x0000920000067ab9 */ /* 0x000fe20000000800 */
[----:B0-----:R-:W-:Y:S01]  /*64680*/  VIADD R0, R0, UR4 ;  /* 0x0000000400007c36 */ /* 0x001fe20008000000 */
[----:B------:R-:W-:-:S02]  /*64690*/  SHF.R.U32.HI R9, RZ, 0x8, R8 ;  /* 0x00000008ff097819 */ /* 0x000fc40000011608 */
        /* <DEDUP_REMOVED lines=31> */
[----:B------:R-:W-:-:S04]  /*64890*/  ULDC UR5, c[0x0][0x248] ;  /* 0x0000920000057ab9 */ /* 0x000fc80000000800 */
[----:B------:R0:W-:Y:S01]  /*648a0*/  STL [R1+0xa4], R0 ;  /* 0x0000a40001007387 */ /* 0x0001e20000100800 */
[----:B------:R-:W-:-:S03]  /*648b0*/  LOP3.LUT R9, R20, 0xffff, RZ, 0xc0, !PT ;  /* 0x0000ffff14097812 */ /* 0x000fc600078ec0ff */
        /* <DEDUP_REMOVED lines=58> */
[----:B------:R-:W-:Y:S01]  /*64c60*/  PRMT R4, R9, 0x3340, R8 ;  /* 0x0000334009047816 */ /* 0x000fe20000000008 */
        /* <DEDUP_REMOVED lines=95> */
[----:B------:R-:W-:Y:S01]  /*65260*/  PRMT R4, R9, 0x3340, R8 ;  /* 0x0000334009047816 */ /* 0x000fe20000000008 */
[----:B0-----:R-:W-:Y:S01]  /*65270*/  VIADD R0, R0, UR4 ;  /* 0x0000000400007c36 */ /* 0x001fe20008000000 */
[----:B------:R-:W-:-:S03]  /*65280*/  SHF.R.U32.HI R12, RZ, 0x8, R9 ;  /* 0x00000008ff0c7819 */ /* 0x000fc60000011609 */
[----:B------:R0:W-:Y:S04]  /*65290*/  STL [R1+0x139c], R4 ;  /* 0x00139c0401007387 */ /* 0x0001e80000100800 */
[----:B------:R1:W-:Y:S01]  /*652a0*/  STL [R1+0x110], R0 ;  /* 0x0001100001007387 */ /* 0x0003e20000100800 */
[----:B------:R-:W-:Y:S02]  /*652b0*/  SHF.R.U32.HI R8, RZ, 0x8, R8 ;  /* 0x00000008ff087819 */ /* 0x000fe40000011608 */
        /* <DEDUP_REMOVED lines=30> */
[----:B------:R0:W-:Y:S02]  /*654a0*/  STL [R1+0x128], R0 ;  /* 0x0001280001007387 */ /* 0x0001e40000100800 */
[----:B0-----:R-:W-:Y:S01]  /*654b0*/  VIADD R0, R0, UR6 ;  /* 0x0000000600007c36 */ /* 0x001fe20008000000 */
[----:B--2---:R-:W-:Y:S02]  /*654c0*/  LOP3.LUT R10, R17, 0xffff, RZ, 0xc0, !PT ;  /* 0x0000ffff110a7812 */ /* 0x004fe400078ec0ff */
[----:B----4-:R-:W-:Y:S02]  /*654d0*/  LOP3.LUT R8, R16, 0xffff, RZ, 0xc0, !PT ;  /* 0x0000ffff10087812 */ /* 0x010fe400078ec0ff */
[----:B------:R-:W-:Y:S01]  /*654e0*/  LOP3.LUT R9, R20, 0xffff, RZ, 0xc0, !PT ;  /* 0x0000ffff14097812 */ /* 0x000fe200078ec0ff */
[----:B------:R-:W2:Y:S04]  /*654f0*/  LDL.LU R16, [R1+0x3e4] ;  /* 0x0003e40001107983 */ /* 0x000ea80000300800 */
[----:B------:R0:W-:Y:S04]  /*65500*/  STL [R1+0x12c], R0 ;  /* 0x00012c0001007387 */ /* 0x0001e80000100800 */
[----:B------:R-:W4:Y:S04]  /*65510*/  LDL.LU R17, [R1+0x3e0] ;  /* 0x0003e00001117983 */ /* 0x000f280000300800 */
[----:B------:R-:W4:Y:S01]  /*65520*/  LDL.LU R20, [R1+0x320] ;  /* 0x0003200001147983 */ /* 0x000f220000300800 */
[----:B---3--:R-:W-:Y:S01]  /*65530*/  LOP3.LUT R11, R21, 0xffff, RZ, 0xc0, !PT ;  /* 0x0000ffff150b7812 */ /* 0x008fe200078ec0ff */
[----:B------:R-:W-:-:S02]  /*65540*/  ULDC UR6, c[0x0][0x248] ;  /* 0x0000920000067ab9 */ /* 0x000fc40000000800 */
[----:B------:R-:W3:Y:S01]  /*65550*/  LDL.LU R21, [R1+0x318] ;  /* 0x0003180001157983 */ /* 0x000ee20000300800 */
[----:B------:R-:W-:Y:S01]  /*65560*/  PRMT R4, R9, 0x3340, R8 ;  /* 0x0000334009047816 */ /* 0x000fe20000000008 */
[----:B0-----:R-:W-:-:S04]  /*65570*/  VIADD R0, R0, UR4 ;  /* 0x0000000400007c36 */ /* 0x001fc80008000000 */
[----:B------:R0:W-:Y:S01]  /*65580*/  STL [R1+0x13b8], R4 ;  /* 0x0013b80401007387 */ /* 0x0001e20000100800 */
[----:B------:R-:W-:Y:S02]  /*65590*/  SHF.R.U32.HI R12, RZ, 0x8, R9 ;  /* 0x00000008ff0c7819 */ /* 0x000fe40000011609 */
[----:B------:R-:W-:Y:S01]  /*655a0*/  SHF.R.U32.HI R13, RZ, 0x8, R11 ;  /* 0x00000008ff0d7819 */ /* 0x000fe2000001160b */
[----:B------:R-:W-:Y:S01]  /*655b0*/  ULDC UR4, c[0x0][0x248] ;  /* 0x0000920000047ab9 */ /* 0x000fe20000000800 */
[----:B------:R1:W-:Y:S01]  /*655c0*/  STL [R1+0x130], R0 ;  /* 0x0001300001007387 */ /* 0x0003e20000100800 */
[----:B------:R-:W-:Y:S02]  /*655d0*/  SHF.R.U32.HI R9, RZ, 0x8, R8 ;  /* 0x00000008ff097819 */ /* 0x000fe40000011608 */
[----:B0-----:R-:W-:Y:S01]  /*655e0*/  PRMT R4, R11, 0x3340, R10 ;  /* 0x000033400b047816 */ /* 0x001fe2000000000a */
[----:B-1----:R-:W-:-:S04]  /*655f0*/  VIADD R0, R0, UR7 ;  /* 0x0000000700007c36 */ /* 0x002fc80008000000 */
[----:B------:R-:W-:Y:S01]  /*65600*/  STL [R1+0x13b4], R4 ;  /* 0x0013b40401007387 */ /* 0x000fe20000100800 */
[----:B------:R-:W-:Y:S02]  /*65610*/  SHF.R.U32.HI R8, RZ, 0x8, R10 ;  /* 0x00000008ff087819 */ /* 0x000fe4000001160a */
[----:B------:R-:W-:Y:S01]  /*65620*/  LOP3.LUT R11, R12, 0xffff, RZ, 0xc0, !PT ;  /* 0x0000ffff0c0b7812 */ /* 0x000fe200078ec0ff */
[----:B------:R-:W-:Y:S01]  /*65630*/  ULDC UR7, c[0x0][0x248] ;  /* 0x0000920000077ab9 */ /* 0x000fe20000000800 */
[----:B------:R0:W-:Y:S01]  /*65640*/  STL [R1+0x134], R0 ;  /* 0x0001340001007387 */ /* 0x0001e20000100800 */
[----:B------:R-:W-:Y:S02]  /*65650*/  LOP3.LUT R10, R9, 0xffff, RZ, 0xc0, !PT ;  /* 0x0000ffff090a7812 */ /* 0x000fe400078ec0ff */
[----:B------:R-:W-:Y:S02]  /*65660*/  LOP3.LUT R9, R13, 0xffff, RZ, 0xc0, !PT ;  /* 0x0000ffff0d097812 */ /* 0x000fe400078ec0ff */
[----:B------:R-:W-:-:S02]  /*65670*/  LOP3.LUT R8, R8, 0xffff, RZ, 0xc0, !PT ;  /* 0x0000ffff08087812 */ /* 0x000fc400078ec0ff */
[----:B------:R-:W-:Y:S01]  /*65680*/  PRMT R5, R11, 0x3340, R10 ;  /* 0x000033400b057816 */ /* 0x000fe2000000000a */
[----:B0-----:R-:W-:Y:S01]  /*65690*/  VIADD R0, R0, UR8 ;  /* 0x0000000800007c36 */ /* 0x001fe20008000000 */
[----:B------:R-:W-:Y:S01]  /*656a0*/  PRMT R4, R9, 0x3340, R8 ;  /* 0x0000334009047816 */ /* 0x000fe20000000008 */
[----:B------:R-:W-:-:S03]  /*656b0*/  ULDC UR8, c[0x0][0x248] ;  /* 0x0000920000087ab9 */ /* 0x000fc60000000800 */
        /* <DEDUP_REMOVED lines=15> */
[----:B--2---:R-:W-:-:S03]  /*657b0*/  LOP3.LUT R9, R16, 0xffff, RZ, 0xc0, !PT ;  /* 0x0000ffff10097812 */ /* 0x004fc600078ec0ff */
[----:B------:R-:W2:Y:S01]  /*657c0*/  LDL.LU R16, [R1+0x3cc] ;  /* 0x0003cc0001107983 */ /* 0x000ea20000300800 */
[----:B----4-:R-:W-:-:S03]  /*657d0*/  LOP3.LUT R11, R17, 0xffff, RZ, 0xc0, !PT ;  /* 0x0000ffff110b7812 */ /* 0x010fc600078ec0ff */
[----:B------:R-:W4:Y:S01]  /*657e0*/  LDL.LU R17, [R1+0x3c8] ;  /* 0x0003c80001117983 */ /* 0x000f220000300800 */
[----:B0-----:R-:W-:Y:S01]  /*657f0*/  VIADD R0, R0, UR6 ;  /* 0x0000000600007c36 */ /* 0x001fe20008000000 */
[----:B------:R-:W-:Y:S02]  /*65800*/  LOP3.LUT R8, R20, 0xffff, RZ, 0xc0, !PT ;  /* 0x0000ffff14087812 */ /* 0x000fe400078ec0ff */
[----:B---3--:R-:W-:Y:S02]  /*65810*/  LOP3.LUT R10, R21, 0xffff, RZ, 0xc0, !PT ;  /* 0x0000ffff150a7812 */ /* 0x008fe400078ec0ff */
[----:B------:R-:W-:Y:S02]  /*65820*/  SHF.R.U32.HI R12, RZ, 0x8, R9 ;  /* 0x00000008ff0c7819 */ /* 0x000fe40000011609 */
[----:B------:R-:W-:Y:S01]  /*65830*/  SHF.R.U32.HI R13, RZ, 0x8, R11 ;  /* 0x00000008ff0d7819 */ /* 0x000fe2000001160b */
[----:B------:R0:W-:Y:S01]  /*65840*/  STL [R1+0x150], R0 ;  /* 0x0001500001007387 */ /* 0x0001e20000100800 */
[----:B------:R-:W-:Y:S01]  /*65850*/  PRMT R4, R9, 0x3340, R8 ;  /* 0x0000334009047816 */ /* 0x000fe20000000008 */
[----:B------:R-:W-:-:S04]  /*65860*/  ULDC UR6, c[0x0][0x248] ;  /* 0x0000920000067ab9 */ /* 0x000fc80000000800 */
[----:B------:R1:W-:Y:S01]  /*65870*/  STL [R1+0x138c], R4 ;  /* 0x00138c0401007387 */ /* 0x0003e20000100800 */
[----:B0-----:R-:W-:Y:S01]  /*65880*/  VIADD R0, R0, UR4 ;  /* 0x0000000400007c36 */ /* 0x001fe20008000000 */
[----:B------:R-:W-:Y:S01]  /*65890*/  SHF.R.U32.HI R9, RZ, 0x8, R8 ;  /* 0x00000008ff097819 */ /* 0x000fe20000011608 */
[----:B------:R-:W-:-:S03]  /*658a0*/  ULDC UR4, c[0x0][0x248] ;  /* 0x0000920000047ab9 */ /* 0x000fc60000000800 */
[----:B------:R0:W-:Y:S01]  /*658b0*/  STL [R1+0x154], R0 ;  /* 0x0001540001007387 */ /* 0x0001e20000100800 */
[--C-:B-1----:R-:W-:Y:S02]  /*658c0*/  PRMT R4, R11, 0x3340, R10.reuse ;  /* 0x000033400b047816 */ /* 0x102fe4000000000a */
[----:B------:R-:W-:Y:S02]  /*658d0*/  SHF.R.U32.HI R8, RZ, 0x8, R10 ;  /* 0x00000008ff087819 */ /* 0x000fe4000001160a */
[----:B------:R-:W-:Y:S01]  /*658e0*/  LOP3.LUT R10, R12, 0xffff, RZ, 0xc0, !PT ;  /* 0x0000ffff0c0a7812 */ /* 0x000fe200078ec0ff */
[----:B------:R-:W-:Y:S01]  /*658f0*/  STL [R1+0x1384], R4 ;  /* 0x0013840401007387 */ /* 0x000fe20000100800 */
[----:B0-----:R-:W-:Y:S01]  /*65900*/  VIADD R0, R0, UR7 ;  /* 0x0000000700007c36 */ /* 0x001fe20008000000 */
[----:B------:R-:W-:Y:S02]  /*65910*/  LOP3.LUT R9, R9, 0xffff, RZ, 0xc0, !PT ;  /* 0x0000ffff09097812 */ /* 0x000fe400078ec0ff */
[----:B------:R-:W-:-:S02]  /*65920*/  LOP3.LUT R11, R13, 0xffff, RZ, 0xc0, !PT ;  /* 0x0000ffff0d0b7812 */ /* 0x000fc400078ec0ff */
[----:B------:R-:W-:Y:S01]  /*65930*/  LOP3.LUT R8, R8, 0xffff, RZ, 0xc0, !PT ;  /* 0x0000ffff08087812 */ /* 0x000fe200078ec0ff */
[----:B------:R-:W-:Y:S01]  /*65940*/  ULDC UR7, c[0x0][0x248] ;  /* 0x0000920000077ab9 */ /* 0x000fe20000000800 */
[----:B------:R0:W-:Y:S01]  /*65950*/  STL [R1+0x158], R0 ;  /* 0x0001580001007387 */ /* 0x0001e20000100800 */
[----:B------:R-:W-:Y:S01]  /*65960*/  PRMT R5, R10, 0x3340, R9 ;  /* 0x000033400a057816 */ /* 0x000fe20000000009 */
[----:B0-----:R-:W-:Y:S01]  /*65970*/  VIADD R0, R0, UR8 ;  /* 0x0000000800007c36 */ /* 0x001fe20008000000 */
[----:B------:R-:W-:Y:S02]  /*65980*/  PRMT R4, R11, 0x3340, R8 ;  /* 0x000033400b047816 */ /* 0x000fe40000000008 */
[----:B------:R-:W-:Y:S01]  /*65990*/  LOP3.LUT R10, R3, 0xffff, RZ, 0xc0, !PT ;  /* 0x0000ffff030a7812 */ /* 0x000fe200078ec0ff */
[----:B------:R-:W-:Y:S01]  /*659a0*/  ULDC UR8, c[0x0][0x248] ;  /* 0x0000920000087ab9 */ /* 0x000fe20000000800 */
        /* <DEDUP_REMOVED lines=19> */
[----:B0-----:R-:W-:Y:S01]  /*65ae0*/  VIADD R0, R0, UR6 ;  /* 0x0000000600007c36 */ /* 0x001fe20008000000 */
[----:B------:R-:W-:-:S04]  /*65af0*/  ULDC UR6, c[0x0][0x248] ;  /* 0x0000920000067ab9 */ /* 0x000fc80000000800 */
[----:B------:R0:W-:Y:S04]  /*65b00*/  STL [R1+0x170], R0 ;  /* 0x0001700001007387 */ /* 0x0001e80000100800 */
[----:B------:R-:W3:Y:S01]  /*65b10*/  LDL.LU R21, [R1+0x420] ;  /* 0x0004200001157983 */ /* 0x000ee20000300800 */
[----:B--2---:R-:W-:-:S03]  /*65b20*/  LOP3.LUT R9, R16, 0xffff, RZ, 0xc0, !PT ;  /* 0x0000ffff10097812 */ /* 0x004fc600078ec0ff */
[----:B------:R-:W2:Y:S01]  /*65b30*/  LDL.LU R16, [R1+0x3ac] ;  /* 0x0003ac0001107983 */ /* 0x000ea20000300800 */
[----:B----4-:R-:W-:-:S03]  /*65b40*/  LOP3.LUT R11, R17, 0xffff, RZ, 0xc0, !PT ;  /* 0x0000ffff110b7812 */ /* 0x010fc600078ec0ff */
[----:B------:R-:W4:Y:S01]  /*65b50*/  LDL.LU R17, [R1+0x3a8] ;  /* 0x0003a80001117983 */ /* 0x000f220000300800 */
[----:B------:R-:W-:Y:S01]  /*65b60*/  PRMT R4, R9, 0x3340, R8 ;  /* 0x0000334009047816 */ /* 0x000fe20000000008 */
[----:B0-----:R-:W-:Y:S01]  /*65b70*/  VIADD R0, R0, UR4 ;  /* 0x0000000400007c36 */ /* 0x001fe20008000000 */
[----:B------:R-:W-:-:S03]  /*65b80*/  SHF.R.U32.HI R12, RZ, 0x8, R9 ;  /* 0x00000008ff0c7819 */ /* 0x000fc60000011609 */
[----:B------:R0:W-:Y:S04]  /*65b90*/  STL [R1+0x1380], R4 ;  /* 0x0013800401007387 */ /* 0x0001e80000100800 */
[----:B------:R1:W-:Y:S01]  /*65ba0*/  STL [R1+0x174], R0 ;  /* 0x0001740001007387 */ /* 0x0003e20000100800 */
[----:B------:R-:W-:Y:S02]  /*65bb0*/  SHF.R.U32.HI R9, RZ, 0x8, R8 ;  /* 0x00000008ff097819 */ /* 0x000fe40000011608 */
[--C-:B------:R-:W-:Y:S02]  /*65bc0*/  SHF.R.U32.HI R8, RZ, 0x8, R10.reuse ;  /* 0x00000008ff087819 */ /* 0x100fe4000001160a */
[----:B------:R-:W-:Y:S01]  /*65bd0*/  SHF.R.U32.HI R13, RZ, 0x8, R11 ;  /* 0x00000008ff0d7819 */ /* 0x000fe2000001160b */
[----:B------:R-:W-:Y:S01]  /*65be0*/  ULDC UR4, c[0x0][0x248] ;  /* 0x0000920000047ab9 */ /* 0x000fe20000000800 */
[----:B0-----:R-:W-:Y:S01]  /*65bf0*/  PRMT R4, R11, 0x3340, R10 ;  /* 0x000033400b047816 */ /* 0x001fe2000000000a */
[----:B-1----:R-:W-:Y:S01]  /*65c00*/  VIADD R0, R0, UR7 ;  /* 0x0000000700007c36 */ /* 0x002fe20008000000 */
[----:B------:R-:W-:-:S02]  /*65c10*/  LOP3.LUT R10, R12, 0xffff, RZ, 0xc0, !PT ;  /* 0x0000ffff0c0a7812 */ /* 0x000fc400078ec0ff */
[----:B------:R-:W-:Y:S02]  /*65c20*/  LOP3.LUT R9, R9, 0xffff, RZ, 0xc0, !PT ;  /* 0x0000ffff09097812 */ /* 0x000fe400078ec0ff */
[----:B------:R-:W-:Y:S01]  /*65c30*/  LOP3.LUT R11, R13, 0xffff, RZ, 0xc0, !PT ;  /* 0x0000ffff0d0b7812 */ /* 0x000fe200078ec0ff */
[----:B------:R-:W-:Y:S04]  /*65c40*/  STL [R1+0x137c], R4 ;  /* 0x00137c0401007387 */ /* 0x000fe80000100800 */
[----:B------:R0:W-:Y:S01]  /*65c50*/  STL [R1+0x178], R0 ;  /* 0x0001780001007387 */ /* 0x0001e20000100800 */
[----:B------:R-:W-:Y:S02]  /*65c60*/  PRMT R5, R10, 0x3340, R9 ;  /* 0x000033400a057816 */ /* 0x000fe40000000009 */
        /* <DEDUP_REMOVED lines=24> */
[----:B--2---:R-:W-:-:S03]  /*65df0*/  LOP3.LUT R8, R16, 0xffff, RZ, 0xc0, !PT ;  /* 0x0000ffff10087812 */ /* 0x004fc600078ec0ff */
[----:B------:R-:W2:Y:S04]  /*65e00*/  LDL.LU R16, [R1+0x408] ;  /* 0x0004080001107983 */ /* 0x000ea80000300800 */
[----:B------:R0:W-:Y:S01]  /*65e10*/  STL [R1+0x190], R0 ;  /* 0x0001900001007387 */ /* 0x0001e20000100800 */
[----:B----4-:R-:W-:-:S03]  /*65e20*/  LOP3.LUT R10, R17, 0xffff, RZ, 0xc0, !PT ;  /* 0x0000ffff110a7812 */ /* 0x010fc600078ec0ff */
[----:B------:R-:W4:Y:S01]  /*65e30*/  LDL.LU R17, [R1+0x35c] ;  /* 0x00035c0001117983 */ /* 0x000f220000300800 */
[----:B------:R-:W-:-:S04]  /*65e40*/  LOP3.LUT R9, R20, 0xffff, RZ, 0xc0, !PT ;  /* 0x0000ffff14097812 */ /* 0x000fc800078ec0ff */
        /* <DEDUP_REMOVED lines=36> */
[----:B---3--:R-:W-:-:S04]  /*66090*/  LOP3.LUT R9, R21, 0xffff, RZ, 0xc0, !PT ;  /* 0x0000ffff15097812 */ /* 0x008fc800078ec0ff */
[----:B------:R0:W-:Y:S04]  /*660a0*/  STL [R1+0x1ac], R0 ;  /* 0x0001ac0001007387 */ /* 0x0001e80000100800 */
[----:B------:R-:W3:Y:S01]  /*660b0*/  LDL.LU R21, [R1+0x438] ;  /* 0x0004380001157983 */ /* 0x000ee20000300800 */
[----:B--2---:R-:W-:Y:S01]  /*660c0*/  LOP3.LUT R11, R16, 0xffff, RZ, 0xc0, !PT ;  /* 0x0000ffff100b7812 */ /* 0x004fe200078ec0ff */
[----:B0-----:R-:W-:Y:S02]  /*660d0*/  VIADD R0, R0, UR6 ;  /* 0x0000000600007c36 */ /* 0x001fe40008000000 */
[----:B------:R-:W2:Y:S01]  /*660e0*/  LDL.LU R16, [R1+0x3f0] ;  /* 0x0003f00001107983 */ /* 0x000ea20000300800 */
[----:B----4-:R-:W-:Y:S02]  /*660f0*/  LOP3.LUT R8, R17, 0xffff, RZ, 0xc0, !PT ;  /* 0x0000ffff11087812 */ /* 0x010fe400078ec0ff */
[----:B------:R-:W-:Y:S01]  /*66100*/  SHF.R.U32.HI R12, RZ, 0x8, R9 ;  /* 0x00000008ff0c7819 */ /* 0x000fe20000011609 */
[----:B------:R0:W-:Y:S04]  /*66110*/  STL [R1+0x1b0], R0 ;  /* 0x0001b00001007387 */ /* 0x0001e80000100800 */
[----:B------:R-:W4:Y:S04]  /*66120*/  LDL.LU R3, [R1+0x2dc4] ;  /* 0x002dc40001037983 */ /* 0x000f280000300800 */
[----:B------:R-:W4:Y:S01]  /*66130*/  LDL.LU R17, [R1+0x3d0] ;  /* 0x0003d00001117983 */ /* 0x000f220000300800 */
[----:B------:R-:W-:-:S02]  /*66140*/  PRMT R4, R9, 0x3340, R8 ;  /* 0x0000334009047816 */ /* 0x000fc40000000008 */
[----:B------:R-:W-:Y:S01]  /*66150*/  SHF.R.U32.HI R13, RZ, 0x8, R10 ;  /* 0x00000008ff0d7819 */ /* 0x000fe2000001160a */
[----:B------:R-:W-:Y:S01]  /*66160*/  ULDC UR5, c[0x0][0x248] ;  /* 0x0000920000057ab9 */ /* 0x000fe20000000800 */
[----:B------:R-:W-:Y:S01]  /*66170*/  ULDC UR6, c[0x0][0x248] ;  /* 0x0000920000067ab9 */ /* 0x000fe20000000800 */
[----:B0-----:R-:W-:Y:S01]  /*66180*/  VIADD R0, R0, UR4 ;  /* 0x0000000400007c36 */ /* 0x001fe20008000000 */
[----:B------:R0:W-:Y:S01]  /*66190*/  STL [R1+0x1354], R4 ;  /* 0x0013540401007387 */ /* 0x0001e20000100800 */
[----:B------:R-:W-:Y:S02]  /*661a0*/  SHF.R.U32.HI R8, RZ, 0x8, R8 ;  /* 0x00000008ff087819 */ /* 0x000fe40000011608 */
[----:B------:R-:W-:Y:S01]  /*661b0*/  SHF.R.U32.HI R9, RZ, 0x8, R11 ;  /* 0x00000008ff097819 */ /* 0x000fe2000001160b */
[----:B------:R-:W-:Y:S01]  /*661c0*/  ULDC UR4, c[0x0][0x248] ;  /* 0x0000920000047ab9 */ /* 0x000fe20000000800 */
[----:B------:R1:W-:Y:S01]  /*661d0*/  STL [R1+0x1b4], R0 ;  /* 0x0001b40001007387 */ /* 0x0003e20000100800 */
[----:B0-----:R-:W-:Y:S01]  /*661e0*/  PRMT R4, R11, 0x3340, R10 ;  /* 0x000033400b047816 */ /* 0x001fe2000000000a */
[----:B-1----:R-:W-:-:S04]  /*661f0*/  VIADD R0, R0, UR7 ;  /* 0x0000000700007c36 */ /* 0x002fc80008000000 */
[----:B------:R-:W-:Y:S01]  /*66200*/  STL [R1+0x1350], R4 ;  /* 0x0013500401007387 */ /* 0x000fe20000100800 */
[----:B------:R-:W-:Y:S02]  /*66210*/  LOP3.LUT R11, R12, 0xffff, RZ, 0xc0, !PT ;  /* 0x0000ffff0c0b7812 */ /* 0x000fe400078ec0ff */
[----:B------:R-:W-:Y:S02]  /*66220*/  LOP3.LUT R10, R8, 0xffff, RZ, 0xc0, !PT ;  /* 0x0000ffff080a7812 */ /* 0x000fe400078ec0ff */
[----:B------:R-:W-:Y:S01]  /*66230*/  LOP3.LUT R9, R9, 0xffff, RZ, 0xc0, !PT ;  /* 0x0000ffff09097812 */ /* 0x000fe200078ec0ff */
[----:B------:R0:W-:Y:S01]  /*66240*/  STL [R1+0x1b8], R0 ;  /* 0x0001b80001007387 */ /* 0x0001e20000100800 */
[----:B------:R-:W-:Y:S01]  /*66250*/  ULDC UR7, c[0x0][0x248] ;  /* 0x0000920000077ab9 */ /* 0x000fe20000000800 */
[----:B------:R-:W-:Y:S02]  /*66260*/  PRMT R5, R11, 0x3340, R10 ;  /* 0x000033400b057816 */ /* 0x000fe4000000000a */
[----:B------:R-:W-:Y:S01]  /*66270*/  LOP3.LUT R8, R13, 0xffff, RZ, 0xc0, !PT ;  /* 0x0000ffff0d087812 */ /* 0x000fe200078ec0ff */
[----:B0-----:R-:W-:-:S03]  /*66280*/  VIADD R0, R0, UR8 ;  /* 0x0000000800007c36 */ /* 0x001fc60008000000 */
[----:B------:R-:W-:Y:S01]  /*66290*/  PRMT R4, R9, 0x3340, R8 ;  /* 0x0000334009047816 */ /* 0x000fe20000000008 */
        /* <DEDUP_REMOVED lines=17> */
[----:B------:R-:W4:Y:S04]  /*663b0*/  LDL.LU R23, [R1+0x2dc0] ;  /* 0x002dc00001177983 */ /* 0x000f280000300800 */
[----:B------:R-:W4:Y:S01]  /*663c0*/  LDL.LU R20, [R1+0x444] ;  /* 0x0004440001147983 */ /* 0x000f220000300800 */
[----:B0-----:R-:W-:Y:S01]  /*663d0*/  VIADD R0, R0, UR6 ;  /* 0x0000000600007c36 */ /* 0x001fe20008000000 */
[----:B------:R-:W-:-:S04]  /*663e0*/  ULDC UR6, c[0x0][0x248] ;  /* 0x0000920000067ab9 */ /* 0x000fc80000000800 */
[----:B------:R0:W-:Y:S01]  /*663f0*/  STL [R1+0x1d0], R0 ;  /* 0x0001d00001007387 */ /* 0x0001e20000100800 */
[----:B---3--:R-:W-:-:S03]  /*66400*/  LOP3.LUT R11, R21, 0xffff, RZ, 0xc0, !PT ;  /* 0x0000ffff150b7812 */ /* 0x008fc600078ec0ff */
        /* <DEDUP_REMOVED lines=43> */
[----:B---3--:R-:W-:Y:S02]  /*666c0*/  LOP3.LUT R11, R21, 0xffff, RZ, 0xc0, !PT ;  /* 0x0000ffff150b7812 */ /* 0x008fe400078ec0ff */
[----:B----4-:R-:W-:Y:S02]  /*666d0*/  LOP3.LUT R10, R17, 0xffff, RZ, 0xc0, !PT ;  /* 0x0000ffff110a7812 */ /* 0x010fe400078ec0ff */
[----:B--2---:R-:W-:Y:S01]  /*666e0*/  LOP3.LUT R8, R16, 0xffff, RZ, 0xc0, !PT ;  /* 0x0000ffff10087812 */ /* 0x004fe200078ec0ff */
[----:B------:R-:W2:Y:S04]  /*666f0*/  LDL.LU R21, [R1+0x42c] ;  /* 0x00042c0001157983 */ /* 0x000ea80000300800 */
[----:B------:R-:W3:Y:S04]  /*66700*/  LDL.LU R16, [R1+0x404] ;  /* 0x0004040001107983 */ /* 0x000ee80000300800 */
[----:B------:R0:W-:Y:S04]  /*66710*/  STL [R1+0x1f0], R0 ;  /* 0x0001f00001007387 */ /* 0x0001e80000100800 */
[----:B------:R-:W4:Y:S01]  /*66720*/  LDL.LU R17, [R1+0x3b4] ;  /* 0x0003b40001117983 */ /* 0x000f220000300800 */
[----:B------:R-:W-:Y:S01]  /*66730*/  LOP3.LUT R9, R20, 0xffff, RZ, 0xc0, !PT ;  /* 0x0000ffff14097812 */ /* 0x000fe200078ec0ff */
[----:B------:R-:W-:-:S03]  /*66740*/  ULDC UR6, c[0x0][0x248] ;  /* 0x0000920000067ab9 */ /* 0x000fc60000000800 */
        /* <DEDUP_REMOVED lines=36> */
[----:B----4-:R-:W-:-:S04]  /*66990*/  LOP3.LUT R8, R17, 0xffff, RZ, 0xc0, !PT ;  /* 0x0000ffff11087812 */ /* 0x010fc800078ec0ff */
[----:B------:R0:W-:Y:S04]  /*669a0*/  STL [R1+0x20c], R0 ;  /* 0x00020c0001007387 */ /* 0x0001e80000100800 */
[----:B------:R-:W4:Y:S01]  /*669b0*/  LDL.LU R17, [R1+0x434] ;  /* 0x0004340001117983 */ /* 0x000f220000300800 */
[----:B--2---:R-:W-:Y:S02]  /*669c0*/  LOP3.LUT R9, R21, 0xffff, RZ, 0xc0, !PT ;  /* 0x0000ffff15097812 */ /* 0x004fe400078ec0ff */
[----:B---3--:R-:W-:Y:S02]  /*669d0*/  LOP3.LUT R11, R16, 0xffff, RZ, 0xc0, !PT ;  /* 0x0000ffff100b7812 */ /* 0x008fe400078ec0ff */
[----:B------:R-:W-:Y:S01]  /*669e0*/  SHF.R.U32.HI R13, RZ, 0x8, R10 ;  /* 0x00000008ff0d7819 */ /* 0x000fe2000001160a */
[----:B------:R-:W-:Y:S01]  /*669f0*/  ULDC UR5, c[0x0][0x248] ;  /* 0x0000920000057ab9 */ /* 0x000fe20000000800 */
[----:B0-----:R-:W-:Y:S01]  /*66a00*/  VIADD R0, R0, UR6 ;  /* 0x0000000600007c36 */ /* 0x001fe20008000000 */
[----:B------:R-:W-:-:S02]  /*66a10*/  PRMT R4, R9, 0x3340, R8 ;  /* 0x0000334009047816 */ /* 0x000fc40000000008 */
[----:B------:R-:W-:Y:S01]  /*66a20*/  SHF.R.U32.HI R12, RZ, 0x8, R9 ;  /* 0x00000008ff0c7819 */ /* 0x000fe20000011609 */
[----:B------:R-:W-:Y:S01]  /*66a30*/  ULDC UR6, c[0x0][0x248] ;  /* 0x0000920000067ab9 */ /* 0x000fe20000000800 */
[----:B------:R0:W-:Y:S04]  /*66a40*/  STL [R1+0x210], R0 ;  /* 0x0002100001007387 */ /* 0x0001e80000100800 */
[----:B------:R-:W2:Y:S04]  /*66a50*/  LDL.LU R27, [R1+0x430] ;  /* 0x00043000011b7983 */ /* 0x000ea80000300800 */
[----:B------:R-:W3:Y:S04]  /*66a60*/  LDL.LU R21, [R1+0x3c4] ;  /* 0x0003c40001157983 */ /* 0x000ee80000300800 */
[----:B------:R-:W3:Y:S04]  /*66a70*/  LDL.LU R16, [R1+0x3c0] ;  /* 0x0003c00001107983 */ /* 0x000ee80000300800 */
[----:B------:R1:W-:Y:S01]  /*66a80*/  STL [R1+0x130c], R4 ;  /* 0x00130c0401007387 */ /* 0x0003e20000100800 */
[----:B0-----:R-:W-:Y:S01]  /*66a90*/  VIADD R0, R0, UR4 ;  /* 0x0000000400007c36 */ /* 0x001fe20008000000 */
[----:B------:R-:W-:-:S02]  /*66aa0*/  SHF.R.U32.HI R8, RZ, 0x8, R8 ;  /* 0x00000008ff087819 */ /* 0x000fc40000011608 */
[----:B------:R-:W-:Y:S01]  /*66ab0*/  SHF.R.U32.HI R9, RZ, 0x8, R11 ;  /* 0x00000008ff097819 */ /* 0x000fe2000001160b */
[----:B------:R-:W-:Y:S01]  /*66ac0*/  ULDC UR4, c[0x0][0x248] ;  /* 0x0000920000047ab9 */ /* 0x000fe20000000800 */
[----:B-1----:R-:W-:Y:S01]  /*66ad0*/  PRMT R4, R11, 0x3340, R10 ;  /* 0x000033400b047816 */ /* 0x002fe2000000000a */
[----:B------:R0:W-:Y:S04]  /*66ae0*/  STL [R1+0x214], R0 ;  /* 0x0002140001007387 */ /* 0x0001e80000100800 */
[----:B------:R-:W-:Y:S01]  /*66af0*/  STL [R1+0x1304], R4 ;  /* 0x0013040401007387 */ /* 0x000fe20000100800 */
[----:B0-----:R-:W-:Y:S01]  /*66b00*/  VIADD R0, R0, UR7 ;  /* 0x0000000700007c36 */ /* 0x001fe20008000000 */
[----:B------:R-:W-:Y:S02]  /*66b10*/  LOP3.LUT R11, R12, 0xffff, RZ, 0xc0, !PT ;  /* 0x0000ffff0c0b7812 */ /* 0x000fe400078ec0ff */
[----:B------:R-:W-:-:S02]  /*66b20*/  LOP3.LUT R10, R8, 0xffff, RZ, 0xc0, !PT ;  /* 0x0000ffff080a7812 */ /* 0x000fc400078ec0ff */
[----:B------:R-:W-:Y:S01]  /*66b30*/  LOP3.LUT R9, R9, 0xffff, RZ, 0xc0, !PT ;  /* 0x0000ffff09097812 */ /* 0x000fe200078ec0ff */
[----:B------:R-:W-:Y:S01]  /*66b40*/  ULDC UR7, c[0x0][0x248] ;  /* 0x0000920000077ab9 */ /* 0x000fe20000000800 */
[----:B------:R0:W-:Y:S01]  /*66b50*/  STL [R1+0x218], R0 ;  /* 0x0002180001007387 */ /* 0x0001e20000100800 */
[----:B------:R-:W-:Y:S01]  /*66b60*/  LOP3.LUT R8, R13, 0xffff, RZ, 0xc0, !PT ;  /* 0x0000ffff0d087812 */ /* 0x000fe200078ec0ff */
[----:B0-----:R-:W-:-:S03]  /*66b70*/  VIADD R0, R0, UR8 ;  /* 0x0000000800007c36 */ /* 0x001fc60008000000 */
[----:B------:R-:W-:Y:S01]  /*66b80*/  PRMT R4, R9, 0x3340, R8 ;  /* 0x0000334009047816 */ /* 0x000fe20000000008 */
[----:B------:R-:W-:Y:S01]  /*66b90*/  ULDC UR8, c[0x0][0x248] ;  /* 0x0000920000087ab9 */ /* 0x000fe20000000800 */
[----:B------:R-:W-:Y:S01]  /*66ba0*/  VIADD R7, R0, UR5 ;  /* 0x0000000500077c36 */ /* 0x000fe20008000000 */
[----:B------:R0:W-:Y:S01]  /*66bb0*/  STL [R1+0x21c], R0 ;  /* 0x00021c0001007387 */ /* 0x0001e20000100800 */
[----:B------:R-:W-:Y:S01]  /*66bc0*/  ULDC UR5, c[0x0][0x248] ;  /* 0x0000920000057ab9 */ /* 0x000fe20000000800 */
[----:B0-----:R-:W-:-:S05]  /*66bd0*/  PRMT R0, R11, 0x3340, R10 ;  /* 0x000033400b007816 */ /* 0x001fca000000000a */
[----:B------:R0:W-:Y:S04]  /*66be0*/  STL [R1+0x120c], R0 ;  /* 0x00120c0001007387 */ /* 0x0001e80000100800 */
[----:B------:R-:W-:Y:S04]  /*66bf0*/  STL [R1+0x2ca0], R7 ;  /* 0x002ca00701007387 */ /* 0x000fe80000100800 */
        /* <DEDUP_REMOVED lines=10> */
[----:B----4-:R-:W-:-:S03]  /*66ca0*/  LOP3.LUT R9, R17, 0xffff, RZ, 0xc0, !PT ;  /* 0x0000ffff11097812 */ /* 0x010fc600078ec0ff */
[----:B------:R-:W4:Y:S01]  /*66cb0*/  LDL.LU R17, [R1+0x43c] ;  /* 0x00043c0001117983 */ /* 0x000f220000300800 */
[----:B--2---:R-:W-:-:S03]  /*66cc0*/  LOP3.LUT R11, R27, 0xffff, RZ, 0xc0, !PT ;  /* 0x0000ffff1b0b7812 */ /* 0x004fc600078ec0ff */
[----:B------:R-:W2:Y:S01]  /*66cd0*/  LDL.LU R27, [R1+0x418] ;  /* 0x00041800011b7983 */ /* 0x000ea20000300800 */
[----:B0-----:R-:W-:Y:S01]  /*66ce0*/  VIADD R0, R0, UR6 ;  /* 0x0000000600007c36 */ /* 0x001fe20008000000 */
[----:B---3--:R-:W-:Y:S02]  /*66cf0*/  LOP3.LUT R8, R21, 0xffff, RZ, 0xc0, !PT ;  /* 0x0000ffff15087812 */ /* 0x008fe400078ec0ff */
[----:B------:R-:W-:Y:S02]  /*66d00*/  LOP3.LUT R10, R16, 0xffff, RZ, 0xc0, !PT ;  /* 0x0000ffff100a7812 */ /* 0x000fe400078ec0ff */
[----:B------:R-:W-:Y:S01]  /*66d10*/  SHF.R.U32.HI R12, RZ, 0x8, R9 ;  /* 0x00000008ff0c7819 */ /* 0x000fe20000011609 */
[----:B------:R-:W-:Y:S01]  /*66d20*/  ULDC UR6, c[0x0][0x248] ;  /* 0x0000920000067ab9 */ /* 0x000fe20000000800 */
[----:B------:R0:W-:Y:S01]  /*66d30*/  STL [R1+0x230], R0 ;  /* 0x0002300001007387 */ /* 0x0001e20000100800 */
[----:B------:R-:W-:-:S05]  /*66d40*/  PRMT R4, R9, 0x3340, R8 ;  /* 0x0000334009047816 */ /* 0x000fca0000000008 */
[----:B------:R1:W-:Y:S01]  /*66d50*/  STL [R1+0x1308], R4 ;  /* 0x0013080401007387 */ /* 0x0003e20000100800 */
[----:B0-----:R-:W-:Y:S01]  /*66d60*/  VIADD R0, R0, UR4 ;  /* 0x0000000400007c36 */ /* 0x001fe20008000000 */
[----:B------:R-:W-:Y:S02]  /*66d70*/  SHF.R.U32.HI R8, RZ, 0x8, R8 ;  /* 0x00000008ff087819 */ /* 0x000fe40000011608 */
[----:B------:R-:W-:Y:S02]  /*66d80*/  SHF.R.U32.HI R9, RZ, 0x8, R11 ;  /* 0x00000008ff097819 */ /* 0x000fe4000001160b */
[--C-:B------:R-:W-:Y:S01]  /*66d90*/  SHF.R.U32.HI R13, RZ, 0x8, R10.reuse ;  /* 0x00000008ff0d7819 */ /* 0x100fe2000001160a */
[----:B------:R-:W-:Y:S01]  /*66da0*/  ULDC UR4, c[0x0][0x248] ;  /* 0x0000920000047ab9 */ /* 0x000fe20000000800 */
[----:B------:R0:W-:Y:S01]  /*66db0*/  STL [R1+0x234], R0 ;  /* 0x0002340001007387 */ /* 0x0001e20000100800 */
[----:B-1----:R-:W-:-:S05]  /*66dc0*/  PRMT R4, R11, 0x3340, R10 ;  /* 0x000033400b047816 */ /* 0x002fca000000000a */
[----:B------:R-:W-:Y:S01]  /*66dd0*/  STL [R1+0x1300], R4 ;  /* 0x0013000401007387 */ /* 0x000fe20000100800 */
[----:B0-----:R-:W-:Y:S01]  /*66de0*/  VIADD R0, R0, UR7 ;  /* 0x0000000700007c36 */ /* 0x001fe20008000000 */
[----:B------:R-:W-:Y:S02]  /*66df0*/  LOP3.LUT R11, R12, 0xffff, RZ, 0xc0, !PT ;  /* 0x0000ffff0c0b7812 */ /* 0x000fe400078ec0ff */
[----:B------:R-:W-:Y:S02]  /*66e00*/  LOP3.LUT R10, R8, 0xffff, RZ, 0xc0, !PT ;  /* 0x0000ffff080a7812 */ /* 0x000fe400078ec0ff */
[----:B------:R-:W-:Y:S01]  /*66e10*/  LOP3.LUT R9, R9, 0xffff, RZ, 0xc0, !PT ;  /* 0x0000ffff09097812 */ /* 0x000fe200078ec0ff */
[----:B------:R-:W-:Y:S01]  /*66e20*/  ULDC UR7, c[0x0][0x248] ;  /* 0x0000920000077ab9 */ /* 0x000fe20000000800 */
[----:B------:R0:W-:Y:S01]  /*66e30*/  STL [R1+0x238], R0 ;  /* 0x0002380001007387 */ /* 0x0001e20000100800 */
[----:B------:R-:W-:Y:S01]  /*66e40*/  PRMT R5, R11, 0x3340, R10 ;  /* 0x000033400b057816 */ /* 0x000fe2000000000a */
[----:B0-----:R-:W-:Y:S01]  /*66e50*/  VIADD R0, R0, UR8 ;  /* 0x0000000800007c36 */ /* 0x001fe20008000000 */
[----:B------:R-:W-:-:S02]  /*66e60*/  LOP3.LUT R8, R13, 0xffff, RZ, 0xc0, !PT ;  /* 0x0000ffff0d087812 */ /* 0x000fc400078ec0ff */
[----:B------:R-:W-:Y:S01]  /*66e70*/  LOP3.LUT R10, R23, 0xffff, RZ, 0xc0, !PT ;  /* 0x0000ffff170a7812 */ /* 0x000fe200078ec0ff */
[----:B------:R-:W-:Y:S01]  /*66e80*/  ULDC UR8, c[0x0][0x248] ;  /* 0x0000920000087ab9 */ /* 0x000fe20000000800 */
[----:B------:R0:W-:Y:S04]  /*66e90*/  STL [R1+0x23c], R0 ;  /* 0x00023c0001007387 */ /* 0x0001e80000100800 */
[----:B------:R-:W-:Y:S01]  /*66ea0*/  STL [R1+0x1208], R5 ;  /* 0x0012080501007387 */ /* 0x000fe20000100800 */
[----:B------:R-:W-:Y:S01]  /*66eb0*/  PRMT R4, R9, 0x3340, R8 ;  /* 0x0000334009047816 */ /* 0x000fe20000000008 */
[----:B0-----:R-:W-:Y:S01]  /*66ec0*/  VIADD R0, R0, UR5 ;  /* 0x0000000500007c36 */ /* 0x001fe20008000000 */
[----:B------:R-:W-:-:S03]  /*66ed0*/  ULDC UR5, c[0x0][0x248] ;  /* 0x0000920000057ab9 */ /* 0x000fc60000000800 */
[----:B------:R-:W-:Y:S01]  /*66ee0*/  VIADD R16, R0, UR4 ;  /* 0x0000000400107c36 */ /* 0x000fe20008000000 */
[----:B------:R-:W-:Y:S01]  /*66ef0*/  ULDC UR4, c[0x0][0x248] ;  /* 0x0000920000047ab9 */ /* 0x000fe20000000800 */
[----:B------:R0:W-:Y:S04]  /*66f00*/  STL [R1+0x240], R0 ;  /* 0x0002400001007387 */ /* 0x0001e80000100800 */
[----:B------:R-:W-:Y:S01]  /*66f10*/  STL [R1+0x1200], R4 ;  /* 0x0012000401007387 */ /* 0x000fe20000100800 */
[----:B0-----:R-:W-:Y:S01]  /*66f20*/  VIADD R0, R16, UR4 ;  /* 0x0000000410007c36 */ /* 0x001fe20008000000 */
[----:B--2---:R-:W-:-:S04]  /*66f30*/  LOP3.LUT R9, R27, 0xffff, RZ, 0xc0, !PT ;  /* 0x0000ffff1b097812 */ /* 0x004fc800078ec0ff */
[----:B------:R0:W-:Y:S01]  /*66f40*/  STL [R1+0x248], R0 ;  /* 0x0002480001007387 */ /* 0x0001e20000100800 */
[----:B------:R-:W-:Y:S01]  /*66f50*/  LOP3.LUT R8, R26, 0xffff, RZ, 0xc0, !PT ;  /* 0x0000ffff1a087812 */ /* 0x000fe200078ec0ff */
[----:B------:R-:W-:Y:S01]  /*66f60*/  ULDC UR4, c[0x0][0x248] ;  /* 0x0000920000047ab9 */ /* 0x000fe20000000800 */
[----:B0-----:R-:W-:Y:S02]  /*66f70*/  VIADD R0, R0, UR5 ;  /* 0x0000000500007c36 */ /* 0x001fe40008000000 */
[----:B------:R-:W-:Y:S02]  /*66f80*/  PRMT R4, R9, 0x3340, R8 ;  /* 0x0000334009047816 */ /* 0x000fe40000000008 */
[----:B----4-:R-:W-:Y:S02]  /*66f90*/  LOP3.LUT R11, R17, 0xffff, RZ, 0xc0, !PT ;  /* 0x0000ffff110b7812 */ /* 0x010fe400078ec0ff */
[----:B------:R-:W-:Y:S02]  /*66fa0*/  SHF.R.U32.HI R13, RZ, 0x8, R9 ;  /* 0x00000008ff0d7819 */ /* 0x000fe40000011609 */
[----:B------:R-:W-:Y:S01]  /*66fb0*/  SHF.R.U32.HI R12, RZ, 0x8, R10 ;  /* 0x00000008ff0c7819 */ /* 0x000fe2000001160a */
[----:B------:R0:W-:Y:S04]  /*66fc0*/  STL [R1+0x24c], R0 ;  /* 0x00024c0001007387 */ /* 0x0001e80000100800 */
[----:B------:R-:W2:Y:S01]  /*66fd0*/  LDL.LU R27, [R1+0x440] ;  /* 0x00044000011b7983 */ /* 0x000ea20000300800 */
[----:B------:R-:W-:Y:S01]  /*66fe0*/  ULDC UR5, c[0x0][0x248] ;  /* 0x0000920000057ab9 */ /* 0x000fe20000000800 */
[----:B0-----:R-:W-:Y:S01]  /*66ff0*/  VIADD R0, R0, UR6 ;  /* 0x0000000600007c36 */ /* 0x001fe20008000000 */
[----:B------:R-:W-:-:S02]  /*67000*/  SHF.R.U32.HI R8, RZ, 0x8, R8 ;  /* 0x00000008ff087819 */ /* 0x000fc40000011608 */
[----:B------:R-:W-:Y:S01]  /*67010*/  SHF.R.U32.HI R9, RZ, 0x8, R11 ;  /* 0x00000008ff097819 */ /* 0x000fe2000001160b */
[----:B------:R-:W-:Y:S01]  /*67020*/  ULDC UR6, c[0x0][0x248] ;  /* 0x0000920000067ab9 */ /* 0x000fe20000000800 */
[----:B------:R0:W-:Y:S04]  /*67030*/  STL [R1+0x250], R0 ;  /* 0x0002500001007387 */ /* 0x0001e80000100800 */
[----:B------:R-:W3:Y:S04]  /*67040*/  LDL.LU R23, [R1+0x41c] ;  /* 0x00041c0001177983 */ /* 0x000ee80000300800 */
[----:B------:R1:W-:Y:S01]  /*67050*/  STL [R1+0x1310], R4 ;  /* 0x0013100401007387 */ /* 0x0003e20000100800 */
[----:B0-----:R-:W-:Y:S01]  /*67060*/  VIADD R0, R0, UR4 ;  /* 0x0000000400007c36 */ /* 0x001fe20008000000 */
[----:B------:R-:W-:-:S02]  /*67070*/  LOP3.LUT R9, R9, 0xffff, RZ, 0xc0, !PT ;  /* 0x0000ffff09097812 */ /* 0x000fc400078ec0ff */
[----:B-1----:R-:W-:Y:S01]  /*67080*/  PRMT R4, R11, 0x3340, R10 ;  /* 0x000033400b047816 */ /* 0x002fe2000000000a */
[----:B------:R-:W-:Y:S01]  /*67090*/  ULDC UR4, c[0x0][0x248] ;  /* 0x0000920000047ab9 */ /* 0x000fe20000000800 */
[----:B------:R0:W-:Y:S04]  /*670a0*/  STL [R1+0x254], R0 ;  /* 0x0002540001007387 */ /* 0x0001e80000100800 */
[----:B------:R-:W-:Y:S01]  /*670b0*/  STL [R1+0x1328], R4 ;  /* 0x0013280401007387 */ /* 0x000fe20000100800 */
[----:B------:R-:W-:Y:S02]  /*670c0*/  LOP3.LUT R11, R13, 0xffff, RZ, 0xc0, !PT ;  /* 0x0000ffff0d0b7812 */ /* 0x000fe400078ec0ff */
[----:B------:R-:W-:Y:S01]  /*670d0*/  LOP3.LUT R10, R8, 0xffff, RZ, 0xc0, !PT ;  /* 0x0000ffff080a7812 */ /* 0x000fe200078ec0ff */
[----:B0-----:R-:W-:-:S03]  /*670e0*/  VIADD R0, R0, UR7 ;  /* 0x0000000700007c36 */ /* 0x001fc60008000000 */
[----:B------:R-:W-:Y:S02]  /*670f0*/  PRMT R5, R11, 0x3340, R10 ;  /* 0x000033400b057816 */ /* 0x000fe4000000000a */
[----:B------:R-:W-:Y:S01]  /*67100*/  LOP3.LUT R8, R12, 0xffff, RZ, 0xc0, !PT ;  /* 0x0000ffff0c087812 */ /* 0x000fe200078ec0ff */
[----:B------:R-:W-:Y:S01]  /*67110*/  ULDC UR7, c[0x0][0x248] ;  /* 0x0000920000077ab9 */ /* 0x000fe20000000800 */
[----:B------:R0:W-:Y:S02]  /*67120*/  STL [R1+0x258], R0 ;  /* 0x0002580001007387 */ /* 0x0001e40000100800 */
        /* <DEDUP_REMOVED lines=12> */
[----:B------:R0:W-:Y:S01]  /*671f0*/  STL [R1+0x264], R0 ;  /* 0x0002640001007387 */ /* 0x0001e20000100800 */
[----:B------:R-:W-:Y:S01]  /*67200*/  LOP3.LUT R8, R22, 0xffff, RZ, 0xc0, !PT ;  /* 0x0000ffff16087812 */ /* 0x000fe200078ec0ff */
[----:B0-----:R-:W-:Y:S01]  /*67210*/  VIADD R0, R0, UR4 ;  /* 0x0000000400007c36 */ /* 0x001fe20008000000 */
[----:B------:R-:W-:-:S04]  /*67220*/  ULDC UR4, c[0x0][0x248] ;  /* 0x0000920000047ab9 */ /* 0x000fc80000000800 */
[----:B------:R0:W-:Y:S02]  /*67230*/  STL [R1+0x268], R0 ;  /* 0x0002680001007387 */ /* 0x0001e40000100800 */
[----:B0-----:R-:W-:Y:S01]  /*67240*/  VIADD R0, R0, UR5 ;  /* 0x0000000500007c36 */ /* 0x001fe20008000000 */
[----:B------:R-:W-:-:S03]  /*67250*/  ULDC UR5, c[0x0][0x248] ;  /* 0x0000920000057ab9 */ /* 0x000fc60000000800 */
[----:B------:R-:W-:Y:S01]  /*67260*/  VIADD R28, R0, UR6 ;  /* 0x00000006001c7c36 */ /* 0x000fe20008000000 */
[----:B------:R0:W-:Y:S03]  /*67270*/  STL [R1+0x26c], R0 ;  /* 0x00026c0001007387 */ /* 0x0001e60000100800 */
[----:B0-----:R-:W-:Y:S01]  /*67280*/  VIADD R0, R28, UR4 ;  /* 0x000000041c007c36 */ /* 0x001fe20008000000 */
[----:B------:R-:W-:Y:S01]  /*67290*/  ULDC UR4, c[0x0][0x248] ;  /* 0x0000920000047ab9 */ /* 0x000fe20000000800 */
[----:B---3--:R-:W-:-:S04]  /*672a0*/  LOP3.LUT R9, R23, 0xffff, RZ, 0xc0, !PT ;  /* 0x0000ffff17097812 */ /* 0x008fc800078ec0ff */
[----:B------:R-:W-:-:S05]  /*672b0*/  PRMT R3, R9, 0x3340, R8 ;  /* 0x0000334009037816 */ /* 0x000fca0000000008 */
[----:B------:R0:W-:Y:S04]  /*672c0*/  STL [R1+0x132c], R3 ;  /* 0x00132c0301007387 */ /* 0x0001e80000100800 */
[----:B------:R1:W-:Y:S04]  /*672d0*/  STL [R1+0x2194], R0 ;  /* 0x0021940001007387 */ /* 0x0003e80000100800 */
[----:B0-----:R-:W3:Y:S01]  /*672e0*/  LDL R3, [R1+0xf90] ;  /* 0x000f900001037983 */ /* 0x001ee20000100800 */
[----:B------:R-:W-:Y:S01]  /*672f0*/  VIADD R25, R0, UR7 ;  /* 0x0000000700197c36 */ /* 0x000fe20008000000 */
[----:B--2---:R-:W-:-:S02]  /*67300*/  LOP3.LUT R11, R27, 0xffff, RZ, 0xc0, !PT ;  /* 0x0000ffff1b0b7812 */ /* 0x004fc400078ec0ff */
[----:B------:R-:W-:Y:S02]  /*67310*/  SHF.R.U32.HI R12, RZ, 0x8, R9 ;  /* 0x00000008ff0c7819 */ /* 0x000fe40000011609 */
[----:B------:R-:W-:Y:S01]  /*67320*/  SHF.R.U32.HI R8, RZ, 0x8, R8 ;  /* 0x00000008ff087819 */ /* 0x000fe20000011608 */
[----:B------:R-:W-:Y:S01]  /*67330*/  VIADD R7, R25, UR8 ;  /* 0x0000000819077c36 */ /* 0x000fe20008000000 */
[--C-:B-1----:R-:W-:Y:S02]  /*67340*/  PRMT R0, R11, 0x3340, R10.reuse ;  /* 0x000033400b007816 */ /* 0x102fe4000000000a */
[----:B------:R-:W-:Y:S02]  /*67350*/  SHF.R.U32.HI R13, RZ, 0x8, R11 ;  /* 0x00000008ff0d7819 */ /* 0x000fe4000001160b */
[----:B------:R-:W-:Y:S01]  /*67360*/  LOP3.LUT R9, R12, 0xffff, RZ, 0xc0, !PT ;  /* 0x0000ffff0c097812 */ /* 0x000fe200078ec0ff */
[----:B------:R-:W-:Y:S01]  /*67370*/  VIADD R23, R7, UR5 ;  /* 0x0000000507177c36 */ /* 0x000fe20008000000 */
[----:B------:R-:W-:-:S02]  /*67380*/  SHF.R.U32.HI R10, RZ, 0x8, R10 ;  /* 0x00000008ff0a7819 */ /* 0x000fc4000001160a */
[----:B------:R-:W-:Y:S01]  /*67390*/  LOP3.LUT R8, R8, 0xffff, RZ, 0xc0, !PT ;  /* 0x0000ffff08087812 */ /* 0x000fe200078ec0ff */
[----:B------:R-:W-:Y:S01]  /*673a0*/  ULDC UR5, c[0x0][0x248] ;  /* 0x0000920000057ab9 */ /* 0x000fe20000000800 */
[----:B------:R-:W-:Y:S01]  /*673b0*/  VIADD R5, R23, UR4 ;  /* 0x0000000417057c36 */ /* 0x000fe20008000000 */
[----:B------:R-:W-:Y:S02]  /*673c0*/  LOP3.LUT R11, R13, 0xffff, RZ, 0xc0, !PT ;  /* 0x0000ffff0d0b7812 */ /* 0x000fe400078ec0ff */
[----:B------:R-:W-:Y:S01]  /*673d0*/  LOP3.LUT R10, R10, 0xffff, RZ, 0xc0, !PT ;  /* 0x0000ffff0a0a7812 */ /* 0x000fe200078ec0ff */
[----:B------:R0:W-:Y:S01]  /*673e0*/  STL [R1+0x133c], R0 ;  /* 0x00133c0001007387 */ /* 0x0001e20000100800 */
[----:B------:R-:W-:Y:S01]  /*673f0*/  VIADD R22, R5, UR5 ;  /* 0x0000000505167c36 */ /* 0x000fe20008000000 */
[----:B------:R-:W-:Y:S01]  /*67400*/  PRMT R4, R9, 0x3340, R8 ;  /* 0x0000334009047816 */ /* 0x000fe20000000008 */
[----:B------:R-:W-:Y:S01]  /*67410*/  ULDC UR4, c[0x0][0x244] ;  /* 0x0000910000047ab9 */ /* 0x000fe20000000800 */
[----:B------:R-:W-:Y:S01]  /*67420*/  ULDC UR5, c[0x0][0x248] ;  /* 0x0000920000057ab9 */ /* 0x000fe20000000800 */
[----:B------:R-:W-:Y:S01]  /*67430*/  ULDC UR8, c[0x0][0x248] ;  /* 0x0000920000087ab9 */ /* 0x000fe20000000800 */
[----:B------:R-:W-:Y:S01]  /*67440*/  VIADD R24, R22, UR5 ;  /* 0x0000000516187c36 */ /* 0x000fe20008000000 */
[----:B------:R-:W-:Y:S01]  /*67450*/  ULDC.64 UR6, c[0x0][0x220] ;  /* 0x0000880000067ab9 */ /* 0x000fe20000000a00 */
[----:B0-----:R-:W-:Y:S01]  /*67460*/  PRMT R0, R11, 0x3340, R10 ;  /* 0x000033400b007816 */ /* 0x001fe2000000000a */
[----:B------:R0:W-:Y:S02]  /*67470*/  STL [R1+0x1220], R4 ;  /* 0x0012200401007387 */ /* 0x0001e40000100800 */
[----:B0-----:R-:W-:-:S02]  /*67480*/  VIADD R4, R24, UR8 ;  /* 0x0000000818047c36 */ /* 0x001fc40008000000 */
[----:B------:R0:W-:Y:S01]  /*67490*/  STL [R1+0x122c], R0 ;  /* 0x00122c0001007387 */ /* 0x0001e20000100800 */
[----:B------:R-:W-:Y:S01]  /*674a0*/  ULDC UR8, c[0x0][0x248] ;  /* 0x0000920000087ab9 */ /* 0x000fe20000000800 */
[----:B---3--:R-:W-:Y:S01]  /*674b0*/  IMAD R10, R3, UR4, RZ ;  /* 0x00000004030a7c24 */ /* 0x008fe2000f8e02ff */
[----:B------:R-:W-:-:S04]  /*674c0*/  ULDC.64 UR4, c[0x0][0x220] ;  /* 0x0000880000047ab9 */ /* 0x000fc80000000a00 */
[----:B------:R-:W-:Y:S01]  /*674d0*/  IADD3 R8, P3, R10, UR4, RZ ;  /* 0x000000040a087c10 */ /* 0x000fe2000ff7e0ff */
[----:B------:R-:W-:Y:S02]  /*674e0*/  ULDC UR4, c[0x0][0x248] ;  /* 0x0000920000047ab9 */ /* 0x000fe40000000800 */
[----:B------:R-:W-:Y:S01]  /*674f0*/  VIADD R21, R4, UR4 ;  /* 0x0000000404157c36 */ /* 0x000fe20008000000 */
[----:B------:R-:W-:Y:S01]  /*67500*/  ULDC UR4, c[0x0][0x248] ;  /* 0x0000920000047ab9 */ /* 0x000fe20000000800 */
[----:B------:R-:W-:Y:S02]  /*67510*/  IMAD R11, R14, 0x40, R10 ;  /* 0x000000400e0b7824 */ /* 0x000fe400078e020a */
[----:B------:R-:W-:Y:S01]  /*67520*/  VIADD R14, R21, UR4 ;  /* 0x00000004150e7c36 */ /* 0x000fe20008000000 */
[----:B------:R-:W-:Y:S01]  /*67530*/  ULDC UR4, c[0x0][0x248] ;  /* 0x0000920000047ab9 */ /* 0x000fe20000000800 */
[----:B------:R-:W-:Y:S01]  /*67540*/  LEA.HI.X.SX32 R10, R10, UR5, 0x1, P3 ;  /* 0x000000050a0a7c11 */ /* 0x000fe200098f0eff */
[----:B------:R-:W-:Y:S01]  /*67550*/  ULDC UR5, c[0x0][0x248] ;  /* 0x0000920000057ab9 */ /* 0x000fe20000000800 */
[----:B------:R-:W-:Y:S01]  /*67560*/  VIADD R20, R14, UR4 ;  /* 0x000000040e147c36 */ /* 0x000fe20008000000 */
[C---:B------:R-:W-:Y:S01]  /*67570*/  IADD3 R9, P4, R11.reuse, UR6, RZ ;  /* 0x000000060b097c10 */ /* 0x040fe2000ff9e0ff */
[----:B------:R-:W-:Y:S01]  /*67580*/  ULDC UR6, c[0x0][0x248] ;  /* 0x0000920000067ab9 */ /* 0x000fe20000000800 */
[----:B------:R-:W-:Y:S01]  /*67590*/  ULDC UR4, c[0x0][0x248] ;  /* 0x0000920000047ab9 */ /* 0x000fe20000000800 */
[----:B------:R-:W-:Y:S01]  /*675a0*/  VIADD R18, R20, UR5 ;  /* 0x0000000514127c36 */ /* 0x000fe20008000000 */
[----:B------:R-:W-:Y:S01]  /*675b0*/  LEA.HI.X.SX32 R11, R11, UR7, 0x1, P4 ;  /* 0x000000070b0b7c11 */ /* 0x000fe2000a0f0eff */
[----:B------:R-:W-:Y:S01]  /*675c0*/  ULDC UR7, c[0x0][0x248] ;  /* 0x0000920000077ab9 */ /* 0x000fe20000000800 */
[----:B------:R-:W-:Y:S01]  /*675d0*/  ULDC UR5, c[0x0][0x248] ;  /* 0x0000920000057ab9 */ /* 0x000fe20000000800 */
[----:B0-----:R-:W-:Y:S01]  /*675e0*/  VIADD R0, R18, UR6 ;  /* 0x0000000612007c36 */ /* 0x001fe20008000000 */
[----:B------:R-:W-:-:S03]  /*675f0*/  ULDC UR6, c[0x0][0x248] ;  /* 0x0000920000067ab9 */ /* 0x000fc60000000800 */
[----:B------:R-:W-:Y:S01]  /*67600*/  VIADD R17, R0, UR4 ;  /* 0x0000000400117c36 */ /* 0x000fe20008000000 */
[----:B------:R-:W-:Y:S01]  /*67610*/  STL [R1+0x2dac], R11 ;  /* 0x002dac0b01007387 */ /* 0x000fe20000100800 */
[----:B------:R-:W-:Y:S02]  /*67620*/  ULDC UR4, c[0x0][0x248] ;  /* 0x0000920000047ab9 */ /* 0x000fe40000000800 */
[----:B------:R-:W-:Y:S01]  /*67630*/  VIADD R12, R17, UR7 ;  /* 0x00000007110c7c36 */ /* 0x000fe20008000000 */
[----:B------:R-:W-:Y:S01]  /*67640*/  STL [R1+0x2210], R0 ;  /* 0x0022100001007387 */ /* 0x000fe20000100800 */
[----:B------:R-:W-:Y:S02]  /*67650*/  ULDC UR7, c[0x0][0x248] ;  /* 0x0000920000077ab9 */ /* 0x000fe40000000800 */
[----:B------:R-:W-:Y:S01]  /*67660*/  VIADD R19, R12, UR8 ;  /* 0x000000080c137c36 */ /* 0x000fe20008000000 */
[----:B------:R-:W-:-:S03]  /*67670*/  ULDC UR8, c[0x0][0x248] ;  /* 0x0000920000087ab9 */ /* 0x000fc60000000800 */
[----:B------:R-:W-:Y:S01]  /*67680*/  VIADD R6, R19, UR5 ;  /* 0x0000000513067c36 */ /* 0x000fe20008000000 */
[----:B------:R-:W-:-:S03]  /*67690*/  ULDC UR5, c[0x0][0x248] ;  /* 0x0000920000057ab9 */ /* 0x000fc60000000800 */
[----:B------:R-:W-:Y:S01]  /*676a0*/  VIADD R13, R6, UR9 ;  /* 0x00000009060d7c36 */ /* 0x000fe20008000000 */
[----:B------:R0:W-:Y:S01]  /*676b0*/  STL.64 [R1+0x2ca8], R6 ;  /* 0x002ca80601007387 */ /* 0x0001e20000100a00 */
[----:B------:R-:W-:Y:S01]  /*676c0*/  ULDC UR9, c[0x0][0x248] ;  /* 0x0000920000097ab9 */ /* 0x000fe20000000800 */
[----:B0-----:R-:W-:Y:S02]  /*676d0*/  IMAD.MOV.U32 R7, RZ, RZ, R5 ;  /* 0x000000ffff077224 */ /* 0x001fe400078e0005 */
[----:B------:R-:W-:Y:S02]  /*676e0*/  VIADD R5, R13, UR10 ;  /* 0x0000000a0d057c36 */ /* 0x000fe40008000000 */
[----:B------:R-:W-:Y:S01]  /*676f0*/  IMAD.MOV.U32 R6, RZ, RZ, R24 ;  /* 0x000000ffff067224 */ /* 0x000fe200078e0018 */
[----:B------:R-:W-:Y:S02]  /*67700*/  ULDC UR10, c[0x0][0x248] ;  /* 0x00009200000a7ab9 */ /* 0x000fe40000000800 */
[----:B------:R0:W-:Y:S02]  /*67710*/  STL.64 [R1+0x2ce8], R4 ;  /* 0x002ce80401007387 */ /* 0x0001e40000100a00 */
[----:B0-----:R-:W-:-:S05]  /*67720*/  IMAD.MOV.U32 R4, RZ, RZ, R25 ;  /* 0x000000ffff047224 */ /* 0x001fca00078e0019 */
[----:B------:R0:W-:Y:S04]  /*67730*/  STL [R1+0x2db0], R4 ;  /* 0x002db00401007387 */ /* 0x0001e80000100800 */
[----:B0-----:R-:W2:Y:S04]  /*67740*/  LDL.LU R4, [R1+0x308] ;  /* 0x0003080001047983 */ /* 0x001ea80000300800 */
[----:B------:R-:W3:Y:S01]  /*67750*/  LDL.LU R11, [R1+0x304] ;  /* 0x00030400010b7983 */ /* 0x000ee20000300800 */
[----:B------:R-:W-:-:S03]  /*67760*/  VIADD R0, R5, UR11 ;  /* 0x0000000b05007c36 */ /* 0x000fc60008000000 */
[----:B------:R0:W-:Y:S01]  /*67770*/  STL.64 [R1+0x2d98], R6 ;  /* 0x002d980601007387 */ /* 0x0001e20000100a00 */
[----:B------:R-:W-:Y:S01]  /*67780*/  IMAD.MOV.U32 R5, RZ, RZ, R17 ;  /* 0x000000ffff057224 */ /* 0x000fe200078e0011 */
[----:B------:R-:W-:Y:S01]  /*67790*/  ULDC UR11, c[0x0][0x248] ;  /* 0x00009200000b7ab9 */ /* 0x000fe20000000800 */
[----:B0-----:R-:W-:Y:S02]  /*677a0*/  VIADD R7, R0, UR12 ;  /* 0x0000000c00077c36 */ /* 0x001fe40008000000 */
[----:B------:R-:W-:Y:S01]  /*677b0*/  IMAD.MOV.U32 R6, RZ, RZ, R19 ;  /* 0x000000ffff067224 */ /* 0x000fe200078e0013 */
[----:B------:R-:W-:Y:S01]  /*677c0*/  ULDC UR12, c[0x0][0x248] ;  /* 0x00009200000c7ab9 */ /* 0x000fe20000000800 */
[----:B------:R-:W-:Y:S01]  /*677d0*/  VIADD R25, R7, UR13 ;  /* 0x0000000d07197c36 */ /* 0x000fe20008000000 */
[----:B------:R-:W-:-:S03]  /*677e0*/  ULDC UR13, c[0x0][0x248] ;  /* 0x00009200000d7ab9 */ /* 0x000fc60000000800 */
[----:B------:R-:W-:Y:S01]  /*677f0*/  VIADD R24, R25, UR14 ;  /* 0x0000000e19187c36 */ /* 0x000fe20008000000 */
[----:B------:R-:W-:Y:S01]  /*67800*/  STL.64 [R1+0x2db8], R6 ;  /* 0x002db80601007387 */ /* 0x000fe20000100a00 */
[----:B------:R-:W-:Y:S02]  /*67810*/  ULDC UR14, c[0x0][0x248] ;  /* 0x00009200000e7ab9 */ /* 0x000fe40000000800 */
[----:B------:R-:W-:Y:S01]  /*67820*/  VIADD R19, R24, UR15 ;  /* 0x0000000f18137c36 */ /* 0x000fe20008000000 */
[----:B------:R0:W-:Y:S01]  /*67830*/  STL.64 [R1+0x2008], R24 ;  /* 0x0020081801007387 */ /* 0x0001e20000100a00 */
[----:B------:R-:W-:Y:S01]  /*67840*/  ULDC UR15, c[0x0][0x248] ;  /* 0x00009200000f7ab9 */ /* 0x000fe20000000800 */
[----:B0-----:R-:W-:Y:S02]  /*67850*/  IMAD.MOV.U32 R24, RZ, RZ, R18 ;  /* 0x000000ffff187224 */ /* 0x001fe400078e0012 */
[----:B------:R-:W-:Y:S02]  /*67860*/  VIADD R18, R19, UR16 ;  /* 0x0000001013127c36 */ /* 0x000fe40008000000 */
[----:B------:R-:W-:Y:S01]  /*67870*/  IMAD.MOV.U32 R25, RZ, RZ, R21 ;  /* 0x000000ffff197224 */ /* 0x000fe200078e0015 */
[----:B------:R-:W-:Y:S01]  /*67880*/  ULDC UR16, c[0x0][0x248] ;  /* 0x0000920000107ab9 */ /* 0x000fe20000000800 */
[----:B------:R-:W-:Y:S01]  /*67890*/  VIADD R27, R18, UR17 ;  /* 0x00000011121b7c36 */ /* 0x000fe20008000000 */
[----:B------:R0:W-:Y:S01]  /*678a0*/  STL.64 [R1+0x2000], R18 ;  /* 0x0020001201007387 */ /* 0x0001e20000100a00 */
[----:B------:R-:W-:-:S02]  /*678b0*/  ULDC UR17, c[0x0][0x248] ;  /* 0x0000920000117ab9 */ /* 0x000fc40000000800 */
[----:B------:R-:W-:Y:S01]  /*678c0*/  VIADD R26, R27, UR18 ;  /* 0x000000121b1a7c36 */ /* 0x000fe20008000000 */
[----:B------:R-:W-:-:S03]  /*678d0*/  ULDC UR18, c[0x0][0x248] ;  /* 0x0000920000127ab9 */ /* 0x000fc60000000800 */
[----:B------:R-:W-:Y:S02]  /*678e0*/  VIADD R21, R26, UR43 ;  /* 0x0000002b1a157c36 */ /* 0x000fe40008000000 */
[----:B0-----:R-:W-:Y:S02]  /*678f0*/  IMAD.MOV.U32 R19, RZ, RZ, R20 ;  /* 0x000000ffff137224 */ /* 0x001fe400078e0014 */
[----:B------:R-:W-:Y:S01]  /*67900*/  VIADD R20, R21, UR44 ;  /* 0x0000002c15147c36 */ /* 0x000fe20008000000 */
[----:B------:R0:W-:Y:S01]  /*67910*/  STL.64 [R1+0x1ff8], R26 ;  /* 0x001ff81a01007387 */ /* 0x0001e20000100a00 */
[----:B------:R-:W-:Y:S01]  /*67920*/  IMAD.MOV.U32 R18, RZ, RZ, R13 ;  /* 0x000000ffff127224 */ /* 0x000fe200078e000d */
[----:B------:R-:W-:Y:S01]  /*67930*/  ULDC UR44, c[0x0][0x248] ;  /* 0x00009200002c7ab9 */ /* 0x000fe20000000800 */
[----:B------:R-:W-:Y:S01]  /*67940*/  VIADD R17, R20, UR48 ;  /* 0x0000003014117c36 */ /* 0x000fe20008000000 */
[----:B------:R1:W-:Y:S01]  /*67950*/  STL.64 [R1+0x2010], R20 ;  /* 0x0020101401007387 */ /* 0x0003e20000100a00 */
[----:B------:R-:W-:Y:S01]  /*67960*/  ULDC UR43, c[0x0][0x248] ;  /* 0x00009200002b7ab9 */ /* 0x000fe20000000800 */
[----:B------:R-:W-:Y:S01]  /*67970*/  ULDC UR48, c[0x0][0x248] ;  /* 0x0000920000307ab9 */ /* 0x000fe20000000800 */
[----:B0-----:R-:W-:-:S02]  /*67980*/  IMAD.MOV.U32 R27, RZ, RZ, R16 ;  /* 0x000000ffff1b7224 */ /* 0x001fc400078e0010 */
[----:B------:R-:W-:Y:S02]  /*67990*/  VIADD R16, R17, UR42 ;  /* 0x0000002a11107c36 */ /* 0x000fe40008000000 */
[----:B------:R-:W-:Y:S01]  /*679a0*/  IMAD.MOV.U32 R26, RZ, RZ, R0 ;  /* 0x000000ffff1a7224 */ /* 0x000fe200078e0000 */
[----:B------:R-:W-:Y:S01]  /*679b0*/  ULDC UR42, c[0x0][0x248] ;  /* 0x00009200002a7ab9 */ /* 0x000fe20000000800 */
[----:B-1----:R-:W-:Y:S02]  /*679c0*/  IMAD.MOV.U32 R21, RZ, RZ, R12 ;  /* 0x000000ffff157224 */ /* 0x002fe400078e000c */
[----:B------:R-:W-:Y:S01]  /*679d0*/  VIADD R12, R16, UR45 ;  /* 0x0000002d100c7c36 */ /* 0x000fe20008000000 */
[----:B------:R0:W-:Y:S01]  /*679e0*/  STL.64 [R1+0x2018], R16 ;  /* 0x0020181001007387 */ /* 0x0001e20000100a00 */
[----:B------:R-:W-:Y:S02]  /*679f0*/  IMAD.MOV.U32 R20, RZ, RZ, R15 ;  /* 0x000000ffff147224 */ /* 0x000fe400078e000f */
[----:B------:R-:W-:-:S02]  /*67a00*/  IMAD.MOV.U32 R0, RZ, RZ, R28 ;  /* 0x000000ffff007224 */ /* 0x000fc400078e001c */
[----:B------:R-:W-:Y:S01]  /*67a10*/  VIADD R13, R12, UR50 ;  /* 0x000000320c0d7c36 */ /* 0x000fe20008000000 */
[----:B------:R-:W-:Y:S01]  /*67a20*/  ULDC UR45, c[0x0][0x248] ;  /* 0x00009200002d7ab9 */ /* 0x000fe20000000800 */
[----:B------:R-:W-:Y:S01]  /*67a30*/  ULDC UR50, c[0x0][0x248] ;  /* 0x0000920000327ab9 */ /* 0x000fe20000000800 */
[----:B0-----:R-:W-:Y:S02]  /*67a40*/  IMAD.MOV.U32 R17, RZ, RZ, R14 ;  /* 0x000000ffff117224 */ /* 0x001fe400078e000e */
[----:B------:R-:W-:Y:S01]  /*67a50*/  VIADD R14, R13, UR53 ;  /* 0x000000350d0e7c36 */ /* 0x000fe20008000000 */
[----:B------:R0:W-:Y:S01]  /*67a60*/  STL.64 [R1+0x2020], R12 ;  /* 0x0020200c01007387 */ /* 0x0001e20000100a00 */
[----:B------:R-:W-:Y:S01]  /*67a70*/  IMAD.MOV.U32 R16, RZ, RZ, R23 ;  /* 0x000000ffff107224 */ /* 0x000fe200078e0017 */
[----:B------:R-:W-:Y:S01]  /*67a80*/  ULDC UR53, c[0x0][0x248] ;  /* 0x0000920000357ab9 */ /* 0x000fe20000000800 */
[----:B------:R-:W-:Y:S01]  /*67a90*/  VIADD R15, R14, UR56 ;  /* 0x000000380e0f7c36 */ /* 0x000fe20008000000 */
[----:B------:R-:W-:-:S03]  /*67aa0*/  ULDC UR56, c[0x0][0x248] ;  /* 0x0000920000387ab9 */ /* 0x000fc60000000800 */
[----:B------:R-:W-:Y:S02]  /*67ab0*/  VIADD R28, R15, UR9 ;  /* 0x000000090f1c7c36 */ /* 0x000fe40008000000 */
[----:B0-----:R-:W-:Y:S02]  /*67ac0*/  IMAD.MOV.U32 R13, RZ, RZ, R22 ;  /* 0x000000ffff0d7224 */ /* 0x001fe400078e0016 */
[----:B------:R-:W-:Y:S01]  /*67ad0*/  VIADD R22, R28, UR6 ;  /* 0x000000061c167c36 */ /* 0x000fe20008000000 */
[----:B------:R-:W-:Y:S04]  /*67ae0*/  STL.64 [R1+0x2028], R14 ;  /* 0x0020280e01007387 */ /* 0x000fe80000100a00 */
[----:B------:R0:W-:Y:S01]  /*67af0*/  STL.64 [R1+0x2cd8], R28 ;  /* 0x002cd81c01007387 */ /* 0x0001e20000100a00 */
[----:B------:R-:W-:Y:S01]  /*67b00*/  VIADD R23, R22, UR5 ;  /* 0x0000000516177c36 */ /* 0x000fe20008000000 */
[----:B------:R-:W-:Y:S01]  /*67b10*/  ULDC UR9, c[0x0][0x248] ;  /* 0x0000920000097ab9 */ /* 0x000fe20000000800 */
[----:B------:R-:W-:Y:S01]  /*67b20*/  ULDC UR6, c[0x0][0x248] ;  /* 0x0000920000067ab9 */ /* 0x000fe20000000800 */
[----:B------:R-:W-:Y:S01]  /*67b30*/  ULDC UR5, c[0x0][0x248] ;  /* 0x0000920000057ab9 */ /* 0x000fe20000000800 */
[----:B0-----:R-:W4:Y:S04]  /*67b40*/  LDL.LU R28, [R1+0x14c] ;  /* 0x00014c00011c7983 */ /* 0x001f280000300800 */
[----:B------:R-:W-:Y:S04]  /*67b50*/  STL [R1+0x2d38], R29 ;  /* 0x002d381d01007387 */ /* 0x000fe80000100800 */
[----:B------:R0:W-:Y:S04]  /*67b60*/  STL.64 [R1+0x2030], R22 ;  /* 0x0020301601007387 */ /* 0x0001e80000100a00 */
[----:B------:R1:W-:Y:S04]  /*67b70*/  STL.64 [R1+0x2da0], R2 ;  /* 0x002da00201007387 */ /* 0x0003e80000100a00 */
[----:B------:R-:W-:Y:S04]  /*67b80*/  STL [R1+0x2da8], R3 ;  /* 0x002da80301007387 */ /* 0x000fe80000100800 */
[----:B0-----:R-:W4:Y:S01]  /*67b90*/  LDL.LU R22, [R1+0x54] ;  /* 0x0000540001167983 */ /* 0x001f220000300800 */
[----:B--2---:R-:W-:-:S02]  /*67ba0*/  SHF.R.S32.HI R12, RZ, 0x1f, R4 ;  /* 0x0000001fff0c7819 */ /* 0x004fc40000011404 */
[----:B------:R-:W-:-:S03]  /*67bb0*/  IADD3 R6, P3, R4, R8, RZ ;  /* 0x0000000804067210 */ /* 0x000fc60007f7e0ff */
[----:B------:R-:W-:Y:S01]  /*67bc0*/  IMAD.MOV.U32 R23, RZ, RZ, R12 ;  /* 0x000000ffff177224 */ /* 0x000fe200078e000c */
[----:B---3--:R-:W-:Y:S02]  /*67bd0*/  SHF.R.S32.HI R29, RZ, 0x1f, R11 ;  /* 0x0000001fff1d7819 */ /* 0x008fe4000001140b */
[----:B------:R-:W-:Y:S01]  /*67be0*/  IADD3 R14, P4, R11, R8, RZ ;  /* 0x000000080b0e7210 */ /* 0x000fe20007f9e0ff */
[----:B------:R-:W-:-:S04]  /*67bf0*/  IMAD.X R7, R23, 0x1, R10, P3 ;  /* 0x0000000117077824 */ /* 0x000fc800018e060a */
[----:B------:R-:W-:Y:S01]  /*67c00*/  IMAD.X R15, R29, 0x1, R10, P4 ;  /* 0x000000011d0f7824 */ /* 0x000fe200020e060a */
[----:B------:R0:W-:Y:S01]  /*67c10*/  STL.64 [R1+0x11d8], R6 ;  /* 0x0011d80601007387 */ /* 0x0001e20000100a00 */
[----:B-1----:R-:W-:-:S03]  /*67c20*/  IADD3 R2, P3, R11, R9, RZ ;  /* 0x000000090b027210 */ /* 0x002fc60007f7e0ff */
[----:B0-----:R-:W2:Y:S04]  /*67c30*/  LDL.LU.64 R6, [R1+0x2db8] ;  /* 0x002db80001067983 */ /* 0x001ea80000300a00 */
[----:B------:R-:W-:Y:S04]  /*67c40*/  STL.64 [R1+0x11d0], R14 ;  /* 0x0011d00e01007387 */ /* 0x000fe80000100a00 */
[----:B------:R0:W-:Y:S02]  /*67c50*/  STL.64 [R1+0x2d90], R20 ;  /* 0x002d901401007387 */ /* 0x0001e40000100a00 */
[----:B0-----:R-:W-:-:S02]  /*67c60*/  IADD3 R20, P5, R4, R9, RZ ;  /* 0x0000000904147210 */ /* 0x001fc40007fbe0ff */
[----:B------:R-:W3:Y:S04]  /*67c70*/  LDL.LU R4, [R1+0x2db0] ;  /* 0x002db00001047983 */ /* 0x000ee80000300800 */
[----:B------:R-:W3:Y:S04]  /*67c80*/  LDL.LU R11, [R1+0x2dac] ;  /* 0x002dac00010b7983 */ /* 0x000ee80000300800 */
[----:B------:R0:W-:Y:S04]  /*67c90*/  STL [R1+0x11b8], R2 ;  /* 0x0011b80201007387 */ /* 0x0001e80000100800 */
[----:B------:R1:W3:Y:S01]  /*67ca0*/  LDL.LU R3, [R1+0x2da8] ;  /* 0x002da80001037983 */ /* 0x0002e20000300800 */
[----:B------:R-:W-:-:S02]  /*67cb0*/  IMAD.MOV.U32 R15, RZ, RZ, R13 ;  /* 0x000000ffff0f7224 */ /* 0x000fc400078e000d */
[----:B------:R-:W-:Y:S02]  /*67cc0*/  IMAD.MOV.U32 R13, RZ, RZ, R19 ;  /* 0x000000ffff0d7224 */ /* 0x000fe400078e0013 */
[----:B------:R-:W-:Y:S02]  /*67cd0*/  IMAD.MOV.U32 R19, RZ, RZ, R24 ;  /* 0x000000ffff137224 */ /* 0x000fe400078e0018 */
[----:B------:R-:W-:Y:S02]  /*67ce0*/  IMAD.MOV.U32 R12, RZ, RZ, R17 ;  /* 0x000000ffff0c7224 */ /* 0x000fe400078e0011 */
[----:B------:R-:W-:Y:S02]  /*67cf0*/  IMAD.MOV.U32 R17, RZ, RZ, R27 ;  /* 0x000000ffff117224 */ /* 0x000fe400078e001b */
[----:B------:R-:W-:Y:S01]  /*67d00*/  IMAD.MOV.U32 R27, RZ, RZ, R25 ;  /* 0x000000ffff1b7224 */ /* 0x000fe200078e0019 */
[----:B----4-:R-:W-:Y:S02]  /*67d10*/  SHF.R.S32.HI R14, RZ, 0x1f, R28 ;  /* 0x0000001fff0e7819 */ /* 0x010fe4000001141c */
[----:B0-----:R-:W-:-:S03]  /*67d20*/  IADD3 R2, P4, R28, R9, RZ ;  /* 0x000000091c027210 */ /* 0x001fc60007f9e0ff */
[----:B------:R-:W-:Y:S04]  /*67d30*/  STL [R1+0x2f8], R14 ;  /* 0x0002f80e01007387 */ /* 0x000fe80000100800 */
[----:B------:R3:W-:Y:S01]  /*67d40*/  STL [R1+0x11b0], R2 ;  /* 0x0011b00201007387 */ /* 0x0007e20000100800 */
[----:B--2---:R-:W-:Y:S01]  /*67d50*/  IMAD.MOV.U32 R24, RZ, RZ, R6 ;  /* 0x000000ffff187224 */ /* 0x004fe200078e0006 */
[----:B------:R-:W-:Y:S01]  /*67d60*/  IADD3 R6, P6, R28, R8, RZ ;  /* 0x000000081c067210 */ /* 0x000fe20007fde0ff */
[----:B------:R-:W-:-:S04]  /*67d70*/  IMAD.MOV.U32 R25, RZ, RZ, R7 ;  /* 0x000000ffff197224 */ /* 0x000fc800078e0007 */
[----:B------:R-:W-:Y:S01]  /*67d80*/  IMAD.X R7, R14, 0x1, R10, P6 ;  /* 0x000000010e077824 */ /* 0x000fe200030e060a */
[----:B---3--:R-:W2:Y:S04]  /*67d90*/  LDL.LU.64 R2, [R1+0x2da0] ;  /* 0x002da00001027983 */ /* 0x008ea80000300a00 */
[----:B------:R0:W-:Y:S04]  /*67da0*/  STL.64 [R1+0x11c8], R6 ;  /* 0x0011c80601007387 */ /* 0x0001e80000100a00 */
[----:B0-----:R-:W3:Y:S04]  /*67db0*/  LDL.LU.64 R6, [R1+0x2d98] ;  /* 0x002d980001067983 */ /* 0x001ee80000300a00 */
[----:B---3--:R0:W-:Y:S04]  /*67dc0*/  STL.64 [R1+0x2d80], R6 ;  /* 0x002d800601007387 */ /* 0x0081e80000100a00 */
[----:B0-----:R-:W3:Y:S04]  /*67dd0*/  LDL.64 R6, [R1+0x11b0] ;  /* 0x0011b00001067983 */ /* 0x001ee80000100a00 */
[----:B---3--:R-:W3:Y:S01]  /*67de0*/  LDL.LU R7, [R1+0x2f8] ;  /* 0x0002f80001077983 */ /* 0x008ee20000300800 */
[----:B------:R-:W-:-:S03]  /*67df0*/  IMAD.X R21, R23, 0x1, R11, P5 ;  /* 0x0000000117157824 */ /* 0x000fc600028e060b */
[----:B---3--:R0:W-:Y:S04]  /*67e00*/  STL.64 [R1+0x2d88], R6 ;  /* 0x002d880601007387 */ /* 0x0081e80000100a00 */
[----:B0-----:R1:W3:Y:S04]  /*67e10*/  LDL.64 R6, [R1+0x11b8] ;  /* 0x0011b80001067983 */ /* 0x0012e80000100a00 */
[----:B------:R-:W4:Y:S04]  /*67e20*/  LDL.LU R14, [R1+0x48] ;  /* 0x00004800010e7983 */ /* 0x000f280000300800 */
[----:B------:R0:W-:Y:S04]  /*67e30*/  STL.64 [R1+0x11c0], R20 ;  /* 0x0011c01401007387 */ /* 0x0001e80000100a00 */
[----:B0-----:R-:W4:Y:S04]  /*67e40*/  LDL.LU.64 R20, [R1+0x2d90] ;  /* 0x002d900001147983 */ /* 0x001f280000300a00 */
[----:B------:R-:W-:Y:S04]  /*67e50*/  STL.64 [R1+0x2d78], R24 ;  /* 0x002d781801007387 */ /* 0x000fe80000100a00 */
[----:B--2---:R-:W-:Y:S04]  /*67e60*/  STL.64 [R1+0x2038], R2 ;  /* 0x0020380201007387 */ /* 0x004fe80000100a00 */
[----:B------:R-:W-:Y:S04]  /*67e70*/  STL [R1+0x2d20], R3 ;  /* 0x002d200301007387 */ /* 0x000fe80000100800 */
[----:B------:R-:W-:Y:S01]  /*67e80*/  STL [R1+0x2d3c], R3 ;  /* 0x002d3c0301007387 */ /* 0x000fe20000100800 */
[----:B---3--:R-:W-:-:S05]  /*67e90*/  IMAD.X R7, R29, 0x1, R11, P3 ;  /* 0x000000011d077824 */ /* 0x008fca00018e060b */
[----:B------:R0:W-:Y:S04]  /*67ea0*/  STL [R1+0x11bc], R7 ;  /* 0x0011bc0701007387 */ /* 0x0001e80000100800 */
[----:B0-----:R-:W2:Y:S04]  /*67eb0*/  LDL.LU.64 R6, [R1+0x2d88] ;  /* 0x002d880001067983 */ /* 0x001ea80000300a00 */
[----:B------:R-:W3:Y:S01]  /*67ec0*/  LDL.LU R23, [R1+0x44] ;  /* 0x0000440001177983 */ /* 0x000ee20000300800 */
[----:B------:R-:W-:Y:S02]  /*67ed0*/  SHF.R.S32.HI R28, RZ, 0x1f, R22 ;  /* 0x0000001fff1c7819 */ /* 0x000fe40000011416 */
[C---:B------:R-:W-:Y:S01]  /*67ee0*/  IADD3 R24, P5, R22.reuse, R8, RZ ;  /* 0x0000000816187210 */ /* 0x040fe20007fbe0ff */
[----:B--2---:R-:W-:Y:S01]  /*67ef0*/  IMAD.X R7, R7, 0x1, R11, P4 ;  /* 0x0000000107077824 */ /* 0x004fe200020e060b */
[----:B---3--:R-:W-:Y:S04]  /*67f00*/  STL [R1+0x2d70], R23 ;  /* 0x002d701701007387 */ /* 0x008fe80000100800 */
[----:B------:R-:W2:Y:S04]  /*67f10*/  LDL.LU R29, [R1+0x40] ;  /* 0x00004000011d7983 */ /* 0x000ea80000300800 */
[----:B------:R0:W-:Y:S04]  /*67f20*/  STL [R1+0x11b4], R7 ;  /* 0x0011b40701007387 */ /* 0x0001e80000100800 */
[----:B0-----:R-:W3:Y:S01]  /*67f30*/  LDL.LU.64 R6, [R1+0x2d80] ;  /* 0x002d800001067983 */ /* 0x001ee20000300a00 */
[----:B------:R-:W-:Y:S01]  /*67f40*/  IADD3 R2, P3, R22, R9, RZ ;  /* 0x0000000916027210 */ /* 0x000fe20007f7e0ff */
[----:B------:R-:W-:-:S04]  /*67f50*/  IMAD.X R25, R28, 0x1, R10, P5 ;  /* 0x000000011c197824 */ /* 0x000fc800028e060a */
[----:B------:R-:W-:Y:S04]  /*67f60*/  STL [R1+0x11a0], R2 ;  /* 0x0011a00201007387 */ /* 0x000fe80000100800 */
[----:B---3--:R-:W-:Y:S04]  /*67f70*/  STL.64 [R1+0x2d68], R6 ;  /* 0x002d680601007387 */ /* 0x008fe80000100a00 */
[----:B------:R0:W-:Y:S04]  /*67f80*/  STL.64 [R1+0x11a8], R24 ;  /* 0x0011a81801007387 */ /* 0x0001e80000100a00 */
[----:B0-----:R-:W3:Y:S01]  /*67f90*/  LDL.LU.64 R24, [R1+0x2d78] ;  /* 0x002d780001187983 */ /* 0x001ee20000300a00 */
[----:B------:R-:W-:Y:S01]  /*67fa0*/  IMAD.MOV.U32 R6, RZ, RZ, R2 ;  /* 0x000000ffff067224 */ /* 0x000fe200078e0002 */
[----:B----4-:R-:W-:-:S02]  /*67fb0*/  SHF.R.S32.HI R2, RZ, 0x1f, R14 ;  /* 0x0000001fff027819 */ /* 0x010fc4000001140e */
[----:B------:R-:W-:Y:S01]  /*67fc0*/  IADD3 R22, P4, R14, R8, RZ ;  /* 0x000000080e167210 */ /* 0x000fe20007f9e0ff */
[----:B------:R-:W-:Y:S02]  /*67fd0*/  IMAD.MOV.U32 R7, RZ, RZ, R3 ;  /* 0x000000ffff077224 */ /* 0x000fe400078e0003 */
[----:B------:R-:W-:Y:S02]  /*67fe0*/  IMAD.X R7, R28, 0x1, R11, P3 ;  /* 0x000000011c077824 */ /* 0x000fe400018e060b */
[----:B------:R-:W-:Y:S02]  /*67ff0*/  IMAD.X R23, R2, 0x1, R10, P4 ;  /* 0x0000000102177824 */ /* 0x000fe400020e060a */
[----:B------:R-:W-:Y:S01]  /*68000*/  IMAD.MOV.U32 R28, RZ, RZ, R20 ;  /* 0x000000ffff1c7224 */ /* 0x000fe200078e0014 */
[----:B------:R-:W-:Y:S04]  /*68010*/  STL [R1+0x11a4], R7 ;  /* 0x0011a40701007387 */ /* 0x000fe80000100800 */
[----:B---3--:R-:W-:Y:S04]  /*68020*/  STL.64 [R1+0x2d58], R24 ;  /* 0x002d581801007387 */ /* 0x008fe80000100a00 */
[----:B------:R-:W3:Y:S04]  /*68030*/  LDL.LU R20, [R1+0x38] ;  /* 0x0000380001147983 */ /* 0x000ee80000300800 */
[----:B------:R0:W-:Y:S04]  /*68040*/  STL.64 [R1+0x1198], R22 ;  /* 0x0011981601007387 */ /* 0x0001e80000100a00 */
[----:B0-----:R-:W4:Y:S01]  /*68050*/  LDL.LU R23, [R1+0x2d70] ;  /* 0x002d700001177983 */ /* 0x001f220000300800 */
[----:B------:R-:W-:-:S03]  /*68060*/  IADD3 R6, P3, R14, R9, RZ ;  /* 0x000000090e067210 */ /* 0x000fc60007f7e0ff */
[----:B------:R-:W3:Y:S02]  /*68070*/  LDL.LU R14, [R1+0x3c] ;  /* 0x00003c00010e7983 */ /* 0x000ee40000300800 */
[----:B------:R-:W-:Y:S01]  /*68080*/  IMAD.X R7, R2, 0x1, R11, P3 ;  /* 0x0000000102077824 */ /* 0x000fe200018e060b */
[----:B----4-:R-:W-:-:S05]  /*68090*/  IADD3 R24, P4, R23, R8, RZ ;  /* 0x0000000817187210 */ /* 0x010fca0007f9e0ff */
[----:B------:R2:W-:Y:S04]  /*680a0*/  STL [R1+0x2d60], R24 ;  /* 0x002d601801007387 */ /* 0x0005e80000100800 */
[----:B------:R0:W-:Y:S01]  /*680b0*/  STL.64 [R1+0x1190], R6 ;  /* 0x0011900601007387 */ /* 0x0001e20000100a00 */
[----:B--2---:R-:W-:-:S03]  /*680c0*/  IADD3 R24, P5, R29, R8, RZ ;  /* 0x000000081d187210 */ /* 0x004fc60007fbe0ff */
[----:B0-----:R-:W2:Y:S04]  /*680d0*/  LDL.LU.64 R6, [R1+0x2d68] ;  /* 0x002d680001067983 */ /* 0x001ea80000300a00 */
[----:B------:R0:W-:Y:S04]  /*680e0*/  STL [R1+0x1178], R24 ;  /* 0x0011781801007387 */ /* 0x0001e80000100800 */
[----:B0-----:R-:W4:Y:S01]  /*680f0*/  LDL.LU R24, [R1+0x2d60] ;  /* 0x002d600001187983 */ /* 0x001f220000300800 */
[----:B------:R-:W-:Y:S02]  /*68100*/  SHF.R.S32.HI R3, RZ, 0x1f, R23 ;  /* 0x0000001fff037819 */ /* 0x000fe40000011417 */
[----:B------:R-:W-:-:S03]  /*68110*/  IADD3 R22, P3, R23, R9, RZ ;  /* 0x0000000917167210 */ /* 0x000fc60007f7e0ff */
[C---:B------:R-:W-:Y:S02]  /*68120*/  IMAD.X R25, R3.reuse, 0x1, R10, P4 ;  /* 0x0000000103197824 */ /* 0x040fe400020e060a */
[----:B------:R-:W-:Y:S01]  /*68130*/  IMAD.X R23, R3, 0x1, R11, P3 ;  /* 0x0000000103177824 */ /* 0x000fe200018e060b */
[----:B------:R-:W-:Y:S02]  /*68140*/  SHF.R.S32.HI R2, RZ, 0x1f, R29 ;  /* 0x0000001fff027819 */ /* 0x000fe4000001141d */
[----:B----4-:R0:W-:Y:S04]  /*68150*/  STL.64 [R1+0x1188], R24 ;  /* 0x0011881801007387 */ /* 0x0101e80000100a00 */
[----:B0-----:R-:W4:Y:S04]  /*68160*/  LDL.LU.64 R24, [R1+0x2d58] ;  /* 0x002d580001187983 */ /* 0x001f280000300a00 */
[----:B------:R0:W-:Y:S04]  /*68170*/  STL.64 [R1+0x2d50], R4 ;  /* 0x002d500401007387 */ /* 0x0001e80000100a00 */
[----:B0-----:R1:W2:Y:S04]  /*68180*/  LDL.64 R4, [R1+0x1178] ;  /* 0x0011780001047983 */ /* 0x0012a80000100a00 */
[----:B------:R0:W-:Y:S02]  /*68190*/  STL.64 [R1+0x1180], R22 ;  /* 0x0011801601007387 */ /* 0x0001e40000100a00 */
[----:B0-----:R-:W-:Y:S01]  /*681a0*/  IADD3 R22, P3, R29, R9, RZ ;  /* 0x000000091d167210 */ /* 0x001fe20007f7e0ff */
[----:B------:R-:W-:-:S02]  /*681b0*/  IMAD.MOV.U32 R29, RZ, RZ, R28 ;  /* 0x000000ffff1d7224 */ /* 0x000fc400078e001c */
[----:B------:R-:W4:Y:S01]  /*681c0*/  LDL.LU R28, [R1+0x34] ;  /* 0x00003400011c7983 */ /* 0x000f220000300800 */
[----:B---3--:R-:W-:Y:S01]  /*681d0*/  SHF.R.S32.HI R3, RZ, 0x1f, R14 ;  /* 0x0000001fff037819 */ /* 0x008fe2000001140e */
[C---:B------:R-:W-:Y:S02]  /*681e0*/  IMAD.X R23, R2.reuse, 0x1, R11, P3 ;  /* 0x0000000102177824 */ /* 0x040fe400018e060b */
[--C-:B--2---:R-:W-:Y:S01]  /*681f0*/  IMAD.X R5, R2, 0x1, R10.reuse, P5 ;  /* 0x0000000102057824 */ /* 0x104fe200028e060a */
[----:B------:R-:W-:Y:S01]  /*68200*/  IADD3 R4, P4, R14, R8, RZ ;  /* 0x000000080e047210 */ /* 0x000fe20007f9e0ff */
[----:B----4-:R-:W-:Y:S04]  /*68210*/  STL.64 [R1+0x2d48], R28 ;  /* 0x002d481c01007387 */ /* 0x010fe80000100a00 */
[----:B------:R0:W-:Y:S04]  /*68220*/  STL [R1+0x117c], R5 ;  /* 0x00117c0501007387 */ /* 0x0001e80000100800 */
[----:B------:R-:W-:Y:S01]  /*68230*/  STL.64 [R1+0x1170], R22 ;  /* 0x0011701601007387 */ /* 0x000fe20000100a00 */
[----:B0-----:R-:W-:-:S05]  /*68240*/  IMAD.X R5, R3, 0x1, R10, P4 ;  /* 0x0000000103057824 */ /* 0x001fca00020e060a */
[----:B------:R0:W-:Y:S04]  /*68250*/  STL.64 [R1+0x1168], R4 ;  /* 0x0011680401007387 */ /* 0x0001e80000100a00 */
[----:B0-----:R-:W2:Y:S01]  /*68260*/  LDL.LU.64 R4, [R1+0x2d50] ;  /* 0x002d500001047983 */ /* 0x001ea20000300a00 */
[----:B------:R-:W-:-:S05]  /*68270*/  IADD3 R28, P5, R20, R8, RZ ;  /* 0x00000008141c7210 */ /* 0x000fca0007fbe0ff */
[----:B------:R-:W-:Y:S01]  /*68280*/  STL [R1+0x1158], R28 ;  /* 0x0011581c01007387 */ /* 0x000fe20000100800 */
[----:B------:R-:W-:Y:S02]  /*68290*/  IADD3 R22, P3, R14, R9, RZ ;  /* 0x000000090e167210 */ /* 0x000fe40007f7e0ff */
[----:B------:R-:W-:Y:S01]  /*682a0*/  SHF.R.S32.HI R2, RZ, 0x1f, R20 ;  /* 0x0000001fff027819 */ /* 0x000fe20000011414 */
[----:B--2---:R0:W-:Y:S02]  /*682b0*/  STL.64 [R1+0x2d40], R4 ;  /* 0x002d400401007387 */ /* 0x0041e40000100a00 */
[----:B0-----:R-:W-:Y:S02]  /*682c0*/  IMAD.MOV.U32 R4, RZ, RZ, R28 ;  /* 0x000000ffff047224 */ /* 0x001fe400078e001c */
[----:B------:R-:W-:Y:S02]  /*682d0*/  IMAD.MOV.U32 R5, RZ, RZ, R29 ;  /* 0x000000ffff057224 */ /* 0x000fe400078e001d */
[----:B------:R-:W2:Y:S01]  /*682e0*/  LDL.LU.64 R28, [R1+0x2d48] ;  /* 0x002d4800011c7983 */ /* 0x000ea20000300a00 */
[----:B------:R-:W-:-:S02]  /*682f0*/  IMAD.X R23, R3, 0x1, R11, P3 ;  /* 0x0000000103177824 */ /* 0x000fc400018e060b */
[----:B------:R-:W-:-:S03]  /*68300*/  IMAD.X R5, R2, 0x1, R10, P5 ;  /* 0x0000000102057824 */ /* 0x000fc600028e060a */
[----:B------:R0:W-:Y:S04]  /*68310*/  STL.64 [R1+0x1160], R22 ;  /* 0x0011601601007387 */ /* 0x0001e80000100a00 */
[----:B------:R2:W-:Y:S04]  /*68320*/  STL [R1+0x115c], R5 ;  /* 0x00115c0501007387 */ /* 0x0005e80000100800 */
[----:B------:R-:W3:Y:S01]  /*68330*/  LDL.LU R14, [R1+0x2c] ;  /* 0x00002c00010e7983 */ /* 0x000ee20000300800 */
[----:B0-----:R-:W-:-:S03]  /*68340*/  IADD3 R22, P3, R20, R9, RZ ;  /* 0x0000000914167210 */ /* 0x001fc60007f7e0ff */
[----:B------:R-:W4:Y:S02]  /*68350*/  LDL.LU R20, [R1+0x28] ;  /* 0x0000280001147983 */ /* 0x000f240000300800 */
[----:B------:R-:W-:-:S05]  /*68360*/  IMAD.X R23, R2, 0x1, R11, P3 ;  /* 0x0000000102177824 */ /* 0x000fca00018e060b */
[----:B------:R0:W-:Y:S01]  /*68370*/  STL.64 [R1+0x1150], R22 ;  /* 0x0011501601007387 */ /* 0x0001e20000100a00 */
[----:B--2---:R-:W-:Y:S01]  /*68380*/  IMAD.MOV.U32 R5, RZ, RZ, R29 ;  /* 0x000000ffff057224 */ /* 0x004fe200078e001d */
[----:B------:R-:W-:Y:S02]  /*68390*/  SHF.R.S32.HI R3, RZ, 0x1f, R28 ;  /* 0x0000001fff037819 */ /* 0x000fe4000001141c */
[-C--:B------:R-:W-:Y:S01]  /*683a0*/  IADD3 R4, P4, R28, R8.reuse, RZ ;  /* 0x000000081c047210 */ /* 0x080fe20007f9e0ff */
[--C-:B0-----:R-:W-:Y:S01]  /*683b0*/  IMAD.MOV.U32 R23, RZ, RZ, R5.reuse ;  /* 0x000000ffff177224 */ /* 0x101fe200078e0005 */
[----:B------:R-:W-:Y:S02]  /*683c0*/  SHF.R.S32.HI R2, RZ, 0x1f, R5 ;  /* 0x0000001fff027819 */ /* 0x000fe40000011405 */
[----:B------:R-:W-:Y:S01]  /*683d0*/  IADD3 R22, P5, R5, R8, RZ ;  /* 0x0000000805167210 */ /* 0x000fe20007fbe0ff */
[----:B------:R-:W-:-:S05]  /*683e0*/  IMAD.X R5, R3, 0x1, R10, P4 ;  /* 0x0000000103057824 */ /* 0x000fca00020e060a */
[----:B------:R0:W-:Y:S04]  /*683f0*/  STL.64 [R1+0x1148], R4 ;  /* 0x0011480401007387 */ /* 0x0001e80000100a00 */
[----:B0-----:R-:W2:Y:S01]  /*68400*/  LDL.LU.64 R4, [R1+0x2d40] ;  /* 0x002d400001047983 */ /* 0x001ea20000300a00 */
[----:B------:R-:W-:-:S05]  /*68410*/  IADD3 R28, P3, R28, R9, RZ ;  /* 0x000000091c1c7210 */ /* 0x000fca0007f7e0ff */
[----:B------:R-:W-:Y:S02]  /*68420*/  IMAD.X R29, R3, 0x1, R11, P3 ;  /* 0x00000001031d7824 */ /* 0x000fe400018e060b */
[----:B------:R-:W4:Y:S04]  /*68430*/  LDL.LU R3, [R1+0x2d3c] ;  /* 0x002d3c0001037983 */ /* 0x000f280000300800 */
[----:B------:R0:W-:Y:S04]  /*68440*/  STL.64 [R1+0x1140], R28 ;  /* 0x0011401c01007387 */ /* 0x0001e80000100a00 */
[----:B0-----:R-:W3:Y:S04]  /*68450*/  LDL.LU R29, [R1+0x2d38] ;  /* 0x002d3800011d7983 */ /* 0x001ee80000300800 */
[----:B--2---:R0:W-:Y:S04]  /*68460*/  STL.64 [R1+0x2d28], R4 ;  /* 0x002d280401007387 */ /* 0x0041e80000100a00 */
[----:B------:R-:W3:Y:S01]  /*68470*/  LDL.LU R28, [R1+0x24] ;  /* 0x00002400011c7983 */ /* 0x000ee20000300800 */
[----:B0-----:R-:W-:Y:S01]  /*68480*/  IADD3 R4, P3, R23, R9, RZ ;  /* 0x0000000917047210 */ /* 0x001fe20007f7e0ff */
[----:B------:R-:W-:-:S02]  /*68490*/  IMAD.X R23, R2, 0x1, R10, P5 ;  /* 0x0000000102177824 */ /* 0x000fc400028e060a */
[----:B---3--:R-:W-:Y:S04]  /*684a0*/  STL.64 [R1+0x2d30], R28 ;  /* 0x002d301c01007387 */ /* 0x008fe80000100a00 */
[----:B------:R0:W-:Y:S04]  /*684b0*/  STL.64 [R1+0x1138], R22 ;  /* 0x0011381601007387 */ /* 0x0001e80000100a00 */
[----:B0-----:R-:W2:Y:S01]  /*684c0*/  LDL.LU R22, [R1+0x20] ;  /* 0x0000200001167983 */ /* 0x001ea20000300800 */
[----:B------:R-:W-:Y:S01]  /*684d0*/  IMAD.X R5, R2, 0x1, R11, P3 ;  /* 0x0000000102057824 */ /* 0x000fe200018e060b */
[----:B------:R-:W-:-:S02]  /*684e0*/  SHF.R.S32.HI R23, RZ, 0x1f, R14 ;  /* 0x0000001fff177819 */ /* 0x000fc4000001140e */
[----:B------:R-:W-:-:S05]  /*684f0*/  IADD3 R28, P4, R14, R8, RZ ;  /* 0x000000080e1c7210 */ /* 0x000fca0007f9e0ff */
[C---:B------:R-:W-:Y:S01]  /*68500*/  IMAD.X R29, R23.reuse, 0x1, R10, P4 ;  /* 0x00000001171d7824 */ /* 0x040fe200020e060a */
[----:B--2---:R-:W-:Y:S04]  /*68510*/  STL [R1+0x2d24], R22 ;  /* 0x002d241601007387 */ /* 0x004fe80000100800 */
[----:B------:R0:W-:Y:S02]  /*68520*/  STL.64 [R1+0x1130], R4 ;  /* 0x0011300401007387 */ /* 0x0001e40000100a00 */
[----:B0-----:R-:W-:Y:S01]  /*68530*/  IADD3 R4, P3, R14, R9, RZ ;  /* 0x000000090e047210 */ /* 0x001fe20007f7e0ff */
[----:B------:R-:W-:Y:S02]  /*68540*/  IMAD.MOV.U32 R14, RZ, RZ, R16 ;  /* 0x000000ffff0e7224 */ /* 0x000fe400078e0010 */
[----:B------:R-:W2:Y:S02]  /*68550*/  LDL.LU R16, [R1+0x18] ;  /* 0x0000180001107983 */ /* 0x000ea40000300800 */
[----:B------:R-:W-:-:S02]  /*68560*/  IMAD.X R5, R23, 0x1, R11, P3 ;  /* 0x0000000117057824 */ /* 0x000fc400018e060b */
[----:B------:R0:W-:Y:S04]  /*68570*/  STL.64 [R1+0x1128], R28 ;  /* 0x0011281c01007387 */ /* 0x0001e80000100a00 */
[----:B0-----:R-:W3:Y:S04]  /*68580*/  LDL.LU.64 R28, [R1+0x2d30] ;  /* 0x002d3000011c7983 */ /* 0x001ee80000300a00 */
[----:B------:R0:W-:Y:S04]  /*68590*/  STL.64 [R1+0x1120], R4 ;  /* 0x0011200401007387 */ /* 0x0001e80000100a00 */
[----:B0-----:R-:W2:Y:S01]  /*685a0*/  LDL.LU.64 R4, [R1+0x2d28] ;  /* 0x002d280001047983 */ /* 0x001ea20000300a00 */
[----:B----4-:R-:W-:-:S02]  /*685b0*/  IADD3 R2, P5, R20, R8, RZ ;  /* 0x0000000814027210 */ /* 0x010fc40007fbe0ff */
[----:B------:R-:W-:-:S03]  /*685c0*/  SHF.R.S32.HI R22, RZ, 0x1f, R20 ;  /* 0x0000001fff167819 */ /* 0x000fc60000011414 */
[----:B------:R-:W-:Y:S04]  /*685d0*/  STL [R1+0x1118], R2 ;  /* 0x0011180201007387 */ /* 0x000fe80000100800 */
[----:B--2---:R0:W-:Y:S04]  /*685e0*/  STL.64 [R1+0x2d18], R4 ;  /* 0x002d180401007387 */ /* 0x0041e80000100a00 */
[----:B------:R-:W2:Y:S01]  /*685f0*/  LDL.LU R23, [R1+0x1c] ;  /* 0x00001c0001177983 */ /* 0x000ea20000300800 */
[----:B0-----:R-:W-:Y:S01]  /*68600*/  IMAD.MOV.U32 R4, RZ, RZ, R2 ;  /* 0x000000ffff047224 */ /* 0x001fe200078e0002 */
[----:B------:R-:W-:Y:S01]  /*68610*/  IADD3 R2, P3, R20, R9, RZ ;  /* 0x0000000914027210 */ /* 0x000fe20007f7e0ff */
[----:B------:R-:W-:-:S02]  /*68620*/  IMAD.MOV.U32 R5, RZ, RZ, R3 ;  /* 0x000000ffff057224 */ /* 0x000fc400078e0003 */
[----:B------:R-:W-:Y:S01]  /*68630*/  IMAD.X R5, R22, 0x1, R10, P5 ;  /* 0x0000000116057824 */ /* 0x000fe200028e060a */
[----:B---3--:R-:W-:Y:S02]  /*68640*/  SHF.R.S32.HI R20, RZ, 0x1f, R28 ;  /* 0x0000001fff147819 */ /* 0x008fe4000001141c */
[----:B------:R-:W-:Y:S01]  /*68650*/  IADD3 R4, P4, R28, R8, RZ ;  /* 0x000000081c047210 */ /* 0x000fe20007f9e0ff */
[----:B------:R-:W-:Y:S01]  /*68660*/  IMAD.X R3, R22, 0x1, R11, P3 ;  /* 0x0000000116037824 */ /* 0x000fe200018e060b */
[----:B------:R-:W-:Y:S01]  /*68670*/  IADD3 R28, P3, R28, R9, RZ ;  /* 0x000000091c1c7210 */ /* 0x000fe20007f7e0ff */
[----:B------:R-:W-:Y:S04]  /*68680*/  STL [R1+0x111c], R5 ;  /* 0x00111c0501007387 */ /* 0x000fe80000100800 */
[----:B------:R-:W3:Y:S04]  /*68690*/  LDL.LU R22, [R1+0x2d24] ;  /* 0x002d240001167983 */ /* 0x000ee80000300800 */
[----:B------:R0:W-:Y:S04]  /*686a0*/  STL.64 [R1+0x1110], R2 ;  /* 0x0011100201007387 */ /* 0x0001e80000100a00 */
[----:B0-----:R-:W4:Y:S04]  /*686b0*/  LDL.LU R3, [R1+0x2d20] ;  /* 0x002d200001037983 */ /* 0x001f280000300800 */
[----:B------:R-:W-:Y:S04]  /*686c0*/  STL [R1+0x1100], R28 ;  /* 0x0011001c01007387 */ /* 0x000fe80000100800 */
[----:B------:R0:W-:Y:S02]  /*686d0*/  STL.64 [R1+0x2d08], R14 ;  /* 0x002d080e01007387 */ /* 0x0001e40000100a00 */
[----:B0-----:R-:W-:-:S02]  /*686e0*/  IMAD.MOV.U32 R14, RZ, RZ, R28 ;  /* 0x000000ffff0e7224 */ /* 0x001fc400078e001c */
[----:B------:R-:W2:Y:S01]  /*686f0*/  LDL.LU R28, [R1+0x10] ;  /* 0x00001000011c7983 */ /* 0x000ea20000300800 */
[C---:B------:R-:W-:Y:S02]  /*68700*/  IMAD.X R5, R20.reuse, 0x1, R10, P4 ;  /* 0x0000000114057824 */ /* 0x040fe400020e060a */
[----:B------:R-:W-:Y:S02]  /*68710*/  IMAD.MOV.U32 R15, RZ, RZ, R29 ;  /* 0x000000ffff0f7224 */ /* 0x000fe400078e001d */
[----:B------:R-:W-:Y:S01]  /*68720*/  IMAD.X R15, R20, 0x1, R11, P3 ;  /* 0x00000001140f7824 */ /* 0x000fe200018e060b */
[----:B--2---:R-:W-:Y:S04]  /*68730*/  STL [R1+0x2d10], R28 ;  /* 0x002d101c01007387 */ /* 0x004fe80000100800 */
[----:B------:R0:W-:Y:S04]  /*68740*/  STL.64 [R1+0x1108], R4 ;  /* 0x0011080401007387 */ /* 0x0001e80000100a00 */
[----:B0-----:R-:W2:Y:S01]  /*68750*/  LDL.LU.64 R4, [R1+0x2d18] ;  /* 0x002d180001047983 */ /* 0x001ea20000300a00 */
[----:B---3--:R-:W-:-:S02]  /*68760*/  SHF.R.S32.HI R2, RZ, 0x1f, R22 ;  /* 0x0000001fff027819 */ /* 0x008fc40000011416 */
[C---:B------:R-:W-:Y:S02]  /*68770*/  IADD3 R28, P5, R22.reuse, R8, RZ ;  /* 0x00000008161c7210 */ /* 0x040fe40007fbe0ff */
[----:B------:R-:W-:Y:S01]  /*68780*/  IADD3 R14, P3, R22, R9, RZ ;  /* 0x00000009160e7210 */ /* 0x000fe20007f7e0ff */
[----:B------:R0:W-:Y:S01]  /*68790*/  STL [R1+0x1104], R15 ;  /* 0x0011040f01007387 */ /* 0x0001e20000100800 */
[----:B------:R-:W-:Y:S02]  /*687a0*/  IMAD.MOV.U32 R20, RZ, RZ, R19 ;  /* 0x000000ffff147224 */ /* 0x000fe400078e0013 */
[C---:B------:R-:W-:Y:S01]  /*687b0*/  IMAD.X R29, R2.reuse, 0x1, R10, P5 ;  /* 0x00000001021d7824 */ /* 0x040fe200028e060a */
[----:B------:R-:W-:Y:S01]  /*687c0*/  SHF.R.S32.HI R22, RZ, 0x1f, R23 ;  /* 0x0000001fff167819 */ /* 0x000fe20000011417 */
[----:B0-----:R-:W-:Y:S02]  /*687d0*/  IMAD.X R15, R2, 0x1, R11, P3 ;  /* 0x00000001020f7824 */ /* 0x001fe400018e060b */
[----:B--2---:R-:W-:-:S02]  /*687e0*/  IMAD.MOV.U32 R19, RZ, RZ, R4 ;  /* 0x000000ffff137224 */ /* 0x004fc400078e0004 */
[----:B------:R-:W2:Y:S04]  /*687f0*/  LDL.LU R4, [R1+0x14] ;  /* 0x0000140001047983 */ /* 0x000ea80000300800 */
[----:B------:R0:W-:Y:S04]  /*68800*/  STL.64 [R1+0x10f8], R28 ;  /* 0x0010f81c01007387 */ /* 0x0001e80000100a00 */
[----:B------:R3:W-:Y:S01]  /*68810*/  STL.64 [R1+0x10f0], R14 ;  /* 0x0010f00e01007387 */ /* 0x0007e20000100a00 */
[C---:B0-----:R-:W-:Y:S02]  /*68820*/  IADD3 R28, P4, R23.reuse, R8, RZ ;  /* 0x00000008171c7210 */ /* 0x041fe40007f9e0ff */
[----:B---3--:R-:W-:-:S03]  /*68830*/  IADD3 R14, P3, R23, R9, RZ ;  /* 0x00000009170e7210 */ /* 0x008fc60007f7e0ff */
[C---:B------:R-:W-:Y:S02]  /*68840*/  IMAD.X R29, R22.reuse, 0x1, R10, P4 ;  /* 0x00000001161d7824 */ /* 0x040fe400020e060a */
[----:B------:R-:W-:-:S03]  /*68850*/  IMAD.X R15, R22, 0x1, R11, P3 ;  /* 0x00000001160f7824 */ /* 0x000fc600018e060b */
[----:B------:R0:W-:Y:S04]  /*68860*/  STL.64 [R1+0x10e8], R28 ;  /* 0x0010e81c01007387 */ /* 0x0001e80000100a00 */
[----:B0-----:R-:W3:Y:S04]  /*68870*/  LDL.LU R28, [R1+0x2d10] ;  /* 0x002d1000011c7983 */ /* 0x001ee80000300800 */
[----:B------:R0:W-:Y:S04]  /*68880*/  STL.64 [R1+0x10e0], R14 ;  /* 0x0010e00e01007387 */ /* 0x0001e80000100a00 */
[----:B0-----:R-:W4:Y:S01]  /*68890*/  LDL.LU.64 R14, [R1+0x2d08] ;  /* 0x002d0800010e7983 */ /* 0x001f220000300a00 */
[----:B------:R-:W-:-:S02]  /*688a0*/  IADD3 R2, P5, R16, R8, RZ ;  /* 0x0000000810027210 */ /* 0x000fc40007fbe0ff */
[----:B------:R-:W-:-:S03]  /*688b0*/  SHF.R.S32.HI R23, RZ, 0x1f, R16 ;  /* 0x0000001fff177819 */ /* 0x000fc60000011410 */
[----:B------:R-:W-:Y:S04]  /*688c0*/  STL [R1+0x10d8], R2 ;  /* 0x0010d80201007387 */ /* 0x000fe80000100800 */
[----:B----4-:R0:W-:Y:S02]  /*688d0*/  STL.64 [R1+0x2d00], R14 ;  /* 0x002d000e01007387 */ /* 0x0101e40000100a00 */
[----:B0-----:R-:W-:Y:S02]  /*688e0*/  IMAD.MOV.U32 R15, RZ, RZ, R3 ;  /* 0x000000ffff0f7224 */ /* 0x001fe400078e0003 */
[----:B------:R-:W-:Y:S02]  /*688f0*/  IMAD.X R15, R23, 0x1, R10, P5 ;  /* 0x00000001170f7824 */ /* 0x000fe400028e060a */
[----:B------:R-:W-:Y:S01]  /*68900*/  IMAD.MOV.U32 R14, RZ, RZ, R2 ;  /* 0x000000ffff0e7224 */ /* 0x000fe200078e0002 */
[----:B------:R-:W-:Y:S01]  /*68910*/  IADD3 R2, P3, R16, R9, RZ ;  /* 0x0000000910027210 */ /* 0x000fe20007f7e0ff */
[----:B------:R-:W-:-:S02]  /*68920*/  IMAD.MOV.U32 R16, RZ, RZ, R20 ;  /* 0x000000ffff107224 */ /* 0x000fc400078e0014 */
[----:B------:R-:W-:Y:S02]  /*68930*/  IMAD.MOV.U32 R20, RZ, RZ, R19 ;  /* 0x000000ffff147224 */ /* 0x000fe400078e0013 */
[----:B------:R-:W-:Y:S01]  /*68940*/  IMAD.MOV.U32 R19, RZ, RZ, R5 ;  /* 0x000000ffff137224 */ /* 0x000fe200078e0005 */
[----:B------:R0:W-:Y:S04]  /*68950*/  STL [R1+0x10dc], R15 ;  /* 0x0010dc0f01007387 */ /* 0x0001e80000100800 */
[----:B------:R-:W4:Y:S04]  /*68960*/  LDL.LU R5, [R1+0xc] ;  /* 0x00000c0001057983 */ /* 0x000f280000300800 */
[----:B------:R-:W3:Y:S01]  /*68970*/  LDL.LU R29, [R1+0x8] ;  /* 0x00000800011d7983 */ /* 0x000ee20000300800 */
[----:B--2---:R-:W-:-:S02]  /*68980*/  SHF.R.S32.HI R22, RZ, 0x1f, R4 ;  /* 0x0000001fff167819 */ /* 0x004fc40000011404 */
[----:B------:R-:W-:Y:S01]  /*68990*/  IADD3 R14, P4, R4, R8, RZ ;  /* 0x00000008040e7210 */ /* 0x000fe20007f9e0ff */
[----:B------:R-:W-:-:S04]  /*689a0*/  IMAD.X R3, R23, 0x1, R11, P3 ;  /* 0x0000000117037824 */ /* 0x000fc800018e060b */
[----:B0-----:R-:W-:Y:S01]  /*689b0*/  IMAD.X R15, R22, 0x1, R10, P4 ;  /* 0x00000001160f7824 */ /* 0x001fe200020e060a */
[----:B---3--:R-:W-:Y:S04]  /*689c0*/  STL [R1+0x2cf8], R29 ;  /* 0x002cf81d01007387 */ /* 0x008fe80000100800 */
[----:B------:R-:W-:Y:S04]  /*689d0*/  STL.64 [R1+0x10d0], R2 ;  /* 0x0010d00201007387 */ /* 0x000fe80000100a00 */
[----:B------:R-:W-:Y:S04]  /*689e0*/  STL.64 [R1+0x2cf0], R6 ;  /* 0x002cf00601007387 */ /* 0x000fe80000100a00 */
[----:B------:R0:W-:Y:S04]  /*689f0*/  STL.64 [R1+0x10c8], R14 ;  /* 0x0010c80e01007387 */ /* 0x0001e80000100a00 */
[----:B0-----:R-:W2:Y:S01]  /*68a00*/  LDL.LU.64 R14, [R1+0x2d00] ;  /* 0x002d0000010e7983 */ /* 0x001ea20000300a00 */
[----:B------:R-:W-:-:S02]  /*68a10*/  IADD3 R2, P3, R4, R9, RZ ;  /* 0x0000000904027210 */ /* 0x000fc40007f7e0ff */
[----:B------:R-:W-:Y:S02]  /*68a20*/  SHF.R.S32.HI R4, RZ, 0x1f, R28 ;  /* 0x0000001fff047819 */ /* 0x000fe4000001141c */
[----:B------:R-:W-:Y:S01]  /*68a30*/  IADD3 R6, P5, R28, R8, RZ ;  /* 0x000000081c067210 */ /* 0x000fe20007fbe0ff */
[----:B------:R-:W-:Y:S01]  /*68a40*/  IMAD.X R3, R22, 0x1, R11, P3 ;  /* 0x0000000116037824 */ /* 0x000fe200018e060b */
[----:B------:R-:W-:-:S03]  /*68a50*/  IADD3 R28, P3, R28, R9, RZ ;  /* 0x000000091c1c7210 */ /* 0x000fc60007f7e0ff */
[C---:B------:R-:W-:Y:S01]  /*68a60*/  IMAD.X R7, R4.reuse, 0x1, R10, P5 ;  /* 0x0000000104077824 */ /* 0x040fe200028e060a */
[----:B------:R0:W-:Y:S01]  /*68a70*/  STL.64 [R1+0x10c0], R2 ;  /* 0x0010c00201007387 */ /* 0x0001e20000100a00 */
[----:B------:R-:W-:Y:S02]  /*68a80*/  IMAD.X R29, R4, 0x1, R11, P3 ;  /* 0x00000001041d7824 */ /* 0x000fe400018e060b */
[----:B--2---:R-:W-:Y:S02]  /*68a90*/  IMAD.MOV.U32 R22, RZ, RZ, R14 ;  /* 0x000000ffff167224 */ /* 0x004fe400078e000e */
[----:B------:R-:W2:Y:S04]  /*68aa0*/  LDL.LU R14, [R1+0x4] ;  /* 0x00000400010e7983 */ /* 0x000ea80000300800 */
[----:B0-----:R-:W3:Y:S04]  /*68ab0*/  LDL.LU R2, [R1] ;  /* 0x0000000001027983 */ /* 0x001ee80000300800 */
[----:B------:R-:W-:Y:S04]  /*68ac0*/  STL.64 [R1+0x10b8], R6 ;  /* 0x0010b80601007387 */ /* 0x000fe80000100a00 */
[----:B------:R0:W-:Y:S04]  /*68ad0*/  STL.64 [R1+0x10b0], R28 ;  /* 0x0010b01c01007387 */ /* 0x0001e80000100a00 */
[----:B0-----:R-:W3:Y:S01]  /*68ae0*/  LDL.LU R29, [R1+0x2cf8] ;  /* 0x002cf800011d7983 */ /* 0x001ee20000300800 */
[----:B----4-:R-:W-:-:S02]  /*68af0*/  SHF.R.S32.HI R3, RZ, 0x1f, R5 ;  /* 0x0000001fff037819 */ /* 0x010fc40000011405 */
[C---:B------:R-:W-:Y:S02]  /*68b00*/  IADD3 R4, P3, R5.reuse, R9, RZ ;  /* 0x0000000905047210 */ /* 0x040fe40007f7e0ff */
[----:B------:R-:W-:Y:S01]  /*68b10*/  IADD3 R6, P4, R5, R8, RZ ;  /* 0x0000000805067210 */ /* 0x000fe20007f9e0ff */
[----:B------:R-:W-:Y:S02]  /*68b20*/  STL.64 [R1+0x2ce0], R24 ;  /* 0x002ce01801007387 */ /* 0x000fe40000100a00 */
[C---:B------:R-:W-:Y:S02]  /*68b30*/  IMAD.X R5, R3.reuse, 0x1, R11, P3 ;  /* 0x0000000103057824 */ /* 0x040fe400018e060b */
[----:B------:R-:W-:-:S05]  /*68b40*/  IMAD.X R7, R3, 0x1, R10, P4 ;  /* 0x0000000103077824 */ /* 0x000fca00020e060a */
[----:B------:R0:W-:Y:S04]  /*68b50*/  STL.64 [R1+0x10a8], R6 ;  /* 0x0010a80601007387 */ /* 0x0001e80000100a00 */
[----:B0-----:R-:W4:Y:S04]  /*68b60*/  LDL.LU.64 R6, [R1+0x2cf0] ;  /* 0x002cf00001067983 */ /* 0x001f280000300a00 */
[----:B------:R0:W-:Y:S04]  /*68b70*/  STL.64 [R1+0x10a0], R4 ;  /* 0x0010a00401007387 */ /* 0x0001e80000100a00 */
[----:B0-----:R-:W4:Y:S01]  /*68b80*/  LDL.LU.64 R4, [R1+0x2ce8] ;  /* 0x002ce80001047983 */ /* 0x001f220000300a00 */
[----:B--2---:R-:W-:-:S02]  /*68b90*/  SHF.R.S32.HI R3, RZ, 0x1f, R14 ;  /* 0x0000001fff037819 */ /* 0x004fc4000001140e */
[----:B---3--:R-:W-:Y:S02]  /*68ba0*/  SHF.R.S32.HI R23, RZ, 0x1f, R29 ;  /* 0x0000001fff177819 */ /* 0x008fe4000001141d */
[C---:B------:R-:W-:Y:S02]  /*68bb0*/  IADD3 R24, P5, R29.reuse, R8, RZ ;  /* 0x000000081d187210 */ /* 0x040fe40007fbe0ff */
[----:B------:R-:W-:-:S03]  /*68bc0*/  IADD3 R28, P3, R29, R9, RZ ;  /* 0x000000091d1c7210 */ /* 0x000fc60007f7e0ff */
[C---:B------:R-:W-:Y:S02]  /*68bd0*/  IMAD.X R25, R23.reuse, 0x1, R10, P5 ;  /* 0x0000000117197824 */ /* 0x040fe400028e060a */
[----:B------:R-:W-:-:S03]  /*68be0*/  IMAD.X R29, R23, 0x1, R11, P3 ;  /* 0x00000001171d7824 */ /* 0x000fc600018e060b */
[----:B------:R0:W-:Y:S04]  /*68bf0*/  STL.64 [R1+0x1098], R24 ;  /* 0x0010981801007387 */ /* 0x0001e80000100a00 */
[----:B------:R2:W-:Y:S01]  /*68c00*/  STL.64 [R1+0x1090], R28 ;  /* 0x0010901c01007387 */ /* 0x0005e20000100a00 */
[----:B0-----:R-:W-:Y:S01]  /*68c10*/  IADD3 R24, P4, R14, R8, RZ ;  /* 0x000000080e187210 */ /* 0x001fe20007f9e0ff */
[----:B--2---:R-:W-:-:S04]  /*68c20*/  IMAD.MOV.U32 R29, RZ, RZ, R3 ;  /* 0x000000ffff1d7224 */ /* 0x004fc800078e0003 */
[----:B------:R-:W-:-:S05]  /*68c30*/  IMAD.X R25, R29, 0x1, R10, P4 ;  /* 0x000000011d197824 */ /* 0x000fca00020e060a */
[----:B------:R0:W-:Y:S04]  /*68c40*/  STL.64 [R1+0x1088], R24 ;  /* 0x0010881801007387 */ /* 0x0001e80000100a00 */
[----:B0-----:R-:W2:Y:S01]  /*68c50*/  LDL.LU.64 R24, [R1+0x2ce0] ;  /* 0x002ce00001187983 */ /* 0x001ea20000300a00 */
[----:B------:R-:W-:Y:S01]  /*68c60*/  IADD3 R28, P3, R14, R9, RZ ;  /* 0x000000090e1c7210 */ /* 0x000fe20007f7e0ff */
[----:B----4-:R-:W-:-:S04]  /*68c70*/  IMAD.MOV.U32 R14, RZ, RZ, R4 ;  /* 0x000000ffff0e7224 */ /* 0x010fc800078e0004 */
[----:B------:R-:W-:Y:S01]  /*68c80*/  IMAD.X R29, R29, 0x1, R11, P3 ;  /* 0x000000011d1d7824 */ /* 0x000fe200018e060b */
[----:B------:R-:W-:Y:S02]  /*68c90*/  SHF.R.S32.HI R3, RZ, 0x1f, R2 ;  /* 0x0000001fff037819 */ /* 0x000fe40000011402 */
[C---:B------:R-:W-:Y:S01]  /*68ca0*/  IADD3 R4, P5, R2.reuse, R8, RZ ;  /* 0x0000000802047210 */ /* 0x040fe20007fbe0ff */
[----:B------:R-:W-:Y:S01]  /*68cb0*/  IMAD.MOV.U32 R23, RZ, RZ, R20 ;  /* 0x000000ffff177224 */ /* 0x000fe200078e0014 */
[----:B------:R0:W-:Y:S01]  /*68cc0*/  STL.64 [R1+0x1080], R28 ;  /* 0x0010801c01007387 */ /* 0x0001e20000100a00 */
[----:B------:R-:W-:Y:S02]  /*68cd0*/  IMAD.MOV.U32 R20, RZ, RZ, R19 ;  /* 0x000000ffff147224 */ /* 0x000fe400078e0013 */
[----:B------:R-:W-:Y:S02]  /*68ce0*/  IMAD.MOV.U32 R19, RZ, RZ, R5 ;  /* 0x000000ffff137224 */ /* 0x000fe400078e0005 */
[----:B------:R-:W-:Y:S01]  /*68cf0*/  IMAD.X R5, R3, 0x1, R10, P5 ;  /* 0x0000000103057824 */ /* 0x000fe200028e060a */
[----:B0-----:R-:W3:Y:S04]  /*68d00*/  LDL.LU.64 R28, [R1+0x2cd8] ;  /* 0x002cd800011c7983 */ /* 0x001ee80000300a00 */
[----:B--2---:R-:W-:Y:S04]  /*68d10*/  STL.64 [R1+0x2cc0], R24 ;  /* 0x002cc01801007387 */ /* 0x004fe80000100a00 */
[----:B------:R-:W-:Y:S04]  /*68d20*/  STL.64 [R1+0x2cc8], R6 ;  /* 0x002cc80601007387 */ /* 0x000fe80000100a00 */
[----:B------:R0:W-:Y:S04]  /*68d30*/  STL.64 [R1+0x1078], R4 ;  /* 0x0010780401007387 */ /* 0x0001e80000100a00 */
[----:B0-----:R-:W2:Y:S01]  /*68d40*/  LDL.LU.64 R4, [R1+0x2cd0] ;  /* 0x002cd00001047983 */ /* 0x001ea20000300a00 */
[----:B------:R-:W-:Y:S01]  /*68d50*/  IADD3 R24, P3, R2, R9, RZ ;  /* 0x0000000902187210 */ /* 0x000fe20007f7e0ff */
[----:B------:R-:W-:-:S02]  /*68d60*/  IMAD.MOV.U32 R2, RZ, RZ, R22 ;  /* 0x000000ffff027224 */ /* 0x000fc400078e0016 */
[----:B------:R-:W-:Y:S02]  /*68d70*/  IMAD.MOV.U32 R22, RZ, RZ, R15 ;  /* 0x000000ffff167224 */ /* 0x000fe400078e000f */
[----:B------:R-:W-:Y:S01]  /*68d80*/  IMAD.X R25, R3, 0x1, R11, P3 ;  /* 0x0000000103197824 */ /* 0x000fe200018e060b */
[----:B------:R-:W-:Y:S01]  /*68d90*/  STL.64 [R1+0x2cb0], R12 ;  /* 0x002cb00c01007387 */ /* 0x000fe20000100a00 */
[----:B---3--:R-:W-:Y:S02]  /*68da0*/  SHF.R.S32.HI R15, RZ, 0x1f, R29 ;  /* 0x0000001fff0f7819 */ /* 0x008fe4000001141d */
[----:B------:R-:W-:Y:S01]  /*68db0*/  IADD3 R6, P4, R29, R8, RZ ;  /* 0x000000081d067210 */ /* 0x000fe20007f9e0ff */
[----:B------:R-:W-:Y:S04]  /*68dc0*/  STL [R1+0x2cb8], R13 ;  /* 0x002cb80d01007387 */ /* 0x000fe80000100800 */
[----:B------:R0:W-:Y:S01]  /*68dd0*/  STL.64 [R1+0x1070], R24 ;  /* 0x0010701801007387 */ /* 0x0001e20000100a00 */
[----:B------:R-:W-:-:S05]  /*68de0*/  IMAD.X R7, R15, 0x1, R10, P4 ;  /* 0x000000010f077824 */ /* 0x000fca00020e060a */
[----:B------:R3:W-:Y:S01]  /*68df0*/  STL.64 [R1+0x1068], R6 ;  /* 0x0010680601007387 */ /* 0x0007e20000100a00 */
[----:B0-----:R-:W-:-:S05]  /*68e00*/  IADD3 R24, P3, R29, R9, RZ ;  /* 0x000000091d187210 */ /* 0x001fca0007f7e0ff */
[----:B------:R-:W-:Y:S01]  /*68e10*/  IMAD.X R25, R15, 0x1, R11, P3 ;  /* 0x000000010f197824 */ /* 0x000fe200018e060b */
[----:B---3--:R-:W3:Y:S04]  /*68e20*/  LDL.LU.64 R6, [R1+0x2cc8] ;  /* 0x002cc80001067983 */ /* 0x008ee80000300a00 */
[----:B------:R0:W-:Y:S04]  /*68e30*/  STL.64 [R1+0x1060], R24 ;  /* 0x0010601801007387 */ /* 0x0001e80000100a00 */
[----:B0-----:R-:W4:Y:S01]  /*68e40*/  LDL.LU.64 R24, [R1+0x2cc0] ;  /* 0x002cc00001187983 */ /* 0x001f220000300a00 */
[----:B--2---:R-:W-:-:S02]  /*68e50*/  SHF.R.S32.HI R29, RZ, 0x1f, R4 ;  /* 0x0000001fff1d7819 */ /* 0x004fc40000011404 */
[----:B------:R-:W-:-:S05]  /*68e60*/  IADD3 R12, P5, R4, R8, RZ ;  /* 0x00000008040c7210 */ /* 0x000fca0007fbe0ff */
[----:B------:R-:W-:-:S05]  /*68e70*/  IMAD.X R13, R29, 0x1, R10, P5 ;  /* 0x000000011d0d7824 */ /* 0x000fca00028e060a */
[----:B------:R0:W-:Y:S04]  /*68e80*/  STL.64 [R1+0x1058], R12 ;  /* 0x0010580c01007387 */ /* 0x0001e80000100a00 */
[----:B0-----:R1:W2:Y:S01]  /*68e90*/  LDL.LU R13, [R1+0x2cb8] ;  /* 0x002cb800010d7983 */ /* 0x0012a20000300800 */
[----:B------:R-:W-:Y:S02]  /*68ea0*/  IMAD.MOV.U32 R3, RZ, RZ, R23 ;  /* 0x000000ffff037224 */ /* 0x000fe400078e0017 */
[----:B------:R-:W-:Y:S01]  /*68eb0*/  IMAD.MOV.U32 R15, RZ, RZ, R27 ;  /* 0x000000ffff0f7224 */ /* 0x000fe200078e001b */
[----:B------:R-:W-:Y:S01]  /*68ec0*/  IADD3 R12, P4, R5, R8, RZ ;  /* 0x00000008050c7210 */ /* 0x000fe20007f9e0ff */
[----:B---3--:R-:W-:Y:S01]  /*68ed0*/  IMAD.MOV.U32 R23, RZ, RZ, R6 ;  /* 0x000000ffff177224 */ /* 0x008fe200078e0006 */
[----:B------:R-:W-:-:S03]  /*68ee0*/  IADD3 R6, P3, R4, R9, RZ ;  /* 0x0000000904067210 */ /* 0x000fc60007f7e0ff */
[----:B------:R2:W-:Y:S01]  /*68ef0*/  STL [R1+0x1048], R12 ;  /* 0x0010480c01007387 */ /* 0x0005e20000100800 */
[----:B----4-:R-:W-:Y:S02]  /*68f00*/  IMAD.MOV.U32 R27, RZ, RZ, R25 ;  /* 0x000000ffff1b7224 */ /* 0x010fe400078e0019 */
[----:B------:R-:W-:Y:S02]  /*68f10*/  IMAD.MOV.U32 R25, RZ, RZ, R7 ;  /* 0x000000ffff197224 */ /* 0x000fe400078e0007 */
[----:B------:R-:W-:Y:S01]  /*68f20*/  IMAD.X R7, R29, 0x1, R11, P3 ;  /* 0x000000011d077824 */ /* 0x000fe200018e060b */
[----:B--2---:R-:W2:Y:S04]  /*68f30*/  LDL.LU.64 R12, [R1+0x2cb0] ;  /* 0x002cb000010c7983 */ /* 0x004ea80000300a00 */
[----:B------:R0:W-:Y:S04]  /*68f40*/  STL.64 [R1+0x1050], R6 ;  /* 0x0010500601007387 */ /* 0x0001e80000100a00 */
[----:B0-----:R-:W3:Y:S02]  /*68f50*/  LDL.LU.64 R6, [R1+0x2ca8] ;  /* 0x002ca80001067983 */ /* 0x001ee40000300a00 */
[----:B---3--:R-:W-:-:S02]  /*68f60*/  IMAD.MOV.U32 R29, RZ, RZ, R7 ;  /* 0x000000ffff1d7224 */ /* 0x008fc400078e0007 */
[----:B------:R-:W3:Y:S04]  /*68f70*/  LDL.LU R7, [R1+0x2ca0] ;  /* 0x002ca00001077983 */ /* 0x000ee80000300800 */
[----:B--2---:R-:W-:Y:S04]  /*68f80*/  STL.64 [R1+0x2c80], R12 ;  /* 0x002c800c01007387 */ /* 0x004fe80000100a00 */
[----:B------:R0:W-:Y:S04]  /*68f90*/  STL.64 [R1+0x2c88], R20 ;  /* 0x002c881401007387 */ /* 0x0001e80000100a00 */
[----:B0-----:R-:W2:Y:S04]  /*68fa0*/  LDL.LU R20, [R1+0x4c] ;  /* 0x00004c0001147983 */ /* 0x001ea80000300800 */
[----:B------:R-:W-:Y:S01]  /*68fb0*/  STL.64 [R1+0x2c90], R16 ;  /* 0x002c901001007387 */ /* 0x000fe20000100a00 */
[----:B------:R-:W-:-:S03]  /*68fc0*/  IMAD.MOV.U32 R13, RZ, RZ, R3 ;  /* 0x000000ffff0d7224 */ /* 0x000fc600078e0003 */
[----:B------:R0:W-:Y:S01]  /*68fd0*/  STL.64 [R1+0x2c98], R18 ;  /* 0x002c981201007387 */ /* 0x0001e20000100a00 */
[----:B------:R-:W-:Y:S02]  /*68fe0*/  IMAD.MOV.U32 R3, RZ, RZ, R25 ;  /* 0x000000ffff037224 */ /* 0x000fe400078e0019 */
[----:B------:R-:W-:Y:S01]  /*68ff0*/  IMAD.MOV.U32 R25, RZ, RZ, R6 ;  /* 0x000000ffff197224 */ /* 0x000fe200078e0006 */
[----:B0-----:R1:W4:Y:S04]  /*69000*/  LDL.64 R18, [R1+0x1048] ;  /* 0x0010480001127983 */ /* 0x0013280000100a00 */
[----:B------:R-:W3:Y:S01]  /*69010*/  LDL.LU R6, [R1+0x5c] ;  /* 0x00005c0001067983 */ /* 0x000ee20000300800 */
[----:B------:R-:W-:Y:S02]  /*69020*/  SHF.R.S32.HI R4, RZ, 0x1f, R5 ;  /* 0x0000001fff047819 */ /* 0x000fe40000011405 */
[----:B------:R-:W-:-:S05]  /*69030*/  IADD3 R16, P3, R5, R9, RZ ;  /* 0x0000000905107210 */ /* 0x000fca0007f7e0ff */
[----:B------:R-:W-:Y:S01]  /*69040*/  IMAD.X R17, R4, 0x1, R11, P3 ;  /* 0x0000000104117824 */ /* 0x000fe200018e060b */
[----:B--2---:R-:W-:Y:S02]  /*69050*/  SHF.R.S32.HI R5, RZ, 0x1f, R20 ;  /* 0x0000001fff057819 */ /* 0x004fe40000011414 */
[C---:B------:R-:W-:Y:S02]  /*69060*/  IADD3 R12, P5, R20.reuse, R8, RZ ;  /* 0x00000008140c7210 */ /* 0x040fe40007fbe0ff */
[----:B------:R-:W-:Y:S01]  /*69070*/  IADD3 R20, P3, R20, R9, RZ ;  /* 0x0000000914147210 */ /* 0x000fe20007f7e0ff */
[----:B----4-:R-:W-:Y:S01]  /*69080*/  IMAD.X R19, R4, 0x1, R10, P4 ;  /* 0x0000000104137824 */ /* 0x010fe200020e060a */
[----:B---3--:R0:W-:Y:S04]  /*69090*/  STL.64 [R1+0x2c68], R6 ;  /* 0x002c680601007387 */ /* 0x0081e80000100a00 */
[----:B0-----:R-:W2:Y:S01]  /*690a0*/  LDL.LU R7, [R1+0x50] ;  /* 0x0000500001077983 */ /* 0x001ea20000300800 */
[----:B------:R-:W-:-:S03]  /*690b0*/  IMAD.MOV.U32 R6, RZ, RZ, R13 ;  /* 0x000000ffff067224 */ /* 0x000fc600078e000d */
[----:B------:R-:W-:Y:S04]  /*690c0*/  STL [R1+0x2040], R28 ;  /* 0x0020401c01007387 */ /* 0x000fe80000100800 */
[----:B------:R0:W-:Y:S01]  /*690d0*/  STL [R1+0x104c], R19 ;  /* 0x00104c1301007387 */ /* 0x0001e20000100800 */
[----:B------:R-:W-:-:S03]  /*690e0*/  IMAD.X R13, R5, 0x1, R10, P5 ;  /* 0x00000001050d7824 */ /* 0x000fc600028e060a */
[----:B0-----:R-:W3:Y:S04]  /*690f0*/  LDL.LU.64 R18, [R1+0x2c98] ;  /* 0x002c980001127983 */ /* 0x001ee80000300a00 */
[----:B------:R0:W-:Y:S01]  /*69100*/  STL.64 [R1+0x1040], R16 ;  /* 0x0010401001007387 */ /* 0x0001e20000100a00 */
[----:B------:R-:W-:-:S03]  /*69110*/  IMAD.MOV.U32 R28, RZ, RZ, R6 ;  /* 0x000000ffff1c7224 */ /* 0x000fc600078e0006 */
[----:B0-----:R-:W4:Y:S04]  /*69120*/  LDL.LU.64 R16, [R1+0x2c90] ;  /* 0x002c900001107983 */ /* 0x001f280000300a00 */
[----:B------:R0:W-:Y:S04]  /*69130*/  STL [R1+0x1030], R20 ;  /* 0x0010301401007387 */ /* 0x0001e80000100800 */
[----:B0-----:R-:W2:Y:S04]  /*69140*/  LDL.LU.64 R20, [R1+0x2c88] ;  /* 0x002c880001147983 */ /* 0x001ea80000300a00 */
[----:B------:R0:W-:Y:S04]  /*69150*/  STL.64 [R1+0x1038], R12 ;  /* 0x0010380c01007387 */ /* 0x0001e80000100a00 */
[----:B0-----:R-:W3:Y:S04]  /*69160*/  LDL.LU.64 R12, [R1+0x2c80] ;  /* 0x002c8000010c7983 */ /* 0x001ee80000300a00 */
[----:B------:R0:W-:Y:S04]  /*69170*/  STL.64 [R1+0x2c70], R28 ;  /* 0x002c701c01007387 */ /* 0x0001e80000100a00 */
[----:B0-----:R1:W2:Y:S04]  /*69180*/  LDL.64 R28, [R1+0x1030] ;  /* 0x00103000011c7983 */ /* 0x0012a80000100a00 */
[----:B----4-:R-:W-:Y:S01]  /*69190*/  STL.64 [R1+0x2c78], R16 ;  /* 0x002c781001007387 */ /* 0x010fe20000100a00 */
[----:B--2---:R-:W-:-:S05]  /*691a0*/  IMAD.X R29, R5, 0x1, R11, P3 ;  /* 0x00000001051d7824 */ /* 0x004fca00018e060b */
[----:B------:R-:W-:Y:S04]  /*691b0*/  STL [R1+0x1034], R29 ;  /* 0x0010341d01007387 */ /* 0x000fe80000100800 */
[----:B------:R0:W-:Y:S04]  /*691c0*/  STL.64 [R1+0x2c58], R20 ;  /* 0x002c581401007387 */ /* 0x0001e80000100a00 */
[----:B0-----:R-:W2:Y:S01]  /*691d0*/  LDL.LU R21, [R1+0x58] ;  /* 0x0000580001157983 */ /* 0x001ea20000300800 */
[----:B------:R-:W-:Y:S02]  /*691e0*/  SHF.R.S32.HI R4, RZ, 0x1f, R7 ;  /* 0x0000001fff047819 */ /* 0x000fe40000011407 */
[----:B------:R-:W-:-:S02]  /*691f0*/  IADD3 R16, P4, R7, R8, RZ ;  /* 0x0000000807107210 */ /* 0x000fc40007f9e0ff */
[----:B------:R-:W-:-:S03]  /*69200*/  IADD3 R28, P3, R7, R9, RZ ;  /* 0x00000009071c7210 */ /* 0x000fc60007f7e0ff */
[C---:B------:R-:W-:Y:S02]  /*69210*/  IMAD.X R17, R4.reuse, 0x1, R10, P4 ;  /* 0x0000000104117824 */ /* 0x040fe400020e060a */
[----:B------:R-:W-:-:S03]  /*69220*/  IMAD.X R29, R4, 0x1, R11, P3 ;  /* 0x00000001041d7824 */ /* 0x000fc600018e060b */
[----:B------:R0:W-:Y:S04]  /*69230*/  STL.64 [R1+0x1028], R16 ;  /* 0x0010281001007387 */ /* 0x0001e80000100a00 */
[----:B0-----:R-:W4:Y:S04]  /*69240*/  LDL.LU.64 R16, [R1+0x2c78] ;  /* 0x002c780001107983 */ /* 0x001f280000300a00 */
[----:B------:R0:W-:Y:S04]  /*69250*/  STL.64 [R1+0x1020], R28 ;  /* 0x0010201c01007387 */ /* 0x0001e80000100a00 */
[----:B0-----:R-:W4:Y:S04]  /*69260*/  LDL.LU.64 R28, [R1+0x2c70] ;  /* 0x002c7000011c7983 */ /* 0x001f280000300a00 */
[----:B---3--:R-:W-:Y:S01]  /*69270*/  STL.64 [R1+0x2c60], R12 ;  /* 0x002c600c01007387 */ /* 0x008fe20000100a00 */
[----:B--2---:R-:W-:-:S02]  /*69280*/  SHF.R.S32.HI R5, RZ, 0x1f, R21 ;  /* 0x0000001fff057819 */ /* 0x004fc40000011415 */
[----:B------:R-:W-:-:S05]  /*69290*/  IADD3 R6, P5, R21, R8, RZ ;  /* 0x0000000815067210 */ /* 0x000fca0007fbe0ff */
[----:B------:R-:W-:-:S05]  /*692a0*/  IMAD.X R7, R5, 0x1, R10, P5 ;  /* 0x0000000105077824 */ /* 0x000fca00028e060a */
[----:B------:R0:W-:Y:S04]  /*692b0*/  STL.64 [R1+0x1018], R6 ;  /* 0x0010180601007387 */ /* 0x0001e80000100a00 */
[----:B0-----:R-:W2:Y:S01]  /*692c0*/  LDL.LU.64 R6, [R1+0x2c68] ;  /* 0x002c680001067983 */ /* 0x001ea20000300a00 */
[----:B------:R-:W-:-:S05]  /*692d0*/  IADD3 R20, P3, R21, R9, RZ ;  /* 0x0000000915147210 */ /* 0x000fca0007f7e0ff */
[----:B------:R-:W-:Y:S01]  /*692e0*/  IMAD.X R21, R5, 0x1, R11, P3 ;  /* 0x0000000105157824 */ /* 0x000fe200018e060b */
[----:B--2---:R-:W-:-:S05]  /*692f0*/  IADD3 R12, P4, R6, R8, RZ ;  /* 0x00000008060c7210 */ /* 0x004fca0007f9e0ff */
[----:B------:R0:W-:Y:S04]  /*69300*/  STL [R1+0x1008], R12 ;  /* 0x0010080c01007387 */ /* 0x0001e80000100800 */
[----:B0-----:R-:W2:Y:S04]  /*69310*/  LDL.LU.64 R12, [R1+0x2c60] ;  /* 0x002c6000010c7983 */ /* 0x001ea80000300a00 */
[----:B------:R0:W-:Y:S04]  /*69320*/  STL.64 [R1+0x1010], R20 ;  /* 0x0010101401007387 */ /* 0x0001e80000100a00 */
[----:B0-----:R-:W3:Y:S01]  /*69330*/  LDL.LU.64 R20, [R1+0x2c58] ;  /* 0x002c580001147983 */ /* 0x001ee20000300a00 */
[----:B------:R-:W-:-:S03]  /*69340*/  IMAD.MOV.U32 R5, RZ, RZ, R7 ;  /* 0x000000ffff057224 */ /* 0x000fc600078e0007 */
[----:B------:R-:W2:Y:S01]  /*69350*/  LDL.LU R7, [R1+0x2c54] ;  /* 0x002c540001077983 */ /* 0x000ea20000300800 */
[----:B------:R-:W-:-:S03]  /*69360*/  SHF.R.S32.HI R4, RZ, 0x1f, R6 ;  /* 0x0000001fff047819 */ /* 0x000fc60000011406 */
[----:B---3--:R0:W-:Y:S02]  /*69370*/  STL.64 [R1+0x2c40], R20 ;  /* 0x002c401401007387 */ /* 0x0081e40000100a00 */
[----:B0-----:R-:W-:Y:S02]  /*69380*/  IADD3 R20, P3, R6, R9, RZ ;  /* 0x0000000906147210 */ /* 0x001fe40007f7e0ff */
[----:B------:R-:W3:Y:S04]  /*69390*/  LDL.LU R6, [R1+0x2c50] ;  /* 0x002c500001067983 */ /* 0x000ee80000300800 */
[----:B------:R-:W-:Y:S04]  /*693a0*/  STL [R1+0x1000], R20 ;  /* 0x0010001401007387 */ /* 0x000fe80000100800 */
[----:B------:R0:W-:Y:S04]  /*693b0*/  STL.64 [R1+0x2c48], R2 ;  /* 0x002c480201007387 */ /* 0x0001e80000100a00 */
[----:B0-----:R1:W2:Y:S04]  /*693c0*/  LDL.64 R2, [R1+0x1008] ;  /* 0x0010080001027983 */ /* 0x0012a80000100a00 */
[----:B----4-:R0:W-:Y:S04]  /*693d0*/  STL.64 [R1+0x2c30], R16 ;  /* 0x002c301001007387 */ /* 0x0101e80000100a00 */
[----:B0-----:R1:W4:Y:S04]  /*693e0*/  LDL.64 R16, [R1+0x1000] ;  /* 0x0010000001107983 */ /* 0x0013280000100a00 */
[----:B------:R0:W-:Y:S02]  /*693f0*/  STL.64 [R1+0x2c38], R22 ;  /* 0x002c381601007387 */ /* 0x0001e40000100a00 */
[----:B0-----:R-:W-:Y:S01]  /*69400*/  IMAD.MOV.U32 R22, RZ, RZ, R5 ;  /* 0x000000ffff167224 */ /* 0x001fe200078e0005 */
[----:B---3--:R-:W-:-:S02]  /*69410*/  SHF.R.S32.HI R5, RZ, 0x1f, R6 ;  /* 0x0000001fff057819 */ /* 0x008fc40000011406 */
[----:B------:R-:W-:-:S05]  /*69420*/  IADD3 R20, P5, R6, R8, RZ ;  /* 0x0000000806147210 */ /* 0x000fca0007fbe0ff */
[--C-:B------:R-:W-:Y:S02]  /*69430*/  IMAD.X R21, R5, 0x1, R10.reuse, P5 ;  /* 0x0000000105157824 */ /* 0x100fe400028e060a */
[----:B--2---:R-:W-:-:S05]  /*69440*/  IMAD.X R3, R4, 0x1, R10, P4 ;  /* 0x0000000104037824 */ /* 0x004fca00020e060a */
[----:B------:R0:W-:Y:S01]  /*69450*/  STL [R1+0x100c], R3 ;  /* 0x00100c0301007387 */ /* 0x0001e20000100800 */
[----:B----4-:R-:W-:Y:S01]  /*69460*/  IMAD.X R17, R4, 0x1, R11, P3 ;  /* 0x0000000104117824 */ /* 0x010fe200018e060b */
[----:B------:R-:W-:Y:S01]  /*69470*/  IADD3 R16, P3, R6, R9, RZ ;  /* 0x0000000906107210 */ /* 0x000fe20007f7e0ff */
[----:B------:R-:W-:Y:S01]  /*69480*/  IMAD.MOV.U32 R6, RZ, RZ, R22 ;  /* 0x000000ffff067224 */ /* 0x000fe200078e0016 */
[----:B0-----:R-:W2:Y:S01]  /*69490*/  LDL.LU.64 R2, [R1+0x2c48] ;  /* 0x002c480001027983 */ /* 0x001ea20000300a00 */
[----:B------:R-:W-:-:S03]  /*694a0*/  IADD3 R22, P4, R7, R8, RZ ;  /* 0x0000000807167210 */ /* 0x000fc60007f9e0ff */
[----:B------:R0:W-:Y:S04]  /*694b0*/  STL [R1+0x1004], R17 ;  /* 0x0010041101007387 */ /* 0x0001e80000100800 */
[----:B------:R3:W-:Y:S01]  /*694c0*/  STL.64 [R1+0xff8], R20 ;  /* 0x000ff81401007387 */ /* 0x0007e20000100a00 */
[----:B0-----:R-:W-:-:S03]  /*694d0*/  IMAD.X R17, R5, 0x1, R11, P3 ;  /* 0x0000000105117824 */ /* 0x001fc600018e060b */
[----:B---3--:R-:W3:Y:S04]  /*694e0*/  LDL.LU.64 R20, [R1+0x2c40] ;  /* 0x002c400001147983 */ /* 0x008ee80000300a00 */
[----:B------:R0:W-:Y:S04]  /*694f0*/  STL [R1+0xfe8], R22 ;  /* 0x000fe81601007387 */ /* 0x0001e80000100800 */
[----:B0-----:R-:W4:Y:S04]  /*69500*/  LDL.LU.64 R22, [R1+0x2c38] ;  /* 0x002c380001167983 */ /* 0x001f280000300a00 */
[----:B------:R0:W-:Y:S04]  /*69510*/  STL.64 [R1+0xff0], R16 ;  /* 0x000ff01001007387 */ /* 0x0001e80000100a00 */
[----:B0-----:R-:W2:Y:S04]  /*69520*/  LDL.LU.64 R16, [R1+0x2c30] ;  /* 0x002c300001107983 */ /* 0x001ea80000300a00 */
[----:B------:R-:W4:Y:S04]  /*69530*/  LDL.LU R5, [R1+0x200] ;  /* 0x0002000001057983 */ /* 0x000f280000300800 */
[----:B------:R-:W-:Y:S04]  /*69540*/  STL.64 [R1+0x2c18], R14 ;  /* 0x002c180e01007387 */ /* 0x000fe80000100a00 */
[----:B------:R-:W-:Y:S04]  /*69550*/  STL.64 [R1+0x2c20], R24 ;  /* 0x002c201801007387 */ /* 0x000fe80000100a00 */
[----:B--2---:R0:W-:Y:S04]  /*69560*/  STL.64 [R1+0x2c00], R16 ;  /* 0x002c001001007387 */ /* 0x0041e80000100a00 */
[----:B0-----:R-:W2:Y:S01]  /*69570*/  LDL.LU R16, [R1+0x64] ;  /* 0x0000640001107983 */ /* 0x001ea20000300800 */
[----:B------:R-:W-:-:S03]  /*69580*/  SHF.R.S32.HI R4, RZ, 0x1f, R7 ;  /* 0x0000001fff047819 */ /* 0x000fc60000011407 */
[----:B--2---:R0:W-:Y:S04]  /*69590*/  STL.64 [R1+0x2c28], R16 ;  /* 0x002c281001007387 */ /* 0x0041e80000100a00 */
[----:B0-----:R1:W2:Y:S04]  /*695a0*/  LDL.64 R16, [R1+0xfe8] ;  /* 0x000fe80001107983 */ /* 0x0012a80000100a00 */
[----:B---3--:R0:W-:Y:S04]  /*695b0*/  STL.64 [R1+0x2c08], R20 ;  /* 0x002c081401007387 */ /* 0x0081e80000100a00 */
[----:B0-----:R-:W3:Y:S04]  /*695c0*/  LDL.LU R21, [R1+0x60] ;  /* 0x0000600001157983 */ /* 0x001ee80000300800 */
[----:B------:R-:W-:Y:S01]  /*695d0*/  STL.64 [R1+0x2c10], R2 ;  /* 0x002c100201007387 */ /* 0x000fe20000100a00 */
[----:B--2---:R-:W-:-:S05]  /*695e0*/  IMAD.X R17, R4, 0x1, R10, P4 ;  /* 0x0000000104117824 */ /* 0x004fca00020e060a */
[----:B------:R0:W-:Y:S04]  /*695f0*/  STL [R1+0xfec], R17 ;  /* 0x000fec1101007387 */ /* 0x0001e80000100800 */
[----:B0-----:R-:W2:Y:S01]  /*69600*/  LDL.LU.64 R16, [R1+0x2c28] ;  /* 0x002c280001107983 */ /* 0x001ea20000300a00 */
[-C--:B------:R-:W-:Y:S01]  /*69610*/  IADD3 R24, P3, R7, R9.reuse, RZ ;  /* 0x0000000907187210 */ /* 0x080fe20007f7e0ff */
[----:B----4-:R-:W-:Y:S01]  /*69620*/  IMAD.MOV.U32 R7, RZ, RZ, R5 ;  /* 0x000000ffff077224 */ /* 0x010fe200078e0005 */
[----:B---3--:R-:W-:Y:S02]  /*69630*/  SHF.R.S32.HI R5, RZ, 0x1f, R21 ;  /* 0x0000001fff057819 */ /* 0x008fe40000011415 */
[C---:B------:R-:W-:Y:S01]  /*69640*/  IADD3 R14, P5, R21.reuse, R8, RZ ;  /* 0x00000008150e7210 */ /* 0x040fe20007fbe0ff */
[----:B------:R-:W-:Y:S01]  /*69650*/  IMAD.X R25, R4, 0x1, R11, P3 ;  /* 0x0000000104197824 */ /* 0x000fe200018e060b */
[----:B------:R-:W-:-:S03]  /*69660*/  IADD3 R20, P3, R21, R9, RZ ;  /* 0x0000000915147210 */ /* 0x000fc60007f7e0ff */
[C---:B------:R-:W-:Y:S01]  /*69670*/  IMAD.X R15, R5.reuse, 0x1, R10, P5 ;  /* 0x00000001050f7824 */ /* 0x040fe200028e060a */
[----:B------:R0:W-:Y:S01]  /*69680*/  STL.64 [R1+0xfe0], R24 ;  /* 0x000fe01801007387 */ /* 0x0001e20000100a00 */
[----:B------:R-:W-:-:S03]  /*69690*/  IMAD.X R21, R5, 0x1, R11, P3 ;  /* 0x0000000105157824 */ /* 0x000fc600018e060b */
[----:B0-----:R-:W3:Y:S04]  /*696a0*/  LDL.LU.64 R24, [R1+0x2c20] ;  /* 0x002c200001187983 */ /* 0x001ee80000300a00 */
[----:B------:R0:W-:Y:S04]  /*696b0*/  STL.64 [R1+0xfd8], R14 ;  /* 0x000fd80e01007387 */ /* 0x0001e80000100a00 */
[----:B0-----:R-:W4:Y:S01]  /*696c0*/  LDL.LU.64 R14, [R1+0x2c18] ;  /* 0x002c1800010e7983 */ /* 0x001f220000300a00 */
[----:B--2---:R-:W-:Y:S02]  /*696d0*/  IADD3 R2, P4, R16, R8, RZ ;  /* 0x0000000810027210 */ /* 0x004fe40007f9e0ff */
[----:B------:R-:W-:-:S02]  /*696e0*/  SHF.R.S32.HI R4, RZ, 0x1f, R16 ;  /* 0x0000001fff047819 */ /* 0x000fc40000011410 */
[----:B------:R-:W-:Y:S01]  /*696f0*/  IADD3 R16, P3, R16, R9, RZ ;  /* 0x0000000910107210 */ /* 0x000fe20007f7e0ff */
[----:B------:R0:W-:Y:S04]  /*69700*/  STL [R1+0xfc8], R2 ;  /* 0x000fc80201007387 */ /* 0x0001e80000100800 */
[----:B0-----:R-:W2:Y:S04]  /*69710*/  LDL.LU.64 R2, [R1+0x2c10] ;  /* 0x002c100001027983 */ /* 0x001ea80000300a00 */
[----:B------:R0:W-:Y:S04]  /*69720*/  STL.64 [R1+0xfd0], R20 ;  /* 0x000fd01401007387 */ /* 0x0001e80000100a00 */
[----:B0-----:R-:W2:Y:S04]  /*69730*/  LDL.LU.64 R20, [R1+0x2c08] ;  /* 0x002c080001147983 */ /* 0x001ea80000300a00 */
[----:B------:R0:W-:Y:S04]  /*69740*/  STL [R1+0xfc0], R16 ;  /* 0x000fc01001007387 */ /* 0x0001e80000100800 */
[----:B0-----:R-:W3:Y:S04]  /*69750*/  LDL.LU.64 R16, [R1+0x2c00] ;  /* 0x002c000001107983 */ /* 0x001ee80000300a00 */
[----:B---3--:R0:W-:Y:S04]  /*69760*/  STL.64 [R1+0x2bf0], R16 ;  /* 0x002bf01001007387 */ /* 0x0081e80000100a00 */
[----:B0-----:R-:W3:Y:S04]  /*69770*/  LDL.64 R16, [R1+0xfc0] ;  /* 0x000fc00001107983 */ /* 0x001ee80000100a00 */
[----:B---3--:R0:W-:Y:S04]  /*69780*/  STL [R1+0x2bf8], R16 ;  /* 0x002bf81001007387 */ /* 0x0081e80000100800 */
[----:B0-----:R1:W3:Y:S04]  /*69790*/  LDL.64 R16, [R1+0xfc8] ;  /* 0x000fc80001107983 */ /* 0x0012e80000100a00 */
[----:B------:R-:W-:Y:S04]  /*697a0*/  STL.64 [R1+0x2be8], R22 ;  /* 0x002be81601007387 */ /* 0x000fe80000100a00 */
[----:B------:R0:W-:Y:S04]  /*697b0*/  STL.64 [R1+0x2bd8], R24 ;  /* 0x002bd81801007387 */ /* 0x0001e80000100a00 */
[----:B0-----:R-:W3:Y:S04]  /*697c0*/  LDL.LU R25, [R1+0x68] ;  /* 0x0000680001197983 */ /* 0x001ee80000300800 */
[----:B----4-:R0:W-:Y:S04]  /*697d0*/  STL.64 [R1+0x2bd0], R14 ;  /* 0x002bd00e01007387 */ /* 0x0101e80000100a00 */
[----:B0-----:R-:W4:Y:S04]  /*697e0*/  LDL.LU R14, [R1+0x6c] ;  /* 0x00006c00010e7983 */ /* 0x001f280000300800 */
[----:B--2---:R-:W-:Y:S01]  /*697f0*/  STL.64 [R1+0x2be0], R20 ;  /* 0x002be01401007387 */ /* 0x004fe20000100a00 */
[----:B---3--:R-:W-:-:S05]  /*69800*/  IMAD.X R17, R4, 0x1, R10, P4 ;  /* 0x0000000104117824 */ /* 0x008fca00020e060a */
[----:B------:R0:W-:Y:S04]  /*69810*/  STL [R1+0xfcc], R17 ;  /* 0x000fcc1101007387 */ /* 0x0001e80000100800 */
[----:B------:R1:W2:Y:S01]  /*69820*/  LDL.LU R16, [R1+0x2bf8] ;  /* 0x002bf80001107983 */ /* 0x0002a20000300800 */
[----:B------:R-:W-:Y:S02]  /*69830*/  SHF.R.S32.HI R5, RZ, 0x1f, R25 ;  /* 0x0000001fff057819 */ /* 0x000fe40000011419 */
[----:B------:R-:W-:Y:S01]  /*69840*/  IADD3 R22, P5, R25, R8, RZ ;  /* 0x0000000819167210 */ /* 0x000fe20007fbe0ff */
[----:B0-----:R-:W-:-:S04]  /*69850*/  IMAD.X R17, R4, 0x1, R11, P3 ;  /* 0x0000000104117824 */ /* 0x001fc800018e060b */
[----:B------:R-:W-:Y:S01]  /*69860*/  IMAD.X R23, R5, 0x1, R10, P5 ;  /* 0x0000000105177824 */ /* 0x000fe200028e060a */
[----:B------:R2:W-:Y:S01]  /*69870*/  STL [R1+0xfc4], R17 ;  /* 0x000fc41101007387 */ /* 0x0005e20000100800 */
[----:B----4-:R-:W-:-:S03]  /*69880*/  IADD3 R20, P4, R14, R8, RZ ;  /* 0x000000080e147210 */ /* 0x010fc60007f9e0ff */
[----:B--2---:R-:W2:Y:S04]  /*69890*/  LDL.LU.64 R16, [R1+0x2bf0] ;  /* 0x002bf00001107983 */ /* 0x004ea80000300a00 */
[----:B------:R0:W-:Y:S04]  /*698a0*/  STL.64 [R1+0xfb8], R22 ;  /* 0x000fb81601007387 */ /* 0x0001e80000100a00 */
[----:B0-----:R-:W3:Y:S04]  /*698b0*/  LDL.LU.64 R22, [R1+0x2be8] ;  /* 0x002be80001167983 */ /* 0x001ee80000300a00 */
[----:B------:R0:W-:Y:S04]  /*698c0*/  STL [R1+0xfa8], R20 ;  /* 0x000fa81401007387 */ /* 0x0001e80000100800 */
[----:B0-----:R-:W4:Y:S01]  /*698d0*/  LDL.LU.64 R20, [R1+0x2be0] ;  /* 0x002be00001147983 */ /* 0x001f220000300a00 */
[----:B------:R-:W-:-:S02]  /*698e0*/  IADD3 R24, P3, R25, R9, RZ ;  /* 0x0000000919187210 */ /* 0x000fc40007f7e0ff */
[----:B------:R-:W-:-:S03]  /*698f0*/  SHF.R.S32.HI R4, RZ, 0x1f, R14 ;  /* 0x0000001fff047819 */ /* 0x000fc6000001140e */
[----:B------:R-:W-:Y:S01]  /*69900*/  IMAD.X R25, R5, 0x1, R11, P3 ;  /* 0x0000000105197824 */ /* 0x000fe200018e060b */
[----:B------:R-:W-:-:S04]  /*69910*/  IADD3 R14, P3, R14, R9, RZ ;  /* 0x000000090e0e7210 */ /* 0x000fc80007f7e0ff */
[----:B------:R0:W-:Y:S04]  /*69920*/  STL.64 [R1+0xfb0], R24 ;  /* 0x000fb01801007387 */ /* 0x0001e80000100a00 */
[----:B0-----:R-:W3:Y:S04]  /*69930*/  LDL.LU.64 R24, [R1+0x2bd8] ;  /* 0x002bd80001187983 */ /* 0x001ee80000300a00 */
[----:B------:R0:W-:Y:S04]  /*69940*/  STL [R1+0xfa0], R14 ;  /* 0x000fa00e01007387 */ /* 0x0001e80000100800 */
[----:B0-----:R-:W3:Y:S04]  /*69950*/  LDL.LU.64 R14, [R1+0x2bd0] ;  /* 0x002bd000010e7983 */ /* 0x001ee80000300a00 */
[----:B----4-:R0:W-:Y:S04]  /*69960*/  STL.64 [R1+0x2bc8], R20 ;  /* 0x002bc81401007387 */ /* 0x0101e80000100a00 */
[----:B0-----:R1:W4:Y:S04]  /*69970*/  LDL.64 R20, [R1+0xfa8] ;  /* 0x000fa80001147983 */ /* 0x0013280000100a00 */
[----:B--2---:R0:W-:Y:S04]  /*69980*/  STL.64 [R1+0x2ba0], R16 ;  /* 0x002ba01001007387 */ /* 0x0041e80000100a00 */
[----:B0-----:R-:W2:Y:S04]  /*69990*/  LDL.LU R16, [R1+0x74] ;  /* 0x0000740001107983 */ /* 0x001ea80000300800 */
[----:B--2---:R-:W-:Y:S04]  /*699a0*/  STL.64 [R1+0x2bb8], R16 ;  /* 0x002bb81001007387 */ /* 0x004fe80000100a00 */
[----:B------:R0:W-:Y:S04]  /*699b0*/  STL.64 [R1+0x2ba8], R26 ;  /* 0x002ba81a01007387 */ /* 0x0001e80000100a00 */
[----:B0-----:R-:W2:Y:S04]  /*699c0*/  LDL.LU R27, [R1+0x70] ;  /* 0x00007000011b7983 */ /* 0x001ea80000300800 */
[----:B---3--:R-:W-:Y:S04]  /*699d0*/  STL.64 [R1+0x2bb0], R24 ;  /* 0x002bb01801007387 */ /* 0x008fe80000100a00 */
[----:B------:R0:W-:Y:S04]  /*699e0*/  STL [R1+0x2bc0], R25 ;  /* 0x002bc01901007387 */ /* 0x0001e80000100800 */
[----:B0-----:R1:W3:Y:S01]  /*699f0*/  LDL.64 R24, [R1+0xfa0] ;  /* 0x000fa00001187983 */ /* 0x0012e20000100a00 */
[----:B----4-:R-:W-:-:S05]  /*69a00*/  IMAD.X R21, R4, 0x1, R10, P4 ;  /* 0x0000000104157824 */ /* 0x010fca00020e060a */
[----:B------:R0:W-:Y:S04]  /*69a10*/  STL [R1+0xfac], R21 ;  /* 0x000fac1501007387 */ /* 0x0001e80000100800 */
[----:B0-----:R-:W4:Y:S01]  /*69a20*/  LDL.LU.64 R20, [R1+0x2bc8] ;  /* 0x002bc80001147983 */ /* 0x001f220000300a00 */
[----:B--2---:R-:W-:Y:S02]  /*69a30*/  SHF.R.S32.HI R5, RZ, 0x1f, R27 ;  /* 0x0000001fff057819 */ /* 0x004fe4000001141b */
[----:B------:R-:W-:-:S05]  /*69a40*/  IADD3 R16, P5, R27, R8, RZ ;  /* 0x000000081b107210 */ /* 0x000fca0007fbe0ff */
[----:B------:R-:W-:Y:S02]  /*69a50*/  IMAD.X R17, R5, 0x1, R10, P5 ;  /* 0x0000000105117824 */ /* 0x000fe400028e060a */
[----:B---3--:R-:W-:-:S05]  /*69a60*/  IMAD.X R25, R4, 0x1, R11, P3 ;  /* 0x0000000104197824 */ /* 0x008fca00018e060b */
[----:B------:R0:W-:Y:S04]  /*69a70*/  STL [R1+0xfa4], R25 ;  /* 0x000fa41901007387 */ /* 0x0001e80000100800 */
[----:B0-----:R1:W2:Y:S04]  /*69a80*/  LDL.LU R25, [R1+0x2bc0] ;  /* 0x002bc00001197983 */ /* 0x0012a80000300800 */
[----:B------:R0:W-:Y:S04]  /*69a90*/  STL.64 [R1+0xf98], R16 ;  /* 0x000f981001007387 */ /* 0x0001e80000100a00 */
[----:B0-----:R-:W3:Y:S01]  /*69aa0*/  LDL.LU.64 R16, [R1+0x2bb8] ;  /* 0x002bb80001107983 */ /* 0x001ee20000300a00 */
[----:B------:R-:W-:-:S05]  /*69ab0*/  IADD3 R26, P3, R27, R9, RZ ;  /* 0x000000091b1a7210 */ /* 0x000fca0007f7e0ff */
[----:B------:R-:W-:Y:S01]  /*69ac0*/  IMAD.X R27, R5, 0x1, R11, P3 ;  /* 0x00000001051b7824 */ /* 0x000fe200018e060b */
[C---:B---3--:R-:W-:Y:S02]  /*69ad0*/  IADD3 R24, P4, R16.reuse, R8, RZ ;  /* 0x0000000810187210 */ /* 0x048fe40007f9e0ff */
[----:B------:R-:W-:Y:S02]  /*69ae0*/  SHF.R.S32.HI R4, RZ, 0x1f, R16 ;  /* 0x0000001fff047819 */ /* 0x000fe40000011410 */
[----:B------:R-:W-:Y:S01]  /*69af0*/  IADD3 R16, P3, R16, R9, RZ ;  /* 0x0000000910107210 */ /* 0x000fe20007f7e0ff */
[----:B------:R2:W-:Y:S04]  /*69b00*/  STL [R1+0xf80], R24 ;  /* 0x000f801801007387 */ /* 0x0005e80000100800 */
[----:B--2---:R-:W2:Y:S04]  /*69b10*/  LDL.LU.64 R24, [R1+0x2bb0] ;  /* 0x002bb00001187983 */ /* 0x004ea80000300a00 */
[----:B------:R0:W-:Y:S04]  /*69b20*/  STL.64 [R1+0xf88], R26 ;  /* 0x000f881a01007387 */ /* 0x0001e80000100a00 */
[----:B0-----:R-:W3:Y:S04]  /*69b30*/  LDL.LU.64 R26, [R1+0x2ba8] ;  /* 0x002ba800011a7983 */ /* 0x001ee80000300a00 */
[----:B------:R0:W-:Y:S04]  /*69b40*/  STL [R1+0xf78], R16 ;  /* 0x000f781001007387 */ /* 0x0001e80000100800 */
[----:B0-----:R-:W2:Y:S04]  /*69b50*/  LDL.LU.64 R16, [R1+0x2ba0] ;  /* 0x002ba00001107983 */ /* 0x001ea80000300a00 */
[----:B------:R-:W-:Y:S04]  /*69b60*/  STL.64 [R1+0x2b88], R14 ;  /* 0x002b880e01007387 */ /* 0x000fe80000100a00 */
[----:B----4-:R0:W-:Y:S04]  /*69b70*/  STL.64 [R1+0x2b70], R20 ;  /* 0x002b701401007387 */ /* 0x0101e80000100a00 */
[----:B0-----:R-:W4:Y:S04]  /*69b80*/  LDL.LU R20, [R1+0x7c] ;  /* 0x00007c0001147983 */ /* 0x001f280000300800 */
[----:B----4-:R0:W-:Y:S04]  /*69b90*/  STL.64 [R1+0x2b90], R20 ;  /* 0x002b901401007387 */ /* 0x0101e80000100a00 */
[----:B0-----:R-:W4:Y:S04]  /*69ba0*/  LDL.64 R20, [R1+0xf78] ;  /* 0x000f780001147983 */ /* 0x001f280000100a00 */
[----:B----4-:R0:W-:Y:S04]  /*69bb0*/  STL [R1+0x2b98], R20 ;  /* 0x002b981401007387 */ /* 0x0101e80000100800 */
[----:B0-----:R1:W4:Y:S04]  /*69bc0*/  LDL.64 R20, [R1+0xf80] ;  /* 0x000f800001147983 */ /* 0x0013280000100a00 */
[----:B------:R0:W-:Y:S04]  /*69bd0*/  STL.64 [R1+0x2b78], R12 ;  /* 0x002b780c01007387 */ /* 0x0001e80000100a00 */
[----:B0-----:R-:W3:Y:S04]  /*69be0*/  LDL.LU R13, [R1+0x78] ;  /* 0x00007800010d7983 */ /* 0x001ee80000300800 */
[----:B--2---:R-:W-:Y:S01]  /*69bf0*/  STL.64 [R1+0x2b80], R16 ;  /* 0x002b801001007387 */ /* 0x004fe20000100a00 */
[----:B----4-:R-:W-:-:S05]  /*69c00*/  IMAD.X R21, R4, 0x1, R10, P4 ;  /* 0x0000000104157824 */ /* 0x010fca00020e060a */
[----:B------:R0:W-:Y:S04]  /*69c10*/  STL [R1+0xf84], R21 ;  /* 0x000f841501007387 */ /* 0x0001e80000100800 */
[----:B------:R1:W2:Y:S01]  /*69c20*/  LDL.LU R20, [R1+0x2b98] ;  /* 0x002b980001147983 */ /* 0x0002a20000300800 */
[----:B0-----:R-:W-:-:S05]  /*69c30*/  IMAD.X R21, R4, 0x1, R11, P3 ;  /* 0x0000000104157824 */ /* 0x001fca00018e060b */
[----:B------:R2:W-:Y:S04]  /*69c40*/  STL [R1+0xf7c], R21 ;  /* 0x000f7c1501007387 */ /* 0x0005e80000100800 */
[----:B--2---:R-:W2:Y:S01]  /*69c50*/  LDL.LU.64 R20, [R1+0x2b90] ;  /* 0x002b900001147983 */ /* 0x004ea20000300a00 */
[----:B---3--:R-:W-:Y:S02]  /*69c60*/  SHF.R.S32.HI R5, RZ, 0x1f, R13 ;  /* 0x0000001fff057819 */ /* 0x008fe4000001140d */
[C---:B------:R-:W-:Y:S02]  /*69c70*/  IADD3 R14, P5, R13.reuse, R8, RZ ;  /* 0x000000080d0e7210 */ /* 0x040fe40007fbe0ff */
[----:B------:R-:W-:-:S03]  /*69c80*/  IADD3 R12, P3, R13, R9, RZ ;  /* 0x000000090d0c7210 */ /* 0x000fc60007f7e0ff */
[C---:B------:R-:W-:Y:S02]  /*69c90*/  IMAD.X R15, R5.reuse, 0x1, R10, P5 ;  /* 0x00000001050f7824 */ /* 0x040fe400028e060a */
[----:B------:R-:W-:-:S03]  /*69ca0*/  IMAD.X R13, R5, 0x1, R11, P3 ;  /* 0x00000001050d7824 */ /* 0x000fc600018e060b */
[----:B------:R0:W-:Y:S04]  /*69cb0*/  STL.64 [R1+0xf70], R14 ;  /* 0x000f700e01007387 */ /* 0x0001e80000100a00 */
[----:B0-----:R-:W3:Y:S01]  /*69cc0*/  LDL.LU.64 R14, [R1+0x2b88] ;  /* 0x002b8800010e7983 */ /* 0x001ee20000300a00 */
[C---:B--2---:R-:W-:Y:S02]  /*69cd0*/  IADD3 R16, P4, R20.reuse, R8, RZ ;  /* 0x0000000814107210 */ /* 0x044fe40007f9e0ff */
[----:B------:R-:W-:Y:S02]  /*69ce0*/  SHF.R.S32.HI R4, RZ, 0x1f, R20 ;  /* 0x0000001fff047819 */ /* 0x000fe40000011414 */
[----:B------:R-:W-:Y:S01]  /*69cf0*/  IADD3 R20, P3, R20, R9, RZ ;  /* 0x0000000914147210 */ /* 0x000fe20007f7e0ff */
[----:B------:R0:W-:Y:S04]  /*69d00*/  STL [R1+0xf60], R16 ;  /* 0x000f601001007387 */ /* 0x0001e80000100800 */
[----:B0-----:R-:W2:Y:S04]  /*69d10*/  LDL.LU.64 R16, [R1+0x2b80] ;  /* 0x002b800001107983 */ /* 0x001ea80000300a00 */
[----:B------:R0:W-:Y:S04]  /*69d20*/  STL.64 [R1+0xf68], R12 ;  /* 0x000f680c01007387 */ /* 0x0001e80000100a00 */
[----:B0-----:R-:W4:Y:S04]  /*69d30*/  LDL.LU.64 R12, [R1+0x2b78] ;  /* 0x002b7800010c7983 */ /* 0x001f280000300a00 */
[----:B------:R0:W-:Y:S04]  /*69d40*/  STL [R1+0xf58], R20 ;  /* 0x000f581401007387 */ /* 0x0001e80000100800 */
[----:B0-----:R-:W4:Y:S04]  /*69d50*/  LDL.LU.64 R20, [R1+0x2b70] ;  /* 0x002b700001147983 */ /* 0x001f280000300a00 */
[----:B------:R0:W-:Y:S04]  /*69d60*/  STL.64 [R1+0x2b48], R26 ;  /* 0x002b481a01007387 */ /* 0x0001e80000100a00 */
[----:B0-----:R-:W3:Y:S04]  /*69d70*/  LDL.LU R26, [R1+0x84] ;  /* 0x00008400011a7983 */ /* 0x001ee80000300800 */
[----:B---3--:R0:W-:Y:S04]  /*69d80*/  STL.64 [R1+0x2b60], R26 ;  /* 0x002b601a01007387 */ /* 0x0081e80000100a00 */
[----:B0-----:R-:W3:Y:S04]  /*69d90*/  LDL.64 R26, [R1+0xf60] ;  /* 0x000f6000011a7983 */ /* 0x001ee80000100a00 */
[----:B------:R0:W-:Y:S04]  /*69da0*/  STL.64 [R1+0x2b50], R14 ;  /* 0x002b500e01007387 */ /* 0x0001e80000100a00 */
[----:B0-----:R-:W2:Y:S04]  /*69db0*/  LDL.LU R15, [R1+0x80] ;  /* 0x00008000010f7983 */ /* 0x001ea80000300800 */
[----:B------:R-:W-:Y:S04]  /*69dc0*/  STL.64 [R1+0x2b58], R24 ;  /* 0x002b581801007387 */ /* 0x000fe80000100a00 */
[----:B------:R0:W-:Y:S04]  /*69dd0*/  STL [R1+0x2b68], R25 ;  /* 0x002b681901007387 */ /* 0x0001e80000100800 */
[----:B0-----:R-:W3:Y:S01]  /*69de0*/  LDL.64 R24, [R1+0xf58] ;  /* 0x000f580001187983 */ /* 0x001ee20000100a00 */
[----:B--2---:R-:W-:Y:S01]  /*69df0*/  SHF.R.S32.HI R5, RZ, 0x1f, R15 ;  /* 0x0000001fff057819 */ /* 0x004fe2000001140f */
[----:B---3--:R-:W-:-:S02]  /*69e00*/  IMAD.MOV.U32 R25, RZ, RZ, R27 ;  /* 0x000000ffff197224 */ /* 0x008fc400078e001b */
[C---:B------:R-:W-:Y:S01]  /*69e10*/  IMAD.X R25, R4.reuse, 0x1, R10, P4 ;  /* 0x0000000104197824 */ /* 0x040fe200020e060a */
[----:B------:R0:W-:Y:S04]  /*69e20*/  STL [R1+0x2b6c], R24 ;  /* 0x002b6c1801007387 */ /* 0x0001e80000100800 */
[----:B------:R2:W-:Y:S01]  /*69e30*/  STL [R1+0xf64], R25 ;  /* 0x000f641901007387 */ /* 0x0005e20000100800 */
[----:B0-----:R-:W-:Y:S01]  /*69e40*/  IMAD.MOV.U32 R24, RZ, RZ, R26 ;  /* 0x000000ffff187224 */ /* 0x001fe200078e001a */
[----:B------:R-:W-:Y:S01]  /*69e50*/  IADD3 R26, P5, R15, R8, RZ ;  /* 0x000000080f1a7210 */ /* 0x000fe20007fbe0ff */
[----:B--2---:R-:W-:-:S04]  /*69e60*/  IMAD.X R25, R4, 0x1, R11, P3 ;  /* 0x0000000104197824 */ /* 0x004fc800018e060b */
[----:B------:R-:W-:Y:S01]  /*69e70*/  IMAD.X R27, R5, 0x1, R10, P5 ;  /* 0x00000001051b7824 */ /* 0x000fe200028e060a */
[----:B------:R1:W2:Y:S04]  /*69e80*/  LDL.LU R24, [R1+0x2b6c] ;  /* 0x002b6c0001187983 */ /* 0x0002a80000300800 */
[----:B------:R0:W-:Y:S04]  /*69e90*/  STL [R1+0xf5c], R25 ;  /* 0x000f5c1901007387 */ /* 0x0001e80000100800 */
[----:B0-----:R1:W3:Y:S04]  /*69ea0*/  LDL.LU R25, [R1+0x2b68] ;  /* 0x002b680001197983 */ /* 0x0012e80000300800 */
[----:B------:R0:W-:Y:S04]  /*69eb0*/  STL.64 [R1+0xf50], R26 ;  /* 0x000f501a01007387 */ /* 0x0001e80000100a00 */
[----:B0-----:R-:W2:Y:S01]  /*69ec0*/  LDL.LU.64 R26, [R1+0x2b60] ;  /* 0x002b6000011a7983 */ /* 0x001ea20000300a00 */
[----:B------:R-:W-:-:S05]  /*69ed0*/  IADD3 R14, P3, R15, R9, RZ ;  /* 0x000000090f0e7210 */ /* 0x000fca0007f7e0ff */
[----:B------:R-:W-:Y:S01]  /*69ee0*/  IMAD.X R15, R5, 0x1, R11, P3 ;  /* 0x00000001050f7824 */ /* 0x000fe200018e060b */
[----:B--2---:R-:W-:-:S05]  /*69ef0*/  IADD3 R24, P4, R26, R8, RZ ;  /* 0x000000081a187210 */ /* 0x004fca0007f9e0ff */
[----:B------:R3:W-:Y:S04]  /*69f00*/  STL [R1+0xf40], R24 ;  /* 0x000f401801007387 */ /* 0x0007e80000100800 */
[----:B---3--:R-:W2:Y:S04]  /*69f10*/  LDL.LU.64 R24, [R1+0x2b58] ;  /* 0x002b580001187983 */ /* 0x008ea80000300a00 */
[----:B------:R0:W-:Y:S04]  /*69f20*/  STL.64 [R1+0xf48], R14 ;  /* 0x000f480e01007387 */ /* 0x0001e80000100a00 */
[----:B0-----:R-:W3:Y:S01]  /*69f30*/  LDL.LU.64 R14, [R1+0x2b50] ;  /* 0x002b5000010e7983 */ /* 0x001ee20000300a00 */
[----:B------:R-:W-:-:S02]  /*69f40*/  SHF.R.S32.HI R4, RZ, 0x1f, R26 ;  /* 0x0000001fff047819 */ /* 0x000fc4000001141a */
[----:B------:R-:W-:-:S05]  /*69f50*/  IADD3 R26, P3, R26, R9, RZ ;  /* 0x000000091a1a7210 */ /* 0x000fca0007f7e0ff */
[----:B------:R0:W-:Y:S04]  /*69f60*/  STL [R1+0xf38], R26 ;  /* 0x000f381a01007387 */ /* 0x0001e80000100800 */
[----:B0-----:R-:W4:Y:S04]  /*69f70*/  LDL.LU.64 R26, [R1+0x2b48] ;  /* 0x002b4800011a7983 */ /* 0x001f280000300a00 */
[----:B---3--:R0:W-:Y:S04]  /*69f80*/  STL.64 [R1+0x2b20], R14 ;  /* 0x002b200e01007387 */ /* 0x0081e80000100a00 */
[----:B0-----:R-:W3:Y:S04]  /*69f90*/  LDL.LU R15, [R1+0x88] ;  /* 0x00008800010f7983 */ /* 0x001ee80000300800 */
[----:B------:R0:W-:Y:S04]  /*69fa0*/  STL.64 [R1+0x2b38], R22 ;  /* 0x002b381601007387 */ /* 0x0001e80000100a00 */
[----:B0-----:R-:W2:Y:S04]  /*69fb0*/  LDL.64 R22, [R1+0xf38] ;  /* 0x000f380001167983 */ /* 0x001ea80000100a00 */
[----:B--2---:R0:W-:Y:S04]  /*69fc0*/  STL [R1+0x2b40], R22 ;  /* 0x002b401601007387 */ /* 0x0041e80000100800 */
[----:B0-----:R1:W2:Y:S04]  /*69fd0*/  LDL.64 R22, [R1+0xf40] ;  /* 0x000f400001167983 */ /* 0x0012a80000100a00 */
[----:B------:R0:W-:Y:S04]  /*69fe0*/  STL.64 [R1+0x2b18], R16 ;  /* 0x002b181001007387 */ /* 0x0001e80000100a00 */
[----:B0-----:R-:W4:Y:S01]  /*69ff0*/  LDL.LU R16, [R1+0x8c] ;  /* 0x00008c0001107983 */ /* 0x001f220000300800 */
[----:B--2---:R-:W-:-:S03]  /*6a000*/  IMAD.X R23, R4, 0x1, R10, P4 ;  /* 0x0000000104177824 */ /* 0x004fc600020e060a */
[----:B----4-:R0:W-:Y:S04]  /*6a010*/  STL.64 [R1+0x2b30], R16 ;  /* 0x002b301001007387 */ /* 0x0101e80000100a00 */
[----:B------:R-:W-:Y:S04]  /*6a020*/  STL.64 [R1+0x2b28], R26 ;  /* 0x002b281a01007387 */ /* 0x000fe80000100a00 */
[----:B------:R2:W-:Y:S04]  /*6a030*/  STL [R1+0xf44], R23 ;  /* 0x000f441701007387 */ /* 0x0005e80000100800 */
[----:B------:R1:W4:Y:S01]  /*6a040*/  LDL.LU R22, [R1+0x2b40] ;  /* 0x002b400001167983 */ /* 0x0003220000300800 */
[----:B---3--:R-:W-:-:S02]  /*6a050*/  SHF.R.S32.HI R5, RZ, 0x1f, R15 ;  /* 0x0000001fff057819 */ /* 0x008fc4000001140f */
[----:B0-----:R-:W-:Y:S01]  /*6a060*/  IADD3 R16, P5, R15, R8, RZ ;  /* 0x000000080f107210 */ /* 0x001fe20007fbe0ff */
[----:B--2---:R-:W-:-:S04]  /*6a070*/  IMAD.X R23, R4, 0x1, R11, P3 ;  /* 0x0000000104177824 */ /* 0x004fc800018e060b */
[----:B------:R-:W-:Y:S01]  /*6a080*/  IMAD.X R17, R5, 0x1, R10, P5 ;  /* 0x0000000105117824 */ /* 0x000fe200028e060a */
[----:B------:R4:W-:Y:S04]  /*6a090*/  STL [R1+0xf3c], R23 ;  /* 0x000f3c1701007387 */ /* 0x0009e80000100800 */
[----:B----4-:R-:W2:Y:S04]  /*6a0a0*/  LDL.LU.64 R22, [R1+0x2b38] ;  /* 0x002b380001167983 */ /* 0x010ea80000300a00 */
[----:B------:R0:W-:Y:S04]  /*6a0b0*/  STL.64 [R1+0xf30], R16 ;  /* 0x000f301001007387 */ /* 0x0001e80000100a00 */
[----:B0-----:R-:W3:Y:S01]  /*6a0c0*/  LDL.LU.64 R16, [R1+0x2b30] ;  /* 0x002b300001107983 */ /* 0x001ee20000300a00 */
[----:B------:R-:W-:-:S02]  /*6a0d0*/  IADD3 R14, P3, R15, R9, RZ ;  /* 0x000000090f0e7210 */ /* 0x000fc40007f7e0ff */
[----:B---3--:R-:W-:-:S05]  /*6a0e0*/  IADD3 R26, P4, R16, R8, RZ ;  /* 0x00000008101a7210 */ /* 0x008fca0007f9e0ff */
[----:B------:R0:W-:Y:S04]  /*6a0f0*/  STL [R1+0xf20], R26 ;  /* 0x000f201a01007387 */ /* 0x0001e80000100800 */
[----:B0-----:R-:W3:Y:S01]  /*6a100*/  LDL.LU.64 R26, [R1+0x2b28] ;  /* 0x002b2800011a7983 */ /* 0x001ee20000300a00 */
[----:B------:R-:W-:Y:S01]  /*6a110*/  IMAD.X R15, R5, 0x1, R11, P3 ;  /* 0x00000001050f7824 */ /* 0x000fe200018e060b */
[----:B------:R-:W-:Y:S02]  /*6a120*/  SHF.R.S32.HI R4, RZ, 0x1f, R16 ;  /* 0x0000001fff047819 */ /* 0x000fe40000011410 */
[----:B------:R-:W-:Y:S02]  /*6a130*/  IADD3 R16, P3, R16, R9, RZ ;  /* 0x0000000910107210 */ /* 0x000fe40007f7e0ff */
[----:B------:R0:W-:Y:S04]  /*6a140*/  STL.64 [R1+0xf28], R14 ;  /* 0x000f280e01007387 */ /* 0x0001e80000100a00 */
[----:B0-----:R-:W4:Y:S04]  /*6a150*/  LDL.LU.64 R14, [R1+0x2b20] ;  /* 0x002b2000010e7983 */ /* 0x001f280000300a00 */
[----:B------:R0:W-:Y:S04]  /*6a160*/  STL [R1+0xf18], R16 ;  /* 0x000f181001007387 */ /* 0x0001e80000100800 */
[----:B0-----:R-:W2:Y:S04]  /*6a170*/  LDL.LU.64 R16, [R1+0x2b18] ;  /* 0x002b180001107983 */ /* 0x001ea80000300a00 */
[----:B---3--:R0:W-:Y:S04]  /*6a180*/  STL.64 [R1+0x2af0], R26 ;  /* 0x002af01a01007387 */ /* 0x0081e80000100a00 */
[----:B0-----:R-:W3:Y:S04]  /*6a190*/  LDL.LU R26, [R1+0x94] ;  /* 0x00009400011a7983 */ /* 0x001ee80000300800 */
[----:B---3--:R-:W-:Y:S04]  /*6a1a0*/  STL.64 [R1+0x2b08], R26 ;  /* 0x002b081a01007387 */ /* 0x008fe80000100a00 */
[----:B------:R0:W-:Y:S04]  /*6a1b0*/  STL.64 [R1+0x2b10], R20 ;  /* 0x002b101401007387 */ /* 0x0001e80000100a00 */
[----:B0-----:R1:W3:Y:S04]  /*6a1c0*/  LDL.64 R20, [R1+0xf20] ;  /* 0x000f200001147983 */ /* 0x0012e80000100a00 */
[----:B------:R0:W-:Y:S04]  /*6a1d0*/  STL.64 [R1+0x2b00], R12 ;  /* 0x002b000c01007387 */ /* 0x0001e80000100a00 */
[----:B0-----:R-:W2:Y:S04]  /*6a1e0*/  LDL.LU R12, [R1+0x90] ;  /* 0x00009000010c7983 */ /* 0x001ea80000300800 */
[----:B----4-:R0:W-:Y:S04]  /*6a1f0*/  STL.64 [R1+0x2af8], R14 ;  /* 0x002af80e01007387 */ /* 0x0101e80000100a00 */
[----:B0-----:R1:W4:Y:S01]  /*6a200*/  LDL.64 R14, [R1+0xf18] ;  /* 0x000f1800010e7983 */ /* 0x0013220000100a00 */
[----:B---3--:R-:W-:-:S05]  /*6a210*/  IMAD.X R21, R4, 0x1, R10, P4 ;  /* 0x0000000104157824 */ /* 0x008fca00020e060a */
[----:B------:R0:W-:Y:S01]  /*6a220*/  STL [R1+0xf24], R21 ;  /* 0x000f241501007387 */ /* 0x0001e20000100800 */
[----:B--2---:R-:W-:Y:S02]  /*6a230*/  SHF.R.S32.HI R5, RZ, 0x1f, R12 ;  /* 0x0000001fff057819 */ /* 0x004fe4000001140c */
[----:B------:R-:W-:Y:S01]  /*6a240*/  IADD3 R26, P5, R12, R8, RZ ;  /* 0x000000080c1a7210 */ /* 0x000fe20007fbe0ff */
[----:B0-----:R-:W2:Y:S04]  /*6a250*/  LDL.LU.64 R20, [R1+0x2b10] ;  /* 0x002b100001147983 */ /* 0x001ea80000300a00 */
[----:B------:R-:W-:Y:S02]  /*6a260*/  IMAD.X R27, R5, 0x1, R10, P5 ;  /* 0x00000001051b7824 */ /* 0x000fe400028e060a */
[----:B----4-:R-:W-:-:S05]  /*6a270*/  IMAD.X R15, R4, 0x1, R11, P3 ;  /* 0x00000001040f7824 */ /* 0x010fca00018e060b */
[----:B------:R-:W-:Y:S04]  /*6a280*/  STL [R1+0xf1c], R15 ;  /* 0x000f1c0f01007387 */ /* 0x000fe80000100800 */
        /* <DEDUP_REMOVED lines=8> */
[----:B0-----:R-:W3:Y:S04]  /*6a310*/  LDL.LU.64 R12, [R1+0x2b00] ;  /* 0x002b0000010c7983 */ /* 0x001ee80000300a00 */
[----:B------:R0:W-:Y:S04]  /*6a320*/  STL.64 [R1+0xf08], R14 ;  /* 0x000f080e01007387 */ /* 0x0001e80000100a00 */
[----:B0-----:R-:W4:Y:S04]  /*6a330*/  LDL.LU.64 R14, [R1+0x2af8] ;  /* 0x002af800010e7983 */ /* 0x001f280000300a00 */
[----:B------:R0:W-:Y:S04]  /*6a340*/  STL [R1+0xef8], R26 ;  /* 0x000ef81a01007387 */ /* 0x0001e80000100800 */
[----:B0-----:R-:W4:Y:S04]  /*6a350*/  LDL.LU.64 R26, [R1+0x2af0] ;  /* 0x002af000011a7983 */ /* 0x001f280000300a00 */
[----:B------:R0:W-:Y:S04]  /*6a360*/  STL.64 [R1+0x2ae0], R16 ;  /* 0x002ae01001007387 */ /* 0x0001e80000100a00 */
[----:B0-----:R-:W2:Y:S04]  /*6a370*/  LDL.64 R16, [R1+0xef8] ;  /* 0x000ef80001107983 */ /* 0x001ea80000100a00 */
[----:B--2---:R0:W-:Y:S04]  /*6a380*/  STL [R1+0x2ae8], R16 ;  /* 0x002ae81001007387 */ /* 0x0041e80000100800 */
[----:B0-----:R1:W2:Y:S04]  /*6a390*/  LDL.64 R16, [R1+0xf00] ;  /* 0x000f000001107983 */ /* 0x0012a80000100a00 */
[----:B------:R-:W-:Y:S04]  /*6a3a0*/  STL.64 [R1+0x2ad0], R6 ;  /* 0x002ad00601007387 */ /* 0x000fe80000100a00 */
[----:B------:R-:W-:Y:S04]  /*6a3b0*/  STL [R1+0x2ad8], R7 ;  /* 0x002ad80701007387 */ /* 0x000fe80000100800 */
[----:B---3--:R0:W-:Y:S04]  /*6a3c0*/  STL.64 [R1+0x2ac0], R12 ;  /* 0x002ac00c01007387 */ /* 0x0081e80000100a00 */
[----:B0-----:R-:W3:Y:S04]  /*6a3d0*/  LDL.LU R12, [R1+0x9c] ;  /* 0x00009c00010c7983 */ /* 0x001ee80000300800 */
[----:B------:R0:W-:Y:S04]  /*6a3e0*/  STL.64 [R1+0x2ac8], R20 ;  /* 0x002ac81401007387 */ /* 0x0001e80000100a00 */
[----:B0-----:R-:W4:Y:S01]  /*6a3f0*/  LDL.LU R21, [R1+0x98] ;  /* 0x0000980001157983 */ /* 0x001f220000300800 */
[----:B--2---:R-:W-:-:S05]  /*6a400*/  IMAD.X R17, R4, 0x1, R10, P4 ;  /* 0x0000000104117824 */ /* 0x004fca00020e060a */
[----:B------:R0:W-:Y:S04]  /*6a410*/  STL [R1+0xf04], R17 ;  /* 0x000f041101007387 */ /* 0x0001e80000100800 */
[----:B------:R1:W2:Y:S01]  /*6a420*/  LDL.LU R16, [R1+0x2ae8] ;  /* 0x002ae80001107983 */ /* 0x0002a20000300800 */
[----:B0-----:R-:W-:-:S05]  /*6a430*/  IMAD.X R17, R4, 0x1, R11, P3 ;  /* 0x0000000104117824 */ /* 0x001fca00018e060b */
[----:B------:R2:W-:Y:S01]  /*6a440*/  STL [R1+0xefc], R17 ;  /* 0x000efc1101007387 */ /* 0x0005e20000100800 */
[----:B----4-:R-:W-:Y:S02]  /*6a450*/  SHF.R.S32.HI R5, RZ, 0x1f, R21 ;  /* 0x0000001fff057819 */ /* 0x010fe40000011415 */
[----:B------:R-:W-:-:S05]  /*6a460*/  IADD3 R6, P5, R21, R8, RZ ;  /* 0x0000000815067210 */ /* 0x000fca0007fbe0ff */
[----:B------:R-:W-:Y:S01]  /*6a470*/  IMAD.X R7, R5, 0x1, R10, P5 ;  /* 0x0000000105077824 */ /* 0x000fe200028e060a */
[----:B--2---:R-:W2:Y:S04]  /*6a480*/  LDL.LU.64 R16, [R1+0x2ae0] ;  /* 0x002ae00001107983 */ /* 0x004ea80000300a00 */
[----:B------:R0:W-:Y:S04]  /*6a490*/  STL.64 [R1+0xef0], R6 ;  /* 0x000ef00601007387 */ /* 0x0001e80000100a00 */
[----:B0-----:R1:W4:Y:S01]  /*6a4a0*/  LDL.LU R7, [R1+0x2ad8] ;  /* 0x002ad80001077983 */ /* 0x0013220000300800 */
[----:B------:R-:W-:-:S02]  /*6a4b0*/  IADD3 R20, P3, R21, R9, RZ ;  /* 0x0000000915147210 */ /* 0x000fc40007f7e0ff */
[C---:B---3--:R-:W-:Y:S02]  /*6a4c0*/  IADD3 R6, P4, R12.reuse, R8, RZ ;  /* 0x000000080c067210 */ /* 0x048fe40007f9e0ff */
[----:B------:R-:W-:Y:S01]  /*6a4d0*/  SHF.R.S32.HI R4, RZ, 0x1f, R12 ;  /* 0x0000001fff047819 */ /* 0x000fe2000001140c */
[----:B------:R-:W-:Y:S01]  /*6a4e0*/  IMAD.X R21, R5, 0x1, R11, P3 ;  /* 0x0000000105157824 */ /* 0x000fe200018e060b */
[----:B------:R-:W-:Y:S01]  /*6a4f0*/  IADD3 R12, P3, R12, R9, RZ ;  /* 0x000000090c0c7210 */ /* 0x000fe20007f7e0ff */
[----:B------:R4:W-:Y:S04]  /*6a500*/  STL [R1+0xee0], R6 ;  /* 0x000ee00601007387 */ /* 0x0009e80000100800 */
[----:B----4-:R-:W3:Y:S04]  /*6a510*/  LDL.LU.64 R6, [R1+0x2ad0] ;  /* 0x002ad00001067983 */ /* 0x010ee80000300a00 */
[----:B------:R0:W-:Y:S04]  /*6a520*/  STL.64 [R1+0xee8], R20 ;  /* 0x000ee81401007387 */ /* 0x0001e80000100a00 */
[----:B0-----:R-:W4:Y:S04]  /*6a530*/  LDL.LU.64 R20, [R1+0x2ac8] ;  /* 0x002ac80001147983 */ /* 0x001f280000300a00 */
[----:B------:R0:W-:Y:S04]  /*6a540*/  STL [R1+0xed8], R12 ;  /* 0x000ed80c01007387 */ /* 0x0001e80000100800 */
[----:B0-----:R-:W2:Y:S04]  /*6a550*/  LDL.LU.64 R12, [R1+0x2ac0] ;  /* 0x002ac000010c7983 */ /* 0x001ea80000300a00 */
[----:B--2---:R0:W-:Y:S04]  /*6a560*/  STL.64 [R1+0x2ab8], R12 ;  /* 0x002ab80c01007387 */ /* 0x0041e80000100a00 */
[----:B0-----:R1:W2:Y:S04]  /*6a570*/  LDL.64 R12, [R1+0xee0] ;  /* 0x000ee000010c7983 */ /* 0x0012a80000100a00 */
[----:B------:R0:W-:Y:S04]  /*6a580*/  STL.64 [R1+0x2a98], R16 ;  /* 0x002a981001007387 */ /* 0x0001e80000100a00 */
[----:B0-----:R-:W4:Y:S04]  /*6a590*/  LDL.LU R17, [R1+0xa0] ;  /* 0x0000a00001117983 */ /* 0x001f280000300800 */
[----:B------:R-:W-:Y:S04]  /*6a5a0*/  STL.64 [R1+0x2aa0], R24 ;  /* 0x002aa01801007387 */ /* 0x000fe80000100a00 */
[----:B------:R-:W-:Y:S04]  /*6a5b0*/  STL [R1+0x2aa8], R25 ;  /* 0x002aa81901007387 */ /* 0x000fe80000100800 */
[----:B---3--:R0:W-:Y:S04]  /*6a5c0*/  STL.64 [R1+0x2a90], R6 ;  /* 0x002a900601007387 */ /* 0x0081e80000100a00 */
[----:B0-----:R-:W3:Y:S04]  /*6a5d0*/  LDL.LU R6, [R1+0xa4] ;  /* 0x0000a40001067983 */ /* 0x001ee80000300800 */
[----:B---3--:R0:W-:Y:S04]  /*6a5e0*/  STL.64 [R1+0x2ab0], R6 ;  /* 0x002ab00601007387 */ /* 0x0081e80000100a00 */
[----:B0-----:R1:W3:Y:S01]  /*6a5f0*/  LDL.64 R6, [R1+0xed8] ;  /* 0x000ed80001067983 */ /* 0x0012e20000100a00 */
[----:B--2---:R-:W-:Y:S01]  /*6a600*/  IMAD.X R13, R4, 0x1, R10, P4 ;  /* 0x00000001040d7824 */ /* 0x004fe200020e060a */
[----:B----4-:R-:W-:-:S02]  /*6a610*/  SHF.R.S32.HI R5, RZ, 0x1f, R17 ;  /* 0x0000001fff057819 */ /* 0x010fc40000011411 */
[----:B------:R-:W-:Y:S02]  /*6a620*/  IADD3 R24, P5, R17, R8, RZ ;  /* 0x0000000811187210 */ /* 0x000fe40007fbe0ff */
[----:B------:R0:W-:Y:S03]  /*6a630*/  STL [R1+0xee4], R13 ;  /* 0x000ee40d01007387 */ /* 0x0001e60000100800 */
[----:B------:R-:W-:Y:S01]  /*6a640*/  IMAD.X R25, R5, 0x1, R10, P5 ;  /* 0x0000000105197824 */ /* 0x000fe200028e060a */
[----:B0-----:R-:W2:Y:S01]  /*6a650*/  LDL.LU.64 R12, [R1+0x2ab8] ;  /* 0x002ab800010c7983 */ /* 0x001ea20000300a00 */
[----:B---3--:R-:W-:-:S05]  /*6a660*/  IMAD.X R7, R4, 0x1, R11, P3 ;  /* 0x0000000104077824 */ /* 0x008fca00018e060b */
[----:B------:R0:W-:Y:S04]  /*6a670*/  STL [R1+0xedc], R7 ;  /* 0x000edc0701007387 */ /* 0x0001e80000100800 */
[----:B0-----:R-:W3:Y:S04]  /*6a680*/  LDL.LU.64 R6, [R1+0x2ab0] ;  /* 0x002ab00001067983 */ /* 0x001ee80000300a00 */
[----:B------:R0:W-:Y:S04]  /*6a690*/  STL.64 [R1+0xed0], R24 ;  /* 0x000ed01801007387 */ /* 0x0001e80000100a00 */
[----:B0-----:R1:W4:Y:S01]  /*6a6a0*/  LDL.LU R25, [R1+0x2aa8] ;  /* 0x002aa80001197983 */ /* 0x0013220000300800 */
[----:B------:R-:W-:-:S05]  /*6a6b0*/  IADD3 R16, P3, R17, R9, RZ ;  /* 0x0000000911107210 */ /* 0x000fca0007f7e0ff */
[----:B------:R-:W-:Y:S01]  /*6a6c0*/  IMAD.X R17, R5, 0x1, R11, P3 ;  /* 0x0000000105117824 */ /* 0x000fe200018e060b */
[C---:B---3--:R-:W-:Y:S02]  /*6a6d0*/  IADD3 R24, P4, R6.reuse, R8, RZ ;  /* 0x0000000806187210 */ /* 0x048fe40007f9e0ff */
[----:B------:R-:W-:Y:S02]  /*6a6e0*/  SHF.R.S32.HI R4, RZ, 0x1f, R6 ;  /* 0x0000001fff047819 */ /* 0x000fe40000011406 */
[----:B------:R-:W-:Y:S01]  /*6a6f0*/  IADD3 R6, P3, R6, R9, RZ ;  /* 0x0000000906067210 */ /* 0x000fe20007f7e0ff */
[----:B------:R4:W-:Y:S04]  /*6a700*/  STL [R1+0xec0], R24 ;  /* 0x000ec01801007387 */ /* 0x0009e80000100800 */
[----:B----4-:R-:W3:Y:S04]  /*6a710*/  LDL.LU.64 R24, [R1+0x2aa0] ;  /* 0x002aa00001187983 */ /* 0x010ee80000300a00 */
[----:B------:R0:W-:Y:S04]  /*6a720*/  STL.64 [R1+0xec8], R16 ;  /* 0x000ec81001007387 */ /* 0x0001e80000100a00 */
[----:B0-----:R-:W4:Y:S04]  /*6a730*/  LDL.LU.64 R16, [R1+0x2a98] ;  /* 0x002a980001107983 */ /* 0x001f280000300a00 */
[----:B------:R0:W-:Y:S04]  /*6a740*/  STL [R1+0xeb8], R6 ;  /* 0x000eb80601007387 */ /* 0x0001e80000100800 */
[----:B0-----:R-:W3:Y:S04]  /*6a750*/  LDL.LU.64 R6, [R1+0x2a90] ;  /* 0x002a900001067983 */ /* 0x001ee80000300a00 */
[----:B------:R-:W-:Y:S04]  /*6a760*/  STL.64 [R1+0x2a78], R20 ;  /* 0x002a781401007387 */ /* 0x000fe80000100a00 */
[----:B--2---:R0:W-:Y:S04]  /*6a770*/  STL.64 [R1+0x2a80], R12 ;  /* 0x002a800c01007387 */ /* 0x0041e80000100a00 */
[----:B0-----:R-:W2:Y:S04]  /*6a780*/  LDL.64 R12, [R1+0xeb8] ;  /* 0x000eb800010c7983 */ /* 0x001ea80000100a00 */
[----:B--2---:R0:W-:Y:S04]  /*6a790*/  STL [R1+0x2a88], R12 ;  /* 0x002a880c01007387 */ /* 0x0041e80000100800 */
[----:B0-----:R1:W2:Y:S04]  /*6a7a0*/  LDL.64 R12, [R1+0xec0] ;  /* 0x000ec000010c7983 */ /* 0x0012a80000100a00 */
[----:B---3--:R0:W-:Y:S04]  /*6a7b0*/  STL.64 [R1+0x2a60], R6 ;  /* 0x002a600601007387 */ /* 0x0081e80000100a00 */
[----:B0-----:R-:W3:Y:S04]  /*6a7c0*/  LDL.LU R6, [R1+0xac] ;  /* 0x0000ac0001067983 */ /* 0x001ee80000300800 */
[----:B----4-:R0:W-:Y:S04]  /*6a7d0*/  STL.64 [R1+0x2a68], R16 ;  /* 0x002a681001007387 */ /* 0x0101e80000100a00 */
[----:B0-----:R-:W4:Y:S04]  /*6a7e0*/  LDL.LU R17, [R1+0xa8] ;  /* 0x0000a80001117983 */ /* 0x001f280000300800 */
[----:B------:R-:W-:Y:S01]  /*6a7f0*/  STL.64 [R1+0x2a70], R24 ;  /* 0x002a701801007387 */ /* 0x000fe20000100a00 */
[----:B--2---:R-:W-:-:S05]  /*6a800*/  IMAD.X R13, R4, 0x1, R10, P4 ;  /* 0x00000001040d7824 */ /* 0x004fca00020e060a */
[----:B------:R0:W-:Y:S04]  /*6a810*/  STL [R1+0xec4], R13 ;  /* 0x000ec40d01007387 */ /* 0x0001e80000100800 */
[----:B------:R1:W2:Y:S01]  /*6a820*/  LDL.LU R12, [R1+0x2a88] ;  /* 0x002a8800010c7983 */ /* 0x0002a20000300800 */
[----:B0-----:R-:W-:Y:S01]  /*6a830*/  IMAD.X R13, R4, 0x1, R11, P3 ;  /* 0x00000001040d7824 */ /* 0x001fe200018e060b */
[-C--:B---3--:R-:W-:Y:S02]  /*6a840*/  IADD3 R24, P4, R6, R8.reuse, RZ ;  /* 0x0000000806187210 */ /* 0x088fe40007f9e0ff */
[----:B----4-:R-:W-:Y:S02]  /*6a850*/  SHF.R.S32.HI R5, RZ, 0x1f, R17 ;  /* 0x0000001fff057819 */ /* 0x010fe40000011411 */
[----:B------:R-:W-:-:S02]  /*6a860*/  IADD3 R20, P5, R17, R8, RZ ;  /* 0x0000000811147210 */ /* 0x000fc40007fbe0ff */
[-C--:B------:R-:W-:Y:S01]  /*6a870*/  IADD3 R16, P3, R17, R9.reuse, RZ ;  /* 0x0000000911107210 */ /* 0x080fe20007f7e0ff */
[----:B------:R2:W-:Y:S02]  /*6a880*/  STL [R1+0xebc], R13 ;  /* 0x000ebc0d01007387 */ /* 0x0005e40000100800 */
[C---:B------:R-:W-:Y:S02]  /*6a890*/  IMAD.X R21, R5.reuse, 0x1, R10, P5 ;  /* 0x0000000105157824 */ /* 0x040fe400028e060a */
[----:B------:R-:W-:Y:S01]  /*6a8a0*/  IMAD.X R17, R5, 0x1, R11, P3 ;  /* 0x0000000105117824 */ /* 0x000fe200018e060b */
[----:B------:R-:W-:Y:S02]  /*6a8b0*/  SHF.R.S32.HI R4, RZ, 0x1f, R6 ;  /* 0x0000001fff047819 */ /* 0x000fe40000011406 */
[----:B------:R-:W-:Y:S01]  /*6a8c0*/  IADD3 R6, P3, R6, R9, RZ ;  /* 0x0000000906067210 */ /* 0x000fe20007f7e0ff */
[----:B--2---:R-:W2:Y:S04]  /*6a8d0*/  LDL.LU.64 R12, [R1+0x2a80] ;  /* 0x002a8000010c7983 */ /* 0x004ea80000300a00 */
[----:B------:R0:W-:Y:S04]  /*6a8e0*/  STL.64 [R1+0xeb0], R20 ;  /* 0x000eb01401007387 */ /* 0x0001e80000100a00 */
[----:B0-----:R-:W3:Y:S04]  /*6a8f0*/  LDL.LU.64 R20, [R1+0x2a78] ;  /* 0x002a780001147983 */ /* 0x001ee80000300a00 */
[----:B------:R0:W-:Y:S04]  /*6a900*/  STL [R1+0xea0], R24 ;  /* 0x000ea01801007387 */ /* 0x0001e80000100800 */
[----:B0-----:R-:W4:Y:S04]  /*6a910*/  LDL.LU.64 R24, [R1+0x2a70] ;  /* 0x002a700001187983 */ /* 0x001f280000300a00 */
[----:B------:R0:W-:Y:S04]  /*6a920*/  STL.64 [R1+0xea8], R16 ;  /* 0x000ea81001007387 */ /* 0x0001e80000100a00 */
[----:B0-----:R-:W4:Y:S04]  /*6a930*/  LDL.LU.64 R16, [R1+0x2a68] ;  /* 0x002a680001107983 */ /* 0x001f280000300a00 */
[----:B------:R0:W-:Y:S04]  /*6a940*/  STL [R1+0xe98], R6 ;  /* 0x000e980601007387 */ /* 0x0001e80000100800 */
[----:B0-----:R-:W2:Y:S04]  /*6a950*/  LDL.LU.64 R6, [R1+0x2a60] ;  /* 0x002a600001067983 */ /* 0x001ea80000300a00 */
[----:B--2---:R0:W-:Y:S04]  /*6a960*/  STL.64 [R1+0x2a58], R6 ;  /* 0x002a580601007387 */ /* 0x0041e80000100a00 */
[----:B0-----:R1:W2:Y:S04]  /*6a970*/  LDL.64 R6, [R1+0xea0] ;  /* 0x000ea00001067983 */ /* 0x0012a80000100a00 */
[----:B------:R0:W-:Y:S04]  /*6a980*/  STL.64 [R1+0x2a50], R26 ;  /* 0x002a501a01007387 */ /* 0x0001e80000100a00 */
[----:B0-----:R1:W4:Y:S04]  /*6a990*/  LDL.64 R26, [R1+0xe98] ;  /* 0x000e9800011a7983 */ /* 0x0013280000100a00 */
[----:B---3--:R0:W-:Y:S04]  /*6a9a0*/  STL.64 [R1+0x2a38], R20 ;  /* 0x002a381401007387 */ /* 0x0081e80000100a00 */
[----:B0-----:R-:W3:Y:S04]  /*6a9b0*/  LDL.LU R21, [R1+0xb0] ;  /* 0x0000b00001157983 */ /* 0x001ee80000300800 */
[----:B------:R-:W-:Y:S04]  /*6a9c0*/  STL.64 [R1+0x2a40], R12 ;  /* 0x002a400c01007387 */ /* 0x000fe80000100a00 */
[----:B------:R-:W-:Y:S04]  /*6a9d0*/  STL [R1+0x2a48], R13 ;  /* 0x002a480d01007387 */ /* 0x000fe80000100800 */
[----:B------:R0:W-:Y:S04]  /*6a9e0*/  STL.64 [R1+0x2a30], R28 ;  /* 0x002a301c01007387 */ /* 0x0001e80000100a00 */
[----:B0-----:R-:W3:Y:S01]  /*6a9f0*/  LDL.LU R28, [R1+0xb4] ;  /* 0x0000b400011c7983 */ /* 0x001ee20000300800 */
[----:B--2---:R-:W-:-:S05]  /*6aa00*/  IMAD.X R7, R4, 0x1, R10, P4 ;  /* 0x0000000104077824 */ /* 0x004fca00020e060a */
[----:B------:R0:W-:Y:S01]  /*6aa10*/  STL [R1+0xea4], R7 ;  /* 0x000ea40701007387 */ /* 0x0001e20000100800 */
[----:B----4-:R-:W-:-:S03]  /*6aa20*/  IMAD.X R27, R4, 0x1, R11, P3 ;  /* 0x00000001041b7824 */ /* 0x010fc600018e060b */
[----:B0-----:R-:W2:Y:S04]  /*6aa30*/  LDL.LU.64 R6, [R1+0x2a58] ;  /* 0x002a580001067983 */ /* 0x001ea80000300a00 */
[----:B------:R0:W-:Y:S01]  /*6aa40*/  STL [R1+0xe9c], R27 ;  /* 0x000e9c1b01007387 */ /* 0x0001e20000100800 */
[----:B---3--:R-:W-:Y:S02]  /*6aa50*/  SHF.R.S32.HI R5, RZ, 0x1f, R21 ;  /* 0x0000001fff057819 */ /* 0x008fe40000011415 */
[----:B------:R-:W-:Y:S01]  /*6aa60*/  IADD3 R12, P5, R21, R8, RZ ;  /* 0x00000008150c7210 */ /* 0x000fe20007fbe0ff */
[----:B0-----:R-:W3:Y:S04]  /*6aa70*/  LDL.LU.64 R26, [R1+0x2a50] ;  /* 0x002a5000011a7983 */ /* 0x001ee80000300a00 */
[----:B------:R-:W-:-:S05]  /*6aa80*/  IMAD.X R13, R5, 0x1, R10, P5 ;  /* 0x00000001050d7824 */ /* 0x000fca00028e060a */
[----:B------:R0:W-:Y:S04]  /*6aa90*/  STL.64 [R1+0xe90], R12 ;  /* 0x000e900c01007387 */ /* 0x0001e80000100a00 */
[----:B0-----:R1:W4:Y:S01]  /*6aaa0*/  LDL.LU R13, [R1+0x2a48] ;  /* 0x002a4800010d7983 */ /* 0x0013220000300800 */
[-C--:B------:R-:W-:Y:S02]  /*6aab0*/  IADD3 R20, P3, R21, R9.reuse, RZ ;  /* 0x0000000915147210 */ /* 0x080fe40007f7e0ff */
[C---:B------:R-:W-:Y:S02]  /*6aac0*/  IADD3 R12, P4, R28.reuse, R8, RZ ;  /* 0x000000081c0c7210 */ /* 0x040fe40007f9e0ff */
[----:B------:R-:W-:Y:S01]  /*6aad0*/  SHF.R.S32.HI R4, RZ, 0x1f, R28 ;  /* 0x0000001fff047819 */ /* 0x000fe2000001141c */
[----:B------:R-:W-:Y:S01]  /*6aae0*/  IMAD.X R21, R5, 0x1, R11, P3 ;  /* 0x0000000105157824 */ /* 0x000fe200018e060b */
[----:B------:R-:W-:Y:S01]  /*6aaf0*/  IADD3 R28, P3, R28, R9, RZ ;  /* 0x000000091c1c7210 */ /* 0x000fe20007f7e0ff */
[----:B------:R4:W-:Y:S04]  /*6ab00*/  STL [R1+0xe80], R12 ;  /* 0x000e800c01007387 */ /* 0x0009e80000100800 */
[----:B----4-:R-:W4:Y:S04]  /*6ab10*/  LDL.LU.64 R12, [R1+0x2a40] ;  /* 0x002a4000010c7983 */ /* 0x010f280000300a00 */
[----:B------:R0:W-:Y:S04]  /*6ab20*/  STL.64 [R1+0xe88], R20 ;  /* 0x000e881401007387 */ /* 0x0001e80000100a00 */
[----:B0-----:R-:W4:Y:S04]  /*6ab30*/  LDL.LU.64 R20, [R1+0x2a38] ;  /* 0x002a380001147983 */ /* 0x001f280000300a00 */
[----:B------:R0:W-:Y:S04]  /*6ab40*/  STL [R1+0xe78], R28 ;  /* 0x000e781c01007387 */ /* 0x0001e80000100800 */
[----:B0-----:R-:W4:Y:S04]  /*6ab50*/  LDL.LU.64 R28, [R1+0x2a30] ;  /* 0x002a3000011c7983 */ /* 0x001f280000300a00 */
[----:B------:R-:W-:Y:S04]  /*6ab60*/  STL.64 [R1+0x2a18], R16 ;  /* 0x002a181001007387 */ /* 0x000fe80000100a00 */
[----:B--2---:R0:W-:Y:S04]  /*6ab70*/  STL.64 [R1+0x2a08], R6 ;  /* 0x002a080601007387 */ /* 0x0041e80000100a00 */
[----:B0-----:R-:W2:Y:S04]  /*6ab80*/  LDL.LU R7, [R1+0xb8] ;  /* 0x0000b80001077983 */ /* 0x001ea80000300800 */
[----:B---3--:R0:W-:Y:S04]  /*6ab90*/  STL.64 [R1+0x2a20], R26 ;  /* 0x002a201a01007387 */ /* 0x0081e80000100a00 */
[----:B0-----:R-:W3:Y:S04]  /*6aba0*/  LDL.64 R26, [R1+0xe78] ;  /* 0x000e7800011a7983 */ /* 0x001ee80000100a00 */
[----:B---3--:R0:W-:Y:S04]  /*6abb0*/  STL [R1+0x2a28], R26 ;  /* 0x002a281a01007387 */ /* 0x0081e80000100800 */
[----:B0-----:R1:W3:Y:S04]  /*6abc0*/  LDL.64 R26, [R1+0xe80] ;  /* 0x000e8000011a7983 */ /* 0x0012e80000100a00 */
[----:B----4-:R0:W-:Y:S04]  /*6abd0*/  STL.64 [R1+0x2a00], R12 ;  /* 0x002a000c01007387 */ /* 0x0101e80000100a00 */
[----:B0-----:R-:W4:Y:S04]  /*6abe0*/  LDL.LU R12, [R1+0xbc] ;  /* 0x0000bc00010c7983 */ /* 0x001f280000300800 */
[----:B------:R-:W-:Y:S01]  /*6abf0*/  STL.64 [R1+0x2a10], R20 ;  /* 0x002a101401007387 */ /* 0x000fe20000100a00 */
[----:B---3--:R-:W-:-:S05]  /*6ac00*/  IMAD.X R27, R4, 0x1, R10, P4 ;  /* 0x00000001041b7824 */ /* 0x008fca00020e060a */
[----:B------:R0:W-:Y:S04]  /*6ac10*/  STL [R1+0xe84], R27 ;  /* 0x000e841b01007387 */ /* 0x0001e80000100800 */
[----:B------:R1:W3:Y:S01]  /*6ac20*/  LDL.LU R26, [R1+0x2a28] ;  /* 0x002a2800011a7983 */ /* 0x0002e20000300800 */
[----:B--2---:R-:W-:Y:S02]  /*6ac30*/  SHF.R.S32.HI R5, RZ, 0x1f, R7 ;  /* 0x0000001fff057819 */ /* 0x004fe40000011407 */
[----:B------:R-:W-:-:S05]  /*6ac40*/  IADD3 R16, P5, R7, R8, RZ ;  /* 0x0000000807107210 */ /* 0x000fca0007fbe0ff */
[----:B------:R-:W-:Y:S02]  /*6ac50*/  IMAD.X R17, R5, 0x1, R10, P5 ;  /* 0x0000000105117824 */ /* 0x000fe400028e060a */
[--C-:B0-----:R-:W-:Y:S01]  /*6ac60*/  IMAD.X R27, R4, 0x1, R11.reuse, P3 ;  /* 0x00000001041b7824 */ /* 0x101fe200018e060b */
[-C--:B------:R-:W-:Y:S02]  /*6ac70*/  IADD3 R6, P3, R7, R9.reuse, RZ ;  /* 0x0000000907067210 */ /* 0x080fe40007f7e0ff */
[C---:B----4-:R-:W-:Y:S02]  /*6ac80*/  IADD3 R20, P4, R12.reuse, R8, RZ ;  /* 0x000000080c147210 */ /* 0x050fe40007f9e0ff */
[----:B------:R-:W-:Y:S01]  /*6ac90*/  SHF.R.S32.HI R4, RZ, 0x1f, R12 ;  /* 0x0000001fff047819 */ /* 0x000fe2000001140c */
[----:B------:R3:W-:Y:S01]  /*6aca0*/  STL [R1+0xe7c], R27 ;  /* 0x000e7c1b01007387 */ /* 0x0007e20000100800 */
[----:B------:R-:W-:Y:S01]  /*6acb0*/  IMAD.X R7, R5, 0x1, R11, P3 ;  /* 0x0000000105077824 */ /* 0x000fe200018e060b */
[----:B------:R-:W-:-:S02]  /*6acc0*/  IADD3 R12, P3, R12, R9, RZ ;  /* 0x000000090c0c7210 */ /* 0x000fc40007f7e0ff */
[----:B---3--:R-:W2:Y:S04]  /*6acd0*/  LDL.LU.64 R26, [R1+0x2a20] ;  /* 0x002a2000011a7983 */ /* 0x008ea80000300a00 */
[----:B------:R0:W-:Y:S04]  /*6ace0*/  STL.64 [R1+0xe70], R16 ;  /* 0x000e701001007387 */ /* 0x0001e80000100a00 */
[----:B0-----:R-:W3:Y:S04]  /*6acf0*/  LDL.LU.64 R16, [R1+0x2a18] ;  /* 0x002a180001107983 */ /* 0x001ee80000300a00 */
[----:B------:R0:W-:Y:S04]  /*6ad00*/  STL [R1+0xe60], R20 ;  /* 0x000e601401007387 */ /* 0x0001e80000100800 */
[----:B0-----:R-:W4:Y:S04]  /*6ad10*/  LDL.LU.64 R20, [R1+0x2a10] ;  /* 0x002a100001147983 */ /* 0x001f280000300a00 */
[----:B------:R0:W-:Y:S04]  /*6ad20*/  STL.64 [R1+0xe68], R6 ;  /* 0x000e680601007387 */ /* 0x0001e80000100a00 */
[----:B0-----:R-:W2:Y:S04]  /*6ad30*/  LDL.LU.64 R6, [R1+0x2a08] ;  /* 0x002a080001067983 */ /* 0x001ea80000300a00 */
[----:B------:R0:W-:Y:S04]  /*6ad40*/  STL [R1+0xe58], R12 ;  /* 0x000e580c01007387 */ /* 0x0001e80000100800 */
[----:B0-----:R-:W4:Y:S04]  /*6ad50*/  LDL.LU.64 R12, [R1+0x2a00] ;  /* 0x002a0000010c7983 */ /* 0x001f280000300a00 */
[----:B------:R-:W-:Y:S04]  /*6ad60*/  STL.64 [R1+0x29e8], R28 ;  /* 0x0029e81c01007387 */ /* 0x000fe80000100a00 */
[----:B------:R0:W-:Y:S04]  /*6ad70*/  STL.64 [R1+0x29f0], R2 ;  /* 0x0029f00201007387 */ /* 0x0001e80000100a00 */
[----:B0-----:R-:W3:Y:S04]  /*6ad80*/  LDL.64 R2, [R1+0xe58] ;  /* 0x000e580001027983 */ /* 0x001ee80000100a00 */
[----:B---3--:R0:W-:Y:S04]  /*6ad90*/  STL [R1+0x29f8], R2 ;  /* 0x0029f80201007387 */ /* 0x0081e80000100800 */
[----:B0-----:R1:W3:Y:S04]  /*6ada0*/  LDL.64 R2, [R1+0xe60] ;  /* 0x000e600001027983 */ /* 0x0012e80000100a00 */
[----:B------:R0:W-:Y:S04]  /*6adb0*/  STL.64 [R1+0x29d8], R16 ;  /* 0x0029d81001007387 */ /* 0x0001e80000100a00 */
[----:B0-----:R-:W4:Y:S04]  /*6adc0*/  LDL.LU R17, [R1+0xc4] ;  /* 0x0000c40001117983 */ /* 0x001f280000300800 */
[----:B--2---:R0:W-:Y:S04]  /*6add0*/  STL.64 [R1+0x29d0], R6 ;  /* 0x0029d00601007387 */ /* 0x0041e80000100a00 */
[----:B0-----:R-:W2:Y:S04]  /*6ade0*/  LDL.LU R6, [R1+0xc8] ;  /* 0x0000c80001067983 */ /* 0x001ea80000300800 */
[----:B------:R-:W-:Y:S01]  /*6adf0*/  STL.64 [R1+0x29e0], R26 ;  /* 0x0029e01a01007387 */ /* 0x000fe20000100a00 */
[----:B---3--:R-:W-:-:S05]  /*6ae00*/  IMAD.X R3, R4, 0x1, R10, P4 ;  /* 0x0000000104037824 */ /* 0x008fca00020e060a */
[----:B------:R0:W-:Y:S04]  /*6ae10*/  STL [R1+0xe64], R3 ;  /* 0x000e640301007387 */ /* 0x0001e80000100800 */
[----:B------:R1:W3:Y:S01]  /*6ae20*/  LDL.LU R2, [R1+0x29f8] ;  /* 0x0029f80001027983 */ /* 0x0002e20000300800 */
[----:B----4-:R-:W-:Y:S02]  /*6ae30*/  SHF.R.S32.HI R5, RZ, 0x1f, R17 ;  /* 0x0000001fff057819 */ /* 0x010fe40000011411 */
[C---:B------:R-:W-:Y:S01]  /*6ae40*/  IADD3 R28, P5, R17.reuse, R8, RZ ;  /* 0x00000008111c7210 */ /* 0x040fe20007fbe0ff */
[----:B0-----:R-:W-:Y:S01]  /*6ae50*/  IMAD.X R3, R4, 0x1, R11, P3 ;  /* 0x0000000104037824 */ /* 0x001fe200018e060b */
[----:B------:R-:W-:-:S03]  /*6ae60*/  IADD3 R16, P3, R17, R9, RZ ;  /* 0x0000000911107210 */ /* 0x000fc60007f7e0ff */
[C---:B------:R-:W-:Y:S01]  /*6ae70*/  IMAD.X R29, R5.reuse, 0x1, R10, P5 ;  /* 0x00000001051d7824 */ /* 0x040fe200028e060a */
[----:B------:R3:W-:Y:S01]  /*6ae80*/  STL [R1+0xe5c], R3 ;  /* 0x000e5c0301007387 */ /* 0x0007e20000100800 */
[----:B------:R-:W-:Y:S01]  /*6ae90*/  IMAD.X R17, R5, 0x1, R11, P3 ;  /* 0x0000000105117824 */ /* 0x000fe200018e060b */
[C---:B--2---:R-:W-:Y:S02]  /*6aea0*/  IADD3 R26, P4, R6.reuse, R8, RZ ;  /* 0x00000008061a7210 */ /* 0x044fe40007f9e0ff */
[----:B------:R-:W-:Y:S02]  /*6aeb0*/  SHF.R.S32.HI R4, RZ, 0x1f, R6 ;  /* 0x0000001fff047819 */ /* 0x000fe40000011406 */
[----:B------:R-:W-:Y:S01]  /*6aec0*/  IADD3 R6, P3, R6, R9, RZ ;  /* 0x0000000906067210 */ /* 0x000fe20007f7e0ff */
        /* <DEDUP_REMOVED lines=8> */
[----:B0-----:R-:W2:Y:S04]  /*6af50*/  LDL.LU.64 R6, [R1+0x29d0] ;  /* 0x0029d00001067983 */ /* 0x001ea80000300a00 */
[----:B------:R0:W-:Y:S04]  /*6af60*/  STL.64 [R1+0x29c0], R18 ;  /* 0x0029c01201007387 */ /* 0x0001e80000100a00 */
[----:B0-----:R-:W3:Y:S04]  /*6af70*/  LDL.64 R18, [R1+0xe38] ;  /* 0x000e380001127983 */ /* 0x001ee80000100a00 */
[----:B---3--:R0:W-:Y:S04]  /*6af80*/  STL [R1+0x29c8], R18 ;  /* 0x0029c81201007387 */ /* 0x0081e80000100800 */
[----:B0-----:R1:W3:Y:S04]  /*6af90*/  LDL.64 R18, [R1+0xe40] ;  /* 0x000e400001127983 */ /* 0x0012e80000100a00 */
[----:B------:R-:W-:Y:S04]  /*6afa0*/  STL.64 [R1+0x29b8], R28 ;  /* 0x0029b81c01007387 */ /* 0x000fe80000100a00 */
[----:B----4-:R0:W-:Y:S04]  /*6afb0*/  STL.64 [R1+0x29a0], R26 ;  /* 0x0029a01a01007387 */ /* 0x0101e80000100a00 */
[----:B0-----:R-:W4:Y:S04]  /*6afc0*/  LDL.LU R26, [R1+0xd0] ;  /* 0x0000d000011a7983 */ /* 0x001f280000300800 */
[----:B--2---:R0:W-:Y:S04]  /*6afd0*/  STL.64 [R1+0x29a8], R16 ;  /* 0x0029a81001007387 */ /* 0x0041e80000100a00 */
[----:B0-----:R-:W2:Y:S04]  /*6afe0*/  LDL.LU R17, [R1+0xcc] ;  /* 0x0000cc0001117983 */ /* 0x001ea80000300800 */
[----:B------:R-:W-:Y:S01]  /*6aff0*/  STL.64 [R1+0x29b0], R6 ;  /* 0x0029b00601007387 */ /* 0x000fe20000100a00 */
[----:B---3--:R-:W-:-:S05]  /*6b000*/  IMAD.X R19, R4, 0x1, R10, P4 ;  /* 0x0000000104137824 */ /* 0x008fca00020e060a */
[----:B------:R0:W-:Y:S04]  /*6b010*/  STL [R1+0xe44], R19 ;  /* 0x000e441301007387 */ /* 0x0001e80000100800 */
[----:B------:R1:W3:Y:S01]  /*6b020*/  LDL.LU R18, [R1+0x29c8] ;  /* 0x0029c80001127983 */ /* 0x0002e20000300800 */
[----:B0-----:R-:W-:Y:S01]  /*6b030*/  IMAD.X R19, R4, 0x1, R11, P3 ;  /* 0x0000000104137824 */ /* 0x001fe200018e060b */
[----:B----4-:R-:W-:Y:S02]  /*6b040*/  IADD3 R6, P4, R26, R8, RZ ;  /* 0x000000081a067210 */ /* 0x010fe40007f9e0ff */
[----:B------:R-:W-:Y:S02]  /*6b050*/  SHF.R.S32.HI R4, RZ, 0x1f, R26 ;  /* 0x0000001fff047819 */ /* 0x000fe4000001141a */
[----:B--2---:R-:W-:-:S02]  /*6b060*/  SHF.R.S32.HI R5, RZ, 0x1f, R17 ;  /* 0x0000001fff057819 */ /* 0x004fc40000011411 */
[C---:B------:R-:W-:Y:S02]  /*6b070*/  IADD3 R28, P5, R17.reuse, R8, RZ ;  /* 0x00000008111c7210 */ /* 0x040fe40007fbe0ff */
[-C--:B------:R-:W-:Y:S01]  /*6b080*/  IADD3 R16, P3, R17, R9.reuse, RZ ;  /* 0x0000000911107210 */ /* 0x080fe20007f7e0ff */
[----:B------:R3:W-:Y:S02]  /*6b090*/  STL [R1+0xe3c], R19 ;  /* 0x000e3c1301007387 */ /* 0x0007e40000100800 */
[C-C-:B------:R-:W-:Y:S02]  /*6b0a0*/  IMAD.X R29, R5.reuse, 0x1, R10.reuse, P5 ;  /* 0x00000001051d7824 */ /* 0x140fe400028e060a */
[----:B------:R-:W-:Y:S01]  /*6b0b0*/  IMAD.X R17, R5, 0x1, R11, P3 ;  /* 0x0000000105117824 */ /* 0x000fe200018e060b */
        /* <DEDUP_REMOVED lines=9> */
[----:B0-----:R-:W3:Y:S04]  /*6b150*/  LDL.LU.64 R26, [R1+0x29a0] ;  /* 0x0029a000011a7983 */ /* 0x001ee80000300a00 */
[----:B---3--:R0:W-:Y:S04]  /*6b160*/  STL.64 [R1+0x2998], R26 ;  /* 0x0029981a01007387 */ /* 0x0081e80000100a00 */
[----:B0-----:R1:W3:Y:S04]  /*6b170*/  LDL.64 R26, [R1+0xe20] ;  /* 0x000e2000011a7983 */ /* 0x0012e80000100a00 */
[----:B--2---:R0:W-:Y:S04]  /*6b180*/  STL.64 [R1+0x2970], R16 ;  /* 0x0029701001007387 */ /* 0x0041e80000100a00 */
[----:B0-----:R-:W2:Y:S04]  /*6b190*/  LDL.LU R16, [R1+0xd8] ;  /* 0x0000d80001107983 */ /* 0x001ea80000300800 */
[----:B--2---:R-:W-:Y:S04]  /*6b1a0*/  STL.64 [R1+0x2988], R16 ;  /* 0x0029881001007387 */ /* 0x004fe80000100a00 */
[----:B------:R0:W-:Y:S04]  /*6b1b0*/  STL.64 [R1+0x2978], R28 ;  /* 0x0029781c01007387 */ /* 0x0001e80000100a00 */
[----:B0-----:R-:W2:Y:S04]  /*6b1c0*/  LDL.LU R29, [R1+0xd4] ;  /* 0x0000d400011d7983 */ /* 0x001ea80000300800 */
[----:B------:R-:W-:Y:S04]  /*6b1d0*/  STL.64 [R1+0x2980], R2 ;  /* 0x0029800201007387 */ /* 0x000fe80000100a00 */
[----:B------:R0:W-:Y:S04]  /*6b1e0*/  STL [R1+0x2990], R3 ;  /* 0x0029900301007387 */ /* 0x0001e80000100800 */
[----:B0-----:R1:W4:Y:S01]  /*6b1f0*/  LDL.64 R2, [R1+0xe18] ;  /* 0x000e180001027983 */ /* 0x0013220000100a00 */
[----:B---3--:R-:W-:-:S05]  /*6b200*/  IMAD.X R27, R4, 0x1, R10, P4 ;  /* 0x00000001041b7824 */ /* 0x008fca00020e060a */
[----:B------:R0:W-:Y:S04]  /*6b210*/  STL [R1+0xe24], R27 ;  /* 0x000e241b01007387 */ /* 0x0001e80000100800 */
[----:B0-----:R-:W3:Y:S01]  /*6b220*/  LDL.LU.64 R26, [R1+0x2998] ;  /* 0x00299800011a7983 */ /* 0x001ee20000300a00 */
[----:B--2---:R-:W-:Y:S02]  /*6b230*/  SHF.R.S32.HI R5, RZ, 0x1f, R29 ;  /* 0x0000001fff057819 */ /* 0x004fe4000001141d */
[----:B------:R-:W-:-:S05]  /*6b240*/  IADD3 R16, P5, R29, R8, RZ ;  /* 0x000000081d107210 */ /* 0x000fca0007fbe0ff */
[----:B------:R-:W-:Y:S02]  /*6b250*/  IMAD.X R17, R5, 0x1, R10, P5 ;  /* 0x0000000105117824 */ /* 0x000fe400028e060a */
[----:B----4-:R-:W-:-:S05]  /*6b260*/  IMAD.X R3, R4, 0x1, R11, P3 ;  /* 0x0000000104037824 */ /* 0x010fca00018e060b */
[----:B------:R0:W-:Y:S04]  /*6b270*/  STL [R1+0xe1c], R3 ;  /* 0x000e1c0301007387 */ /* 0x0001e80000100800 */
[----:B0-----:R1:W2:Y:S04]  /*6b280*/  LDL.LU R3, [R1+0x2990] ;  /* 0x0029900001037983 */ /* 0x0012a80000300800 */
[----:B------:R0:W-:Y:S04]  /*6b290*/  STL.64 [R1+0xe10], R16 ;  /* 0x000e101001007387 */ /* 0x0001e80000100a00 */
[----:B0-----:R-:W4:Y:S01]  /*6b2a0*/  LDL.LU.64 R16, [R1+0x2988] ;  /* 0x0029880001107983 */ /* 0x001f220000300a00 */
[----:B------:R-:W-:-:S05]  /*6b2b0*/  IADD3 R28, P3, R29, R9, RZ ;  /* 0x000000091d1c7210 */ /* 0x000fca0007f7e0ff */
[----:B------:R-:W-:Y:S01]  /*6b2c0*/  IMAD.X R29, R5, 0x1, R11, P3 ;  /* 0x00000001051d7824 */ /* 0x000fe200018e060b */
[C---:B----4-:R-:W-:Y:S02]  /*6b2d0*/  IADD3 R2, P4, R16.reuse, R8, RZ ;  /* 0x0000000810027210 */ /* 0x050fe40007f9e0ff */
[----:B------:R-:W-:Y:S02]  /*6b2e0*/  SHF.R.S32.HI R4, RZ, 0x1f, R16 ;  /* 0x0000001fff047819 */ /* 0x000fe40000011410 */
[----:B------:R-:W-:Y:S01]  /*6b2f0*/  IADD3 R16, P3, R16, R9, RZ ;  /* 0x0000000910107210 */ /* 0x000fe20007f7e0ff */
[----:B------:R2:W-:Y:S04]  /*6b300*/  STL [R1+0xe00], R2 ;  /* 0x000e000201007387 */ /* 0x0005e80000100800 */
[----:B--2---:R-:W2:Y:S04]  /*6b310*/  LDL.LU.64 R2, [R1+0x2980] ;  /* 0x0029800001027983 */ /* 0x004ea80000300a00 */
[----:B------:R0:W-:Y:S04]  /*6b320*/  STL.64 [R1+0xe08], R28 ;  /* 0x000e081c01007387 */ /* 0x0001e80000100a00 */
[----:B0-----:R-:W4:Y:S04]  /*6b330*/  LDL.LU.64 R28, [R1+0x2978] ;  /* 0x00297800011c7983 */ /* 0x001f280000300a00 */
[----:B------:R0:W-:Y:S04]  /*6b340*/  STL [R1+0xdf8], R16 ;  /* 0x000df81001007387 */ /* 0x0001e80000100800 */
[----:B0-----:R-:W3:Y:S04]  /*6b350*/  LDL.LU.64 R16, [R1+0x2970] ;  /* 0x0029700001107983 */ /* 0x001ee80000300a00 */
[----:B---3--:R-:W-:Y:S04]  /*6b360*/  STL.64 [R1+0x2958], R16 ;  /* 0x0029581001007387 */ /* 0x008fe80000100a00 */
[----:B------:R0:W-:Y:S04]  /*6b370*/  STL.64 [R1+0x2960], R22 ;  /* 0x0029601601007387 */ /* 0x0001e80000100a00 */
[----:B0-----:R-:W3:Y:S04]  /*6b380*/  LDL.64 R22, [R1+0xdf8] ;  /* 0x000df80001167983 */ /* 0x001ee80000100a00 */
[----:B---3--:R0:W-:Y:S04]  /*6b390*/  STL [R1+0x2968], R22 ;  /* 0x0029681601007387 */ /* 0x0081e80000100800 */
[----:B0-----:R1:W3:Y:S04]  /*6b3a0*/  LDL.64 R22, [R1+0xe00] ;  /* 0x000e000001167983 */ /* 0x0012e80000100a00 */
[----:B------:R0:W-:Y:S04]  /*6b3b0*/  STL.64 [R1+0x2940], R26 ;  /* 0x0029401a01007387 */ /* 0x0001e80000100a00 */
[----:B0-----:R-:W2:Y:S04]  /*6b3c0*/  LDL.LU R26, [R1+0xe0] ;  /* 0x0000e000011a7983 */ /* 0x001ea80000300800 */
[----:B------:R0:W-:Y:S04]  /*6b3d0*/  STL.64 [R1+0x2948], R18 ;  /* 0x0029481201007387 */ /* 0x0001e80000100a00 */
[----:B0-----:R-:W2:Y:S04]  /*6b3e0*/  LDL.LU R19, [R1+0xdc] ;  /* 0x0000dc0001137983 */ /* 0x001ea80000300800 */
[----:B----4-:R-:W-:Y:S01]  /*6b3f0*/  STL.64 [R1+0x2950], R28 ;  /* 0x0029501c01007387 */ /* 0x010fe20000100a00 */
[----:B---3--:R-:W-:-:S05]  /*6b400*/  IMAD.X R23, R4, 0x1, R10, P4 ;  /* 0x0000000104177824 */ /* 0x008fca00020e060a */
[----:B------:R0:W-:Y:S04]  /*6b410*/  STL [R1+0xe04], R23 ;  /* 0x000e041701007387 */ /* 0x0001e80000100800 */
[----:B------:R1:W3:Y:S01]  /*6b420*/  LDL.LU R22, [R1+0x2968] ;  /* 0x0029680001167983 */ /* 0x0002e20000300800 */
[----:B0-----:R-:W-:Y:S01]  /*6b430*/  IMAD.X R23, R4, 0x1, R11, P3 ;  /* 0x0000000104177824 */ /* 0x001fe200018e060b */
[-C--:B--2---:R-:W-:Y:S02]  /*6b440*/  IADD3 R28, P4, R26, R8.reuse, RZ ;  /* 0x000000081a1c7210 */ /* 0x084fe40007f9e0ff */
[----:B------:R-:W-:Y:S02]  /*6b450*/  SHF.R.S32.HI R5, RZ, 0x1f, R19 ;  /* 0x0000001fff057819 */ /* 0x000fe40000011413 */
[----:B------:R-:W-:-:S02]  /*6b460*/  IADD3 R16, P5, R19, R8, RZ ;  /* 0x0000000813107210 */ /* 0x000fc40007fbe0ff */
[-C--:B------:R-:W-:Y:S01]  /*6b470*/  IADD3 R18, P3, R19, R9.reuse, RZ ;  /* 0x0000000913127210 */ /* 0x080fe20007f7e0ff */
[----:B------:R3:W-:Y:S02]  /*6b480*/  STL [R1+0xdfc], R23 ;  /* 0x000dfc1701007387 */ /* 0x0007e40000100800 */
[C---:B------:R-:W-:Y:S02]  /*6b490*/  IMAD.X R17, R5.reuse, 0x1, R10, P5 ;  /* 0x0000000105117824 */ /* 0x040fe400028e060a */
[----:B------:R-:W-:Y:S01]  /*6b4a0*/  IMAD.X R19, R5, 0x1, R11, P3 ;  /* 0x0000000105137824 */ /* 0x000fe200018e060b */
        /* <DEDUP_REMOVED lines=11> */
[----:B------:R0:W-:Y:S04]  /*6b560*/  STL.64 [R1+0x2938], R12 ;  /* 0x0029380c01007387 */ /* 0x0001e80000100a00 */
[----:B0-----:R1:W4:Y:S04]  /*6b570*/  LDL.64 R12, [R1+0xde0] ;  /* 0x000de000010c7983 */ /* 0x0013280000100a00 */
[----:B--2---:R0:W-:Y:S04]  /*6b580*/  STL.64 [R1+0x2910], R26 ;  /* 0x0029101a01007387 */ /* 0x0041e80000100a00 */
[----:B0-----:R-:W2:Y:S04]  /*6b590*/  LDL.LU R26, [R1+0xe8] ;  /* 0x0000e800011a7983 */ /* 0x001ea80000300800 */
[----:B--2---:R-:W-:Y:S04]  /*6b5a0*/  STL.64 [R1+0x2928], R26 ;  /* 0x0029281a01007387 */ /* 0x004fe80000100a00 */
[----:B---3--:R0:W-:Y:S04]  /*6b5b0*/  STL.64 [R1+0x2918], R16 ;  /* 0x0029181001007387 */ /* 0x0081e80000100a00 */
[----:B0-----:R-:W2:Y:S04]  /*6b5c0*/  LDL.LU R17, [R1+0xe4] ;  /* 0x0000e40001117983 */ /* 0x001ea80000300800 */
[----:B------:R-:W-:Y:S04]  /*6b5d0*/  STL.64 [R1+0x2920], R22 ;  /* 0x0029201601007387 */ /* 0x000fe80000100a00 */
        /* <DEDUP_REMOVED lines=23> */
[----:B0-----:R-:W4:Y:S04]  /*6b750*/  LDL.LU.64 R26, [R1+0x2910] ;  /* 0x00291000011a7983 */ /* 0x001f280000300a00 */
[----:B----4-:R-:W-:Y:S04]  /*6b760*/  STL.64 [R1+0x28f8], R26 ;  /* 0x0028f81a01007387 */ /* 0x010fe80000100a00 */
[----:B------:R0:W-:Y:S04]  /*6b770*/  STL.64 [R1+0x28e8], R12 ;  /* 0x0028e80c01007387 */ /* 0x0001e80000100a00 */
[----:B0-----:R-:W4:Y:S04]  /*6b780*/  LDL.LU R13, [R1+0xec] ;  /* 0x0000ec00010d7983 */ /* 0x001f280000300800 */
[----:B------:R0:W-:Y:S04]  /*6b790*/  STL.64 [R1+0x2900], R6 ;  /* 0x0029000601007387 */ /* 0x0001e80000100a00 */
[----:B0-----:R-:W2:Y:S04]  /*6b7a0*/  LDL.64 R6, [R1+0xdb8] ;  /* 0x000db80001067983 */ /* 0x001ea80000100a00 */
[----:B--2---:R0:W-:Y:S04]  /*6b7b0*/  STL [R1+0x2908], R6 ;  /* 0x0029080601007387 */ /* 0x0041e80000100800 */
[----:B0-----:R1:W2:Y:S04]  /*6b7c0*/  LDL.64 R6, [R1+0xdc0] ;  /* 0x000dc00001067983 */ /* 0x0012a80000100a00 */
[----:B------:R-:W-:Y:S04]  /*6b7d0*/  STL.64 [R1+0x28f0], R20 ;  /* 0x0028f01401007387 */ /* 0x000fe80000100a00 */
[----:B---3--:R0:W-:Y:S04]  /*6b7e0*/  STL.64 [R1+0x28e0], R16 ;  /* 0x0028e01001007387 */ /* 0x0081e80000100a00 */
[----:B0-----:R-:W3:Y:S01]  /*6b7f0*/  LDL.LU R16, [R1+0xf0] ;  /* 0x0000f00001107983 */ /* 0x001ee20000300800 */
[----:B--2---:R-:W-:-:S05]  /*6b800*/  IMAD.X R7, R4, 0x1, R10, P4 ;  /* 0x0000000104077824 */ /* 0x004fca00020e060a */
[----:B------:R0:W-:Y:S04]  /*6b810*/  STL [R1+0xdc4], R7 ;  /* 0x000dc40701007387 */ /* 0x0001e80000100800 */
[----:B------:R1:W2:Y:S01]  /*6b820*/  LDL.LU R6, [R1+0x2908] ;  /* 0x0029080001067983 */ /* 0x0002a20000300800 */
[----:B----4-:R-:W-:Y:S02]  /*6b830*/  SHF.R.S32.HI R5, RZ, 0x1f, R13 ;  /* 0x0000001fff057819 */ /* 0x010fe4000001140d */
[----:B------:R-:W-:-:S05]  /*6b840*/  IADD3 R26, P5, R13, R8, RZ ;  /* 0x000000080d1a7210 */ /* 0x000fca0007fbe0ff */
[----:B------:R-:W-:Y:S02]  /*6b850*/  IMAD.X R27, R5, 0x1, R10, P5 ;  /* 0x00000001051b7824 */ /* 0x000fe400028e060a */
[--C-:B0-----:R-:W-:Y:S01]  /*6b860*/  IMAD.X R7, R4, 0x1, R11.reuse, P3 ;  /* 0x0000000104077824 */ /* 0x101fe200018e060b */
[-C--:B------:R-:W-:Y:S02]  /*6b870*/  IADD3 R12, P3, R13, R9.reuse, RZ ;  /* 0x000000090d0c7210 */ /* 0x080fe40007f7e0ff */
[C---:B---3--:R-:W-:Y:S02]  /*6b880*/  IADD3 R20, P4, R16.reuse, R8, RZ ;  /* 0x0000000810147210 */ /* 0x048fe40007f9e0ff */
[----:B------:R-:W-:Y:S01]  /*6b890*/  SHF.R.S32.HI R4, RZ, 0x1f, R16 ;  /* 0x0000001fff047819 */ /* 0x000fe20000011410 */
[----:B------:R2:W-:Y:S01]  /*6b8a0*/  STL [R1+0xdbc], R7 ;  /* 0x000dbc0701007387 */ /* 0x0005e20000100800 */
[----:B------:R-:W-:Y:S01]  /*6b8b0*/  IMAD.X R13, R5, 0x1, R11, P3 ;  /* 0x00000001050d7824 */ /* 0x000fe200018e060b */
[----:B------:R-:W-:-:S02]  /*6b8c0*/  IADD3 R16, P3, R16, R9, RZ ;  /* 0x0000000910107210 */ /* 0x000fc40007f7e0ff */
[----:B--2---:R-:W2:Y:S04]  /*6b8d0*/  LDL.LU.64 R6, [R1+0x2900] ;  /* 0x0029000001067983 */ /* 0x004ea80000300a00 */
        /* <DEDUP_REMOVED lines=8> */
[----:B------:R0:W-:Y:S04]  /*6b960*/  STL.64 [R1+0x28d0], R24 ;  /* 0x0028d01801007387 */ /* 0x0001e80000100a00 */
[----:B0-----:R-:W3:Y:S04]  /*6b970*/  LDL.64 R24, [R1+0xd98] ;  /* 0x000d980001187983 */ /* 0x001ee80000100a00 */
[----:B---3--:R0:W-:Y:S04]  /*6b980*/  STL [R1+0x28d8], R24 ;  /* 0x0028d81801007387 */ /* 0x0081e80000100800 */
[----:B0-----:R1:W3:Y:S04]  /*6b990*/  LDL.64 R24, [R1+0xda0] ;  /* 0x000da00001187983 */ /* 0x0012e80000100a00 */
[----:B------:R0:W-:Y:S04]  /*6b9a0*/  STL.64 [R1+0x28b0], R26 ;  /* 0x0028b01a01007387 */ /* 0x0001e80000100a00 */
[----:B0-----:R-:W2:Y:S01]  /*6b9b0*/  LDL.LU R26, [R1+0xf8] ;  /* 0x0000f800011a7983 */ /* 0x001ea20000300800 */
[----:B---3--:R-:W-:-:S03]  /*6b9c0*/  IMAD.X R25, R4, 0x1, R10, P4 ;  /* 0x0000000104197824 */ /* 0x008fc600020e060a */
[----:B--2---:R-:W-:Y:S04]  /*6b9d0*/  STL.64 [R1+0x28c8], R26 ;  /* 0x0028c81a01007387 */ /* 0x004fe80000100a00 */
[----:B------:R0:W-:Y:S04]  /*6b9e0*/  STL.64 [R1+0x28b8], R12 ;  /* 0x0028b80c01007387 */ /* 0x0001e80000100a00 */
[----:B0-----:R-:W2:Y:S04]  /*6b9f0*/  LDL.LU R13, [R1+0xf4] ;  /* 0x0000f400010d7983 */ /* 0x001ea80000300800 */
[----:B------:R-:W-:Y:S04]  /*6ba00*/  STL.64 [R1+0x28c0], R6 ;  /* 0x0028c00601007387 */ /* 0x000fe80000100a00 */
[----:B------:R0:W-:Y:S04]  /*6ba10*/  STL [R1+0xda4], R25 ;  /* 0x000da41901007387 */ /* 0x0001e80000100800 */
[----:B------:R1:W3:Y:S01]  /*6ba20*/  LDL.LU R24, [R1+0x28d8] ;  /* 0x0028d80001187983 */ /* 0x0002e20000300800 */
[----:B0-----:R-:W-:-:S05]  /*6ba30*/  IMAD.X R25, R4, 0x1, R11, P3 ;  /* 0x0000000104197824 */ /* 0x001fca00018e060b */
[----:B------:R3:W-:Y:S01]  /*6ba40*/  STL [R1+0xd9c], R25 ;  /* 0x000d9c1901007387 */ /* 0x0007e20000100800 */
[----:B--2---:R-:W-:Y:S02]  /*6ba50*/  SHF.R.S32.HI R5, RZ, 0x1f, R13 ;  /* 0x0000001fff057819 */ /* 0x004fe4000001140d */
[----:B------:R-:W-:Y:S01]  /*6ba60*/  IADD3 R26, P5, R13, R8, RZ ;  /* 0x000000080d1a7210 */ /* 0x000fe20007fbe0ff */
[----:B---3--:R-:W2:Y:S04]  /*6ba70*/  LDL.LU.64 R24, [R1+0x28d0] ;  /* 0x0028d00001187983 */ /* 0x008ea80000300a00 */
[----:B------:R-:W-:-:S05]  /*6ba80*/  IMAD.X R27, R5, 0x1, R10, P5 ;  /* 0x00000001051b7824 */ /* 0x000fca00028e060a */
        /* <DEDUP_REMOVED lines=12> */
[----:B0-----:R-:W2:Y:S04]  /*6bb50*/  LDL.LU.64 R26, [R1+0x28b0] ;  /* 0x0028b000011a7983 */ /* 0x001ea80000300a00 */
[----:B--2---:R0:W-:Y:S04]  /*6bb60*/  STL.64 [R1+0x2888], R26 ;  /* 0x0028881a01007387 */ /* 0x0041e80000100a00 */
[----:B0-----:R-:W2:Y:S04]  /*6bb70*/  LDL.LU R27, [R1+0xfc] ;  /* 0x0000fc00011b7983 */ /* 0x001ea80000300800 */
[----:B------:R-:W-:Y:S04]  /*6bb80*/  STL.64 [R1+0x2890], R18 ;  /* 0x0028901201007387 */ /* 0x000fe80000100a00 */
[----:B------:R-:W-:Y:S04]  /*6bb90*/  STL [R1+0x2898], R19 ;  /* 0x0028981301007387 */ /* 0x000fe80000100800 */
[----:B------:R0:W-:Y:S04]  /*6bba0*/  STL.64 [R1+0x28a0], R24 ;  /* 0x0028a01801007387 */ /* 0x0001e80000100a00 */
[----:B0-----:R-:W3:Y:S04]  /*6bbb0*/  LDL.64 R24, [R1+0xd78] ;  /* 0x000d780001187983 */ /* 0x001ee80000100a00 */
[----:B---3--:R0:W-:Y:S04]  /*6bbc0*/  STL [R1+0x28a8], R24 ;  /* 0x0028a81801007387 */ /* 0x0081e80000100800 */
[----:B0-----:R1:W3:Y:S04]  /*6bbd0*/  LDL.64 R24, [R1+0xd80] ;  /* 0x000d800001187983 */ /* 0x0012e80000100a00 */
[----:B------:R0:W-:Y:S04]  /*6bbe0*/  STL.64 [R1+0x2880], R2 ;  /* 0x0028800201007387 */ /* 0x0001e80000100a00 */
[----:B0-----:R-:W4:Y:S01]  /*6bbf0*/  LDL.LU R2, [R1+0x100] ;  /* 0x0001000001027983 */ /* 0x001f220000300800 */
[----:B---3--:R-:W-:-:S05]  /*6bc00*/  IMAD.X R25, R4, 0x1, R10, P4 ;  /* 0x0000000104197824 */ /* 0x008fca00020e060a */
[----:B------:R0:W-:Y:S04]  /*6bc10*/  STL [R1+0xd84], R25 ;  /* 0x000d841901007387 */ /* 0x0001e80000100800 */
[----:B------:R1:W3:Y:S01]  /*6bc20*/  LDL.LU R24, [R1+0x28a8] ;  /* 0x0028a80001187983 */ /* 0x0002e20000300800 */
[----:B--2---:R-:W-:Y:S02]  /*6bc30*/  SHF.R.S32.HI R5, RZ, 0x1f, R27 ;  /* 0x0000001fff057819 */ /* 0x004fe4000001141b */
[----:B------:R-:W-:-:S05]  /*6bc40*/  IADD3 R18, P5, R27, R8, RZ ;  /* 0x000000081b127210 */ /* 0x000fca0007fbe0ff */
[----:B------:R-:W-:Y:S02]  /*6bc50*/  IMAD.X R19, R5, 0x1, R10, P5 ;  /* 0x0000000105137824 */ /* 0x000fe400028e060a */
[----:B0-----:R-:W-:-:S05]  /*6bc60*/  IMAD.X R25, R4, 0x1, R11, P3 ;  /* 0x0000000104197824 */ /* 0x001fca00018e060b */
[----:B------:R3:W-:Y:S04]  /*6bc70*/  STL [R1+0xd7c], R25 ;  /* 0x000d7c1901007387 */ /* 0x0007e80000100800 */
[----:B---3--:R-:W2:Y:S04]  /*6bc80*/  LDL.LU.64 R24, [R1+0x28a0] ;  /* 0x0028a00001187983 */ /* 0x008ea80000300a00 */
[----:B------:R0:W-:Y:S04]  /*6bc90*/  STL.64 [R1+0xd70], R18 ;  /* 0x000d701201007387 */ /* 0x0001e80000100a00 */
[----:B0-----:R1:W3:Y:S01]  /*6bca0*/  LDL.LU R19, [R1+0x2898] ;  /* 0x0028980001137983 */ /* 0x0012e20000300800 */
[----:B------:R-:W-:-:S02]  /*6bcb0*/  IADD3 R26, P3, R27, R9, RZ ;  /* 0x000000091b1a7210 */ /* 0x000fc40007f7e0ff */
[C---:B----4-:R-:W-:Y:S02]  /*6bcc0*/  IADD3 R18, P4, R2.reuse, R8, RZ ;  /* 0x0000000802127210 */ /* 0x050fe40007f9e0ff */
[----:B------:R-:W-:Y:S01]  /*6bcd0*/  SHF.R.S32.HI R4, RZ, 0x1f, R2 ;  /* 0x0000001fff047819 */ /* 0x000fe20000011402 */
[----:B------:R-:W-:Y:S01]  /*6bce0*/  IMAD.X R27, R5, 0x1, R11, P3 ;  /* 0x00000001051b7824 */ /* 0x000fe200018e060b */
[----:B------:R-:W-:Y:S01]  /*6bcf0*/  IADD3 R2, P3, R2, R9, RZ ;  /* 0x0000000902027210 */ /* 0x000fe20007f7e0ff */
[----:B------:R3:W-:Y:S04]  /*6bd00*/  STL [R1+0xd60], R18 ;  /* 0x000d601201007387 */ /* 0x0007e80000100800 */
[----:B---3--:R-:W3:Y:S04]  /*6bd10*/  LDL.LU.64 R18, [R1+0x2890] ;  /* 0x0028900001127983 */ /* 0x008ee80000300a00 */
[----:B------:R0:W-:Y:S04]  /*6bd20*/  STL.64 [R1+0xd68], R26 ;  /* 0x000d681a01007387 */ /* 0x0001e80000100a00 */
[----:B0-----:R-:W4:Y:S04]  /*6bd30*/  LDL.LU.64 R26, [R1+0x2888] ;  /* 0x00288800011a7983 */ /* 0x001f280000300a00 */
[----:B------:R0:W-:Y:S04]  /*6bd40*/  STL [R1+0xd58], R2 ;  /* 0x000d580201007387 */ /* 0x0001e80000100800 */
[----:B0-----:R-:W2:Y:S04]  /*6bd50*/  LDL.LU.64 R2, [R1+0x2880] ;  /* 0x0028800001027983 */ /* 0x001ea80000300a00 */
[----:B------:R-:W-:Y:S04]  /*6bd60*/  STL.64 [R1+0x2868], R6 ;  /* 0x0028680601007387 */ /* 0x000fe80000100a00 */
[----:B------:R0:W-:Y:S04]  /*6bd70*/  STL.64 [R1+0x2870], R22 ;  /* 0x0028701601007387 */ /* 0x0001e80000100a00 */
[----:B0-----:R-:W3:Y:S04]  /*6bd80*/  LDL.64 R22, [R1+0xd58] ;  /* 0x000d580001167983 */ /* 0x001ee80000100a00 */
[----:B---3--:R0:W-:Y:S04]  /*6bd90*/  STL [R1+0x2878], R22 ;  /* 0x0028781601007387 */ /* 0x0081e80000100800 */
[----:B0-----:R1:W3:Y:S04]  /*6bda0*/  LDL.64 R22, [R1+0xd60] ;  /* 0x000d600001167983 */ /* 0x0012e80000100a00 */
[----:B--2---:R0:W-:Y:S04]  /*6bdb0*/  STL.64 [R1+0x2850], R2 ;  /* 0x0028500201007387 */ /* 0x0041e80000100a00 */
[----:B0-----:R-:W2:Y:S04]  /*6bdc0*/  LDL.LU R2, [R1+0x108] ;  /* 0x0001080001027983 */ /* 0x001ea80000300800 */
[----:B------:R0:W-:Y:S04]  /*6bdd0*/  STL.64 [R1+0x2858], R18 ;  /* 0x0028581201007387 */ /* 0x0001e80000100a00 */
[----:B0-----:R-:W4:Y:S04]  /*6bde0*/  LDL.LU R19, [R1+0x104] ;  /* 0x0001040001137983 */ /* 0x001f280000300800 */
[----:B------:R-:W-:Y:S01]  /*6bdf0*/  STL.64 [R1+0x2860], R24 ;  /* 0x0028601801007387 */ /* 0x000fe20000100a00 */
[----:B---3--:R-:W-:-:S05]  /*6be00*/  IMAD.X R23, R4, 0x1, R10, P4 ;  /* 0x0000000104177824 */ /* 0x008fca00020e060a */
[----:B------:R0:W-:Y:S04]  /*6be10*/  STL [R1+0xd64], R23 ;  /* 0x000d641701007387 */ /* 0x0001e80000100800 */
[----:B------:R1:W3:Y:S01]  /*6be20*/  LDL.LU R22, [R1+0x2878] ;  /* 0x0028780001167983 */ /* 0x0002e20000300800 */
[----:B0-----:R-:W-:Y:S01]  /*6be30*/  IMAD.X R23, R4, 0x1, R11, P3 ;  /* 0x0000000104177824 */ /* 0x001fe200018e060b */
[-C--:B--2---:R-:W-:Y:S02]  /*6be40*/  IADD3 R24, P4, R2, R8.reuse, RZ ;  /* 0x0000000802187210 */ /* 0x084fe40007f9e0ff */
        /* <DEDUP_REMOVED lines=18> */
[----:B0-----:R-:W2:Y:S04]  /*6bf70*/  LDL.64 R2, [R1+0xd38] ;  /* 0x000d380001027983 */ /* 0x001ea80000100a00 */
[----:B--2---:R0:W-:Y:S04]  /*6bf80*/  STL [R1+0x2848], R2 ;  /* 0x0028480201007387 */ /* 0x0041e80000100800 */
[----:B0-----:R1:W2:Y:S04]  /*6bf90*/  LDL.64 R2, [R1+0xd40] ;  /* 0x000d400001027983 */ /* 0x0012a80000100a00 */
[----:B---3--:R-:W-:Y:S04]  /*6bfa0*/  STL.64 [R1+0x2838], R6 ;  /* 0x0028380601007387 */ /* 0x008fe80000100a00 */
[----:B------:R0:W-:Y:S04]  /*6bfb0*/  STL.64 [R1+0x2820], R22 ;  /* 0x0028201601007387 */ /* 0x0001e80000100a00 */
[----:B0-----:R-:W3:Y:S04]  /*6bfc0*/  LDL.LU R22, [R1+0x110] ;  /* 0x0001100001167983 */ /* 0x001ee80000300800 */
[----:B------:R0:W-:Y:S04]  /*6bfd0*/  STL.64 [R1+0x2828], R16 ;  /* 0x0028281001007387 */ /* 0x0001e80000100a00 */
[----:B0-----:R-:W4:Y:S04]  /*6bfe0*/  LDL.LU R17, [R1+0x10c] ;  /* 0x00010c0001117983 */ /* 0x001f280000300800 */
[----:B------:R-:W-:Y:S01]  /*6bff0*/  STL.64 [R1+0x2830], R26 ;  /* 0x0028301a01007387 */ /* 0x000fe20000100a00 */
[----:B--2---:R-:W-:-:S05]  /*6c000*/  IMAD.X R3, R4, 0x1, R10, P4 ;  /* 0x0000000104037824 */ /* 0x004fca00020e060a */
[----:B------:R0:W-:Y:S04]  /*6c010*/  STL [R1+0xd44], R3 ;  /* 0x000d440301007387 */ /* 0x0001e80000100800 */
[----:B------:R1:W2:Y:S01]  /*6c020*/  LDL.LU R2, [R1+0x2848] ;  /* 0x0028480001027983 */ /* 0x0002a20000300800 */
[----:B0-----:R-:W-:Y:S01]  /*6c030*/  IMAD.X R3, R4, 0x1, R11, P3 ;  /* 0x0000000104037824 */ /* 0x001fe200018e060b */
[----:B---3--:R-:W-:Y:S02]  /*6c040*/  IADD3 R26, P4, R22, R8, RZ ;  /* 0x00000008161a7210 */ /* 0x008fe40007f9e0ff */
[----:B------:R-:W-:Y:S02]  /*6c050*/  SHF.R.S32.HI R4, RZ, 0x1f, R22 ;  /* 0x0000001fff047819 */ /* 0x000fe40000011416 */
[----:B----4-:R-:W-:-:S02]  /*6c060*/  SHF.R.S32.HI R5, RZ, 0x1f, R17 ;  /* 0x0000001fff057819 */ /* 0x010fc40000011411 */
[C---:B------:R-:W-:Y:S02]  /*6c070*/  IADD3 R6, P5, R17.reuse, R8, RZ ;  /* 0x0000000811067210 */ /* 0x040fe40007fbe0ff */
[-C--:B------:R-:W-:Y:S01]  /*6c080*/  IADD3 R16, P3, R17, R9.reuse, RZ ;  /* 0x0000000911107210 */ /* 0x080fe20007f7e0ff */
[----:B------:R2:W-:Y:S02]  /*6c090*/  STL [R1+0xd3c], R3 ;  /* 0x000d3c0301007387 */ /* 0x0005e40000100800 */
[C---:B------:R-:W-:Y:S02]  /*6c0a0*/  IMAD.X R7, R5.reuse, 0x1, R10, P5 ;  /* 0x0000000105077824 */ /* 0x040fe400028e060a */
[----:B------:R-:W-:Y:S01]  /*6c0b0*/  IMAD.X R17, R5, 0x1, R11, P3 ;  /* 0x0000000105117824 */ /* 0x000fe200018e060b */
        /* <DEDUP_REMOVED lines=11> */
[----:B0-----:R-:W2:Y:S04]  /*6c170*/  LDL.LU R22, [R1+0x118] ;  /* 0x0001180001167983 */ /* 0x001ea80000300800 */
[----:B--2---:R-:W-:Y:S04]  /*6c180*/  STL.64 [R1+0x2808], R22 ;  /* 0x0028081601007387 */ /* 0x004fe80000100a00 */
[----:B------:R0:W-:Y:S04]  /*6c190*/  STL.64 [R1+0x27f8], R2 ;  /* 0x0027f80201007387 */ /* 0x0001e80000100a00 */
[----:B0-----:R-:W2:Y:S04]  /*6c1a0*/  LDL.LU R3, [R1+0x114] ;  /* 0x0001140001037983 */ /* 0x001ea80000300800 */
[----:B------:R0:W-:Y:S04]  /*6c1b0*/  STL.64 [R1+0x2810], R12 ;  /* 0x0028100c01007387 */ /* 0x0001e80000100a00 */
[----:B0-----:R-:W3:Y:S04]  /*6c1c0*/  LDL.64 R12, [R1+0xd18] ;  /* 0x000d1800010c7983 */ /* 0x001ee80000100a00 */
[----:B---3--:R0:W-:Y:S04]  /*6c1d0*/  STL [R1+0x2818], R12 ;  /* 0x0028180c01007387 */ /* 0x0081e80000100800 */
[----:B0-----:R1:W3:Y:S04]  /*6c1e0*/  LDL.64 R12, [R1+0xd20] ;  /* 0x000d2000010c7983 */ /* 0x0012e80000100a00 */
[----:B------:R-:W-:Y:S01]  /*6c1f0*/  STL.64 [R1+0x2800], R6 ;  /* 0x0028000601007387 */ /* 0x000fe20000100a00 */
[----:B--2---:R-:W-:-:S02]  /*6c200*/  SHF.R.S32.HI R5, RZ, 0x1f, R3 ;  /* 0x0000001fff057819 */ /* 0x004fc40000011403 */
[----:B------:R-:W-:Y:S01]  /*6c210*/  IADD3 R22, P5, R3, R8, RZ ;  /* 0x0000000803167210 */ /* 0x000fe20007fbe0ff */
[----:B---3--:R-:W-:-:S05]  /*6c220*/  IMAD.X R13, R4, 0x1, R10, P4 ;  /* 0x00000001040d7824 */ /* 0x008fca00020e060a */
[----:B------:R0:W-:Y:S04]  /*6c230*/  STL [R1+0xd24], R13 ;  /* 0x000d240d01007387 */ /* 0x0001e80000100800 */
[----:B------:R1:W2:Y:S01]  /*6c240*/  LDL.LU R12, [R1+0x2818] ;  /* 0x00281800010c7983 */ /* 0x0002a20000300800 */
[----:B------:R-:W-:Y:S02]  /*6c250*/  IMAD.X R23, R5, 0x1, R10, P5 ;  /* 0x0000000105177824 */ /* 0x000fe400028e060a */
[----:B0-----:R-:W-:-:S05]  /*6c260*/  IMAD.X R13, R4, 0x1, R11, P3 ;  /* 0x00000001040d7824 */ /* 0x001fca00018e060b */
[----:B------:R2:W-:Y:S04]  /*6c270*/  STL [R1+0xd1c], R13 ;  /* 0x000d1c0d01007387 */ /* 0x0005e80000100800 */
[----:B--2---:R-:W2:Y:S04]  /*6c280*/  LDL.LU.64 R12, [R1+0x2810] ;  /* 0x00281000010c7983 */ /* 0x004ea80000300a00 */
        /* <DEDUP_REMOVED lines=10> */
[----:B0-----:R-:W2:Y:S04]  /*6c330*/  LDL.LU.64 R2, [R1+0x27f8] ;  /* 0x0027f80001027983 */ /* 0x001ea80000300a00 */
[----:B------:R0:W-:Y:S04]  /*6c340*/  STL [R1+0xcf8], R22 ;  /* 0x000cf81601007387 */ /* 0x0001e80000100800 */
[----:B0-----:R-:W4:Y:S04]  /*6c350*/  LDL.LU.64 R22, [R1+0x27f0] ;  /* 0x0027f00001167983 */ /* 0x001f280000300a00 */
[----:B----4-:R0:W-:Y:S04]  /*6c360*/  STL.64 [R1+0x27c8], R22 ;  /* 0x0027c81601007387 */ /* 0x0101e80000100a00 */
[----:B0-----:R-:W4:Y:S04]  /*6c370*/  LDL.LU R23, [R1+0x11c] ;  /* 0x00011c0001177983 */ /* 0x001f280000300800 */
[----:B------:R-:W-:Y:S04]  /*6c380*/  STL.64 [R1+0x27d0], R24 ;  /* 0x0027d01801007387 */ /* 0x000fe80000100a00 */
[----:B------:R0:W-:Y:S04]  /*6c390*/  STL [R1+0x27d8], R25 ;  /* 0x0027d81901007387 */ /* 0x0001e80000100800 */
[----:B0-----:R-:W3:Y:S04]  /*6c3a0*/  LDL.64 R24, [R1+0xd00] ;  /* 0x000d000001187983 */ /* 0x001ee80000100a00 */
[----:B------:R0:W-:Y:S04]  /*6c3b0*/  STL.64 [R1+0x27c0], R18 ;  /* 0x0027c01201007387 */ /* 0x0001e80000100a00 */
[----:B0-----:R-:W2:Y:S04]  /*6c3c0*/  LDL.LU R18, [R1+0x120] ;  /* 0x0001200001127983 */ /* 0x001ea80000300800 */
[----:B--2---:R0:W-:Y:S04]  /*6c3d0*/  STL.64 [R1+0x27e0], R18 ;  /* 0x0027e01201007387 */ /* 0x0041e80000100a00 */
[----:B0-----:R-:W2:Y:S04]  /*6c3e0*/  LDL.64 R18, [R1+0xcf8] ;  /* 0x000cf80001127983 */ /* 0x001ea80000100a00 */
[----:B--2---:R0:W-:Y:S01]  /*6c3f0*/  STL [R1+0x27e8], R18 ;  /* 0x0027e81201007387 */ /* 0x0041e20000100800 */
[----:B---3--:R-:W-:-:S02]  /*6c400*/  IMAD.MOV.U32 R19, RZ, RZ, R25 ;  /* 0x000000ffff137224 */ /* 0x008fc400078e0019 */
[----:B------:R-:W-:Y:S02]  /*6c410*/  IMAD.X R19, R4, 0x1, R10, P4 ;  /* 0x0000000104137824 */ /* 0x000fe400020e060a */
[----:B0-----:R-:W-:-:S03]  /*6c420*/  IMAD.MOV.U32 R18, RZ, RZ, R24 ;  /* 0x000000ffff127224 */ /* 0x001fc600078e0018 */
[----:B------:R0:W-:Y:S04]  /*6c430*/  STL [R1+0xd04], R19 ;  /* 0x000d041301007387 */ /* 0x0001e80000100800 */
[----:B------:R1:W2:Y:S01]  /*6c440*/  LDL.LU R18, [R1+0x27e8] ;  /* 0x0027e80001127983 */ /* 0x0002a20000300800 */
[----:B----4-:R-:W-:Y:S02]  /*6c450*/  SHF.R.S32.HI R5, RZ, 0x1f, R23 ;  /* 0x0000001fff057819 */ /* 0x010fe40000011417 */
[----:B------:R-:W-:Y:S01]  /*6c460*/  IADD3 R24, P5, R23, R8, RZ ;  /* 0x0000000817187210 */ /* 0x000fe20007fbe0ff */
[----:B0-----:R-:W-:-:S04]  /*6c470*/  IMAD.X R19, R4, 0x1, R11, P3 ;  /* 0x0000000104137824 */ /* 0x001fc800018e060b */
[----:B------:R-:W-:Y:S01]  /*6c480*/  IMAD.X R25, R5, 0x1, R10, P5 ;  /* 0x0000000105197824 */ /* 0x000fe200028e060a */
[----:B------:R2:W-:Y:S04]  /*6c490*/  STL [R1+0xcfc], R19 ;  /* 0x000cfc1301007387 */ /* 0x0005e80000100800 */
[----:B--2---:R-:W2:Y:S04]  /*6c4a0*/  LDL.LU.64 R18, [R1+0x27e0] ;  /* 0x0027e00001127983 */ /* 0x004ea80000300a00 */
[----:B------:R0:W-:Y:S04]  /*6c4b0*/  STL.64 [R1+0xcf0], R24 ;  /* 0x000cf01801007387 */ /* 0x0001e80000100a00 */
[----:B0-----:R1:W3:Y:S01]  /*6c4c0*/  LDL.LU R25, [R1+0x27d8] ;  /* 0x0027d80001197983 */ /* 0x0012e20000300800 */
[----:B------:R-:W-:-:S05]  /*6c4d0*/  IADD3 R22, P3, R23, R9, RZ ;  /* 0x0000000917167210 */ /* 0x000fca0007f7e0ff */
[----:B------:R-:W-:Y:S01]  /*6c4e0*/  IMAD.X R23, R5, 0x1, R11, P3 ;  /* 0x0000000105177824 */ /* 0x000fe200018e060b */
[C---:B--2---:R-:W-:Y:S02]  /*6c4f0*/  IADD3 R24, P4, R18.reuse, R8, RZ ;  /* 0x0000000812187210 */ /* 0x044fe40007f9e0ff */
[----:B------:R-:W-:Y:S02]  /*6c500*/  SHF.R.S32.HI R4, RZ, 0x1f, R18 ;  /* 0x0000001fff047819 */ /* 0x000fe40000011412 */
[----:B------:R-:W-:Y:S01]  /*6c510*/  IADD3 R18, P3, R18, R9, RZ ;  /* 0x0000000912127210 */ /* 0x000fe20007f7e0ff */
[----:B------:R3:W-:Y:S04]  /*6c520*/  STL [R1+0xce0], R24 ;  /* 0x000ce01801007387 */ /* 0x0007e80000100800 */
[----:B---3--:R-:W2:Y:S04]  /*6c530*/  LDL.LU.64 R24, [R1+0x27d0] ;  /* 0x0027d00001187983 */ /* 0x008ea80000300a00 */
[----:B------:R0:W-:Y:S04]  /*6c540*/  STL.64 [R1+0xce8], R22 ;  /* 0x000ce81601007387 */ /* 0x0001e80000100a00 */
[----:B0-----:R-:W3:Y:S04]  /*6c550*/  LDL.LU.64 R22, [R1+0x27c8] ;  /* 0x0027c80001167983 */ /* 0x001ee80000300a00 */
[----:B------:R0:W-:Y:S04]  /*6c560*/  STL [R1+0xcd8], R18 ;  /* 0x000cd81201007387 */ /* 0x0001e80000100800 */
[----:B0-----:R-:W4:Y:S04]  /*6c570*/  LDL.LU.64 R18, [R1+0x27c0] ;  /* 0x0027c00001127983 */ /* 0x001f280000300a00 */
[----:B------:R-:W-:Y:S04]  /*6c580*/  STL.64 [R1+0x27a8], R28 ;  /* 0x0027a81c01007387 */ /* 0x000fe80000100a00 */
[----:B------:R0:W-:Y:S04]  /*6c590*/  STL.64 [R1+0x27b0], R26 ;  /* 0x0027b01a01007387 */ /* 0x0001e80000100a00 */
[----:B0-----:R-:W2:Y:S04]  /*6c5a0*/  LDL.64 R26, [R1+0xcd8] ;  /* 0x000cd800011a7983 */ /* 0x001ea80000100a00 */
[----:B--2---:R0:W-:Y:S04]  /*6c5b0*/  STL [R1+0x27b8], R26 ;  /* 0x0027b81a01007387 */ /* 0x0041e80000100800 */
[----:B0-----:R1:W2:Y:S04]  /*6c5c0*/  LDL.64 R26, [R1+0xce0] ;  /* 0x000ce000011a7983 */ /* 0x0012a80000100a00 */
[----:B----4-:R0:W-:Y:S04]  /*6c5d0*/  STL.64 [R1+0x2790], R18 ;  /* 0x0027901201007387 */ /* 0x0101e80000100a00 */
[----:B0-----:R-:W4:Y:S04]  /*6c5e0*/  LDL.LU R18, [R1+0x128] ;  /* 0x0001280001127983 */ /* 0x001f280000300800 */
[----:B---3--:R0:W-:Y:S04]  /*6c5f0*/  STL.64 [R1+0x2798], R22 ;  /* 0x0027981601007387 */ /* 0x0081e80000100a00 */
[----:B0-----:R-:W3:Y:S04]  /*6c600*/  LDL.LU R23, [R1+0x124] ;  /* 0x0001240001177983 */ /* 0x001ee80000300800 */
[----:B------:R-:W-:Y:S01]  /*6c610*/  STL.64 [R1+0x27a0], R24 ;  /* 0x0027a01801007387 */ /* 0x000fe20000100a00 */
[----:B--2---:R-:W-:-:S05]  /*6c620*/  IMAD.X R27, R4, 0x1, R10, P4 ;  /* 0x00000001041b7824 */ /* 0x004fca00020e060a */
[----:B------:R0:W-:Y:S04]  /*6c630*/  STL [R1+0xce4], R27 ;  /* 0x000ce41b01007387 */ /* 0x0001e80000100800 */
[----:B------:R1:W2:Y:S01]  /*6c640*/  LDL.LU R26, [R1+0x27b8] ;  /* 0x0027b800011a7983 */ /* 0x0002a20000300800 */
[----:B0-----:R-:W-:Y:S01]  /*6c650*/  IMAD.X R27, R4, 0x1, R11, P3 ;  /* 0x00000001041b7824 */ /* 0x001fe200018e060b */
[-C--:B----4-:R-:W-:Y:S02]  /*6c660*/  IADD3 R24, P4, R18, R8.reuse, RZ ;  /* 0x0000000812187210 */ /* 0x090fe40007f9e0ff */
[----:B---3--:R-:W-:Y:S02]  /*6c670*/  SHF.R.S32.HI R5, RZ, 0x1f, R23 ;  /* 0x0000001fff057819 */ /* 0x008fe40000011417 */
        /* <DEDUP_REMOVED lines=20> */
[----:B---3--:R0:W-:Y:S04]  /*6c7c0*/  STL.64 [R1+0x2760], R28 ;  /* 0x0027601c01007387 */ /* 0x0081e80000100a00 */
[----:B0-----:R-:W3:Y:S01]  /*6c7d0*/  LDL.LU R28, [R1+0x130] ;  /* 0x00013000011c7983 */ /* 0x001ee20000300800 */
[----:B--2---:R-:W-:-:S03]  /*6c7e0*/  IMAD.X R19, R4, 0x1, R10, P4 ;  /* 0x0000000104137824 */ /* 0x004fc600020e060a */
[----:B---3--:R-:W-:Y:S04]  /*6c7f0*/  STL.64 [R1+0x2778], R28 ;  /* 0x0027781c01007387 */ /* 0x008fe80000100a00 */
[----:B------:R0:W-:Y:S04]  /*6c800*/  STL.64 [R1+0x2768], R26 ;  /* 0x0027681a01007387 */ /* 0x0001e80000100a00 */
[----:B0-----:R-:W2:Y:S04]  /*6c810*/  LDL.LU R27, [R1+0x12c] ;  /* 0x00012c00011b7983 */ /* 0x001ea80000300800 */
[----:B----4-:R-:W-:Y:S04]  /*6c820*/  STL.64 [R1+0x2770], R22 ;  /* 0x0027701601007387 */ /* 0x010fe80000100a00 */
        /* <DEDUP_REMOVED lines=20> */
[----:B0-----:R-:W3:Y:S04]  /*6c970*/  LDL.LU.64 R28, [R1+0x2760] ;  /* 0x00276000011c7983 */ /* 0x001ee80000300a00 */
[----:B------:R-:W-:Y:S04]  /*6c980*/  STL.64 [R1+0x2748], R24 ;  /* 0x0027481801007387 */ /* 0x000fe80000100a00 */
[----:B------:R0:W-:Y:S04]  /*6c990*/  STL.64 [R1+0x2738], R16 ;  /* 0x0027381001007387 */ /* 0x0001e80000100a00 */
[----:B0-----:R-:W4:Y:S04]  /*6c9a0*/  LDL.LU R17, [R1+0x134] ;  /* 0x0001340001117983 */ /* 0x001f280000300800 */
[----:B--2---:R0:W-:Y:S04]  /*6c9b0*/  STL.64 [R1+0x2730], R18 ;  /* 0x0027301201007387 */ /* 0x0041e80000100a00 */
[----:B0-----:R-:W2:Y:S04]  /*6c9c0*/  LDL.LU R18, [R1+0x138] ;  /* 0x0001380001127983 */ /* 0x001ea80000300800 */
[----:B--2---:R0:W-:Y:S04]  /*6c9d0*/  STL.64 [R1+0x2750], R18 ;  /* 0x0027501201007387 */ /* 0x0041e80000100a00 */
[----:B0-----:R-:W2:Y:S04]  /*6c9e0*/  LDL.64 R18, [R1+0xc98] ;  /* 0x000c980001127983 */ /* 0x001ea80000100a00 */
[----:B--2---:R0:W-:Y:S04]  /*6c9f0*/  STL [R1+0x2758], R18 ;  /* 0x0027581201007387 */ /* 0x0041e80000100800 */
[----:B0-----:R1:W2:Y:S04]  /*6ca00*/  LDL.64 R18, [R1+0xca0] ;  /* 0x000ca00001127983 */ /* 0x0012a80000100a00 */
[----:B------:R-:W-:Y:S01]  /*6ca10*/  STL.64 [R1+0x2740], R6 ;  /* 0x0027400601007387 */ /* 0x000fe20000100a00 */
[----:B--2---:R-:W-:-:S05]  /*6ca20*/  IMAD.X R19, R4, 0x1, R10, P4 ;  /* 0x0000000104137824 */ /* 0x004fca00020e060a */
[----:B------:R0:W-:Y:S04]  /*6ca30*/  STL [R1+0xca4], R19 ;  /* 0x000ca41301007387 */ /* 0x0001e80000100800 */
[----:B------:R1:W2:Y:S01]  /*6ca40*/  LDL.LU R18, [R1+0x2758] ;  /* 0x0027580001127983 */ /* 0x0002a20000300800 */
[----:B0-----:R-:W-:-:S05]  /*6ca50*/  IMAD.X R19, R4, 0x1, R11, P3 ;  /* 0x0000000104137824 */ /* 0x001fca00018e060b */
[----:B------:R2:W-:Y:S04]  /*6ca60*/  STL [R1+0xc9c], R19 ;  /* 0x000c9c1301007387 */ /* 0x0005e80000100800 */
[----:B--2---:R-:W2:Y:S01]  /*6ca70*/  LDL.LU.64 R18, [R1+0x2750] ;  /* 0x0027500001127983 */ /* 0x004ea20000300a00 */
[----:B----4-:R-:W-:Y:S02]  /*6ca80*/  SHF.R.S32.HI R5, RZ, 0x1f, R17 ;  /* 0x0000001fff057819 */ /* 0x010fe40000011411 */
[C---:B------:R-:W-:Y:S02]  /*6ca90*/  IADD3 R24, P5, R17.reuse, R8, RZ ;  /* 0x0000000811187210 */ /* 0x040fe40007fbe0ff */
[----:B------:R-:W-:-:S03]  /*6caa0*/  IADD3 R16, P3, R17, R9, RZ ;  /* 0x0000000911107210 */ /* 0x000fc60007f7e0ff */
[C---:B------:R-:W-:Y:S02]  /*6cab0*/  IMAD.X R25, R5.reuse, 0x1, R10, P5 ;  /* 0x0000000105197824 */ /* 0x040fe400028e060a */
[----:B------:R-:W-:-:S03]  /*6cac0*/  IMAD.X R17, R5, 0x1, R11, P3 ;  /* 0x0000000105117824 */ /* 0x000fc600018e060b */
[----:B------:R0:W-:Y:S04]  /*6cad0*/  STL.64 [R1+0xc90], R24 ;  /* 0x000c901801007387 */ /* 0x0001e80000100a00 */
[----:B0-----:R-:W4:Y:S01]  /*6cae0*/  LDL.LU.64 R24, [R1+0x2748] ;  /* 0x0027480001187983 */ /* 0x001f220000300a00 */
[C---:B--2---:R-:W-:Y:S02]  /*6caf0*/  IADD3 R6, P4, R18.reuse, R8, RZ ;  /* 0x0000000812067210 */ /* 0x044fe40007f9e0ff */
[----:B------:R-:W-:Y:S02]  /*6cb00*/  SHF.R.S32.HI R4, RZ, 0x1f, R18 ;  /* 0x0000001fff047819 */ /* 0x000fe40000011412 */
[----:B------:R-:W-:Y:S01]  /*6cb10*/  IADD3 R18, P3, R18, R9, RZ ;  /* 0x0000000912127210 */ /* 0x000fe20007f7e0ff */
[----:B------:R0:W-:Y:S04]  /*6cb20*/  STL [R1+0xc80], R6 ;  /* 0x000c800601007387 */ /* 0x0001e80000100800 */
[----:B0-----:R-:W2:Y:S04]  /*6cb30*/  LDL.LU.64 R6, [R1+0x2740] ;  /* 0x0027400001067983 */ /* 0x001ea80000300a00 */
[----:B------:R0:W-:Y:S04]  /*6cb40*/  STL.64 [R1+0xc88], R16 ;  /* 0x000c881001007387 */ /* 0x0001e80000100a00 */
[----:B0-----:R-:W3:Y:S04]  /*6cb50*/  LDL.LU.64 R16, [R1+0x2738] ;  /* 0x0027380001107983 */ /* 0x001ee80000300a00 */
[----:B------:R0:W-:Y:S04]  /*6cb60*/  STL [R1+0xc78], R18 ;  /* 0x000c781201007387 */ /* 0x0001e80000100800 */
[----:B0-----:R-:W3:Y:S04]  /*6cb70*/  LDL.LU.64 R18, [R1+0x2730] ;  /* 0x0027300001127983 */ /* 0x001ee80000300a00 */
[----:B------:R0:W-:Y:S04]  /*6cb80*/  STL.64 [R1+0x2720], R26 ;  /* 0x0027201a01007387 */ /* 0x0001e80000100a00 */
[----:B0-----:R-:W4:Y:S04]  /*6cb90*/  LDL.64 R26, [R1+0xc78] ;  /* 0x000c7800011a7983 */ /* 0x001f280000100a00 */
[----:B----4-:R0:W-:Y:S04]  /*6cba0*/  STL [R1+0x2728], R26 ;  /* 0x0027281a01007387 */ /* 0x0101e80000100800 */
[----:B0-----:R1:W4:Y:S04]  /*6cbb0*/  LDL.64 R26, [R1+0xc80] ;  /* 0x000c8000011a7983 */ /* 0x0013280000100a00 */
[----:B------:R0:W-:Y:S04]  /*6cbc0*/  STL.64 [R1+0x2700], R24 ;  /* 0x0027001801007387 */ /* 0x0001e80000100a00 */
[----:B0-----:R-:W2:Y:S01]  /*6cbd0*/  LDL.LU R24, [R1+0x140] ;  /* 0x0001400001187983 */ /* 0x001ea20000300800 */
[----:B----4-:R-:W-:-:S03]  /*6cbe0*/  IMAD.X R27, R4, 0x1, R10, P4 ;  /* 0x00000001041b7824 */ /* 0x010fc600020e060a */
[----:B--2---:R-:W-:Y:S04]  /*6cbf0*/  STL.64 [R1+0x2718], R24 ;  /* 0x0027181801007387 */ /* 0x004fe80000100a00 */
[----:B------:R0:W-:Y:S04]  /*6cc00*/  STL.64 [R1+0x2708], R6 ;  /* 0x0027080601007387 */ /* 0x0001e80000100a00 */
[----:B0-----:R-:W2:Y:S04]  /*6cc10*/  LDL.LU R7, [R1+0x13c] ;  /* 0x00013c0001077983 */ /* 0x001ea80000300800 */
[----:B---3--:R-:W-:Y:S04]  /*6cc20*/  STL.64 [R1+0x2710], R18 ;  /* 0x0027101201007387 */ /* 0x008fe80000100a00 */
        /* <DEDUP_REMOVED lines=21> */
[----:B------:R0:W-:Y:S04]  /*6cd80*/  STL.64 [R1+0x26f8], R14 ;  /* 0x0026f80e01007387 */ /* 0x0001e80000100a00 */
[----:B0-----:R1:W4:Y:S04]  /*6cd90*/  LDL.64 R14, [R1+0xc60] ;  /* 0x000c6000010e7983 */ /* 0x0013280000100a00 */
[----:B------:R0:W-:Y:S04]  /*6cda0*/  STL.64 [R1+0x26d8], R22 ;  /* 0x0026d81601007387 */ /* 0x0001e80000100a00 */
[----:B0-----:R-:W3:Y:S04]  /*6cdb0*/  LDL.LU R23, [R1+0x144] ;  /* 0x0001440001177983 */ /* 0x001ee80000300800 */
[----:B--2---:R-:W-:Y:S04]  /*6cdc0*/  STL.64 [R1+0x26e0], R26 ;  /* 0x0026e01a01007387 */ /* 0x004fe80000100a00 */
[----:B------:R-:W-:Y:S04]  /*6cdd0*/  STL [R1+0x26e8], R27 ;  /* 0x0026e81b01007387 */ /* 0x000fe80000100800 */
[----:B------:R0:W-:Y:S04]  /*6cde0*/  STL.64 [R1+0x26d0], R2 ;  /* 0x0026d00201007387 */ /* 0x0001e80000100a00 */
[----:B0-----:R-:W2:Y:S04]  /*6cdf0*/  LDL.LU R2, [R1+0x148] ;  /* 0x0001480001027983 */ /* 0x001ea80000300800 */
[----:B--2---:R0:W-:Y:S04]  /*6ce00*/  STL.64 [R1+0x26f0], R2 ;  /* 0x0026f00201007387 */ /* 0x0041e80000100a00 */
[----:B0-----:R1:W2:Y:S01]  /*6ce10*/  LDL.64 R2, [R1+0xc58] ;  /* 0x000c580001027983 */ /* 0x0012a20000100a00 */
[----:B----4-:R-:W-:Y:S01]  /*6ce20*/  IMAD.X R15, R4, 0x1, R10, P4 ;  /* 0x00000001040f7824 */ /* 0x010fe200020e060a */
[----:B---3--:R-:W-:-:S02]  /*6ce30*/  SHF.R.S32.HI R5, RZ, 0x1f, R23 ;  /* 0x0000001fff057819 */ /* 0x008fc40000011417 */
[----:B------:R-:W-:Y:S02]  /*6ce40*/  IADD3 R26, P5, R23, R8, RZ ;  /* 0x00000008171a7210 */ /* 0x000fe40007fbe0ff */
[----:B------:R0:W-:Y:S03]  /*6ce50*/  STL [R1+0xc64], R15 ;  /* 0x000c640f01007387 */ /* 0x0001e60000100800 */
[----:B------:R-:W-:Y:S01]  /*6ce60*/  IMAD.X R27, R5, 0x1, R10, P5 ;  /* 0x00000001051b7824 */ /* 0x000fe200028e060a */
[----:B0-----:R-:W3:Y:S01]  /*6ce70*/  LDL.LU.64 R14, [R1+0x26f8] ;  /* 0x0026f800010e7983 */ /* 0x001ee20000300a00 */
[----:B--2---:R-:W-:-:S05]  /*6ce80*/  IMAD.X R3, R4, 0x1, R11, P3 ;  /* 0x0000000104037824 */ /* 0x004fca00018e060b */
[----:B------:R0:W-:Y:S04]  /*6ce90*/  STL [R1+0xc5c], R3 ;  /* 0x000c5c0301007387 */ /* 0x0001e80000100800 */
[----:B0-----:R-:W2:Y:S04]  /*6cea0*/  LDL.LU.64 R2, [R1+0x26f0] ;  /* 0x0026f00001027983 */ /* 0x001ea80000300a00 */
[----:B------:R0:W-:Y:S04]  /*6ceb0*/  STL.64 [R1+0xc50], R26 ;  /* 0x000c501a01007387 */ /* 0x0001e80000100a00 */
[----:B0-----:R1:W4:Y:S01]  /*6cec0*/  LDL.LU R27, [R1+0x26e8] ;  /* 0x0026e800011b7983 */ /* 0x0013220000300800 */
[----:B------:R-:W-:-:S05]  /*6ced0*/  IADD3 R22, P3, R23, R9, RZ ;  /* 0x0000000917167210 */ /* 0x000fca0007f7e0ff */
[----:B------:R-:W-:Y:S01]  /*6cee0*/  IMAD.X R23, R5, 0x1, R11, P3 ;  /* 0x0000000105177824 */ /* 0x000fe200018e060b */
[C---:B--2---:R-:W-:Y:S02]  /*6cef0*/  IADD3 R26, P4, R2.reuse, R8, RZ ;  /* 0x00000008021a7210 */ /* 0x044fe40007f9e0ff */
[----:B------:R-:W-:Y:S02]  /*6cf00*/  SHF.R.S32.HI R4, RZ, 0x1f, R2 ;  /* 0x0000001fff047819 */ /* 0x000fe40000011402 */
[----:B------:R-:W-:Y:S01]  /*6cf10*/  IADD3 R2, P3, R2, R9, RZ ;  /* 0x0000000902027210 */ /* 0x000fe20007f7e0ff */
[----:B------:R4:W-:Y:S04]  /*6cf20*/  STL [R1+0xc40], R26 ;  /* 0x000c401a01007387 */ /* 0x0009e80000100800 */
[----:B----4-:R-:W2:Y:S04]  /*6cf30*/  LDL.LU.64 R26, [R1+0x26e0] ;  /* 0x0026e000011a7983 */ /* 0x010ea80000300a00 */
[----:B------:R0:W-:Y:S04]  /*6cf40*/  STL.64 [R1+0xc48], R22 ;  /* 0x000c481601007387 */ /* 0x0001e80000100a00 */
[----:B0-----:R-:W4:Y:S04]  /*6cf50*/  LDL.LU.64 R22, [R1+0x26d8] ;  /* 0x0026d80001167983 */ /* 0x001f280000300a00 */
[----:B------:R0:W-:Y:S04]  /*6cf60*/  STL [R1+0xc38], R2 ;  /* 0x000c380201007387 */ /* 0x0001e80000100800 */
[----:B0-----:R-:W4:Y:S04]  /*6cf70*/  LDL.LU.64 R2, [R1+0x26d0] ;  /* 0x0026d00001027983 */ /* 0x001f280000300a00 */
[----:B------:R-:W-:Y:S04]  /*6cf80*/  STL.64 [R1+0x26b8], R24 ;  /* 0x0026b81801007387 */ /* 0x000fe80000100a00 */
[----:B---3--:R0:W-:Y:S04]  /*6cf90*/  STL.64 [R1+0x26a8], R14 ;  /* 0x0026a80e01007387 */ /* 0x0081e80000100a00 */
[----:B0-----:R-:W3:Y:S04]  /*6cfa0*/  LDL.LU R15, [R1+0x150] ;  /* 0x00015000010f7983 */ /* 0x001ee80000300800 */
[----:B------:R0:W-:Y:S04]  /*6cfb0*/  STL.64 [R1+0x26c0], R18 ;  /* 0x0026c01201007387 */ /* 0x0001e80000100a00 */
[----:B0-----:R-:W2:Y:S04]  /*6cfc0*/  LDL.64 R18, [R1+0xc38] ;  /* 0x000c380001127983 */ /* 0x001ea80000100a00 */
[----:B--2---:R0:W-:Y:S04]  /*6cfd0*/  STL [R1+0x26c8], R18 ;  /* 0x0026c81201007387 */ /* 0x0041e80000100800 */
[----:B0-----:R1:W2:Y:S04]  /*6cfe0*/  LDL.64 R18, [R1+0xc40] ;  /* 0x000c400001127983 */ /* 0x0012a80000100a00 */
[----:B------:R0:W-:Y:S04]  /*6cff0*/  STL.64 [R1+0x26a0], R26 ;  /* 0x0026a01a01007387 */ /* 0x0001e80000100a00 */
[----:B0-----:R-:W3:Y:S04]  /*6d000*/  LDL.LU R26, [R1+0x154] ;  /* 0x00015400011a7983 */ /* 0x001ee80000300800 */
[----:B----4-:R-:W-:Y:S01]  /*6d010*/  STL.64 [R1+0x26b0], R2 ;  /* 0x0026b00201007387 */ /* 0x010fe20000100a00 */
[----:B--2---:R-:W-:-:S05]  /*6d020*/  IMAD.X R19, R4, 0x1, R10, P4 ;  /* 0x0000000104137824 */ /* 0x004fca00020e060a */
[----:B------:R0:W-:Y:S04]  /*6d030*/  STL [R1+0xc44], R19 ;  /* 0x000c441301007387 */ /* 0x0001e80000100800 */
[----:B------:R1:W2:Y:S01]  /*6d040*/  LDL.LU R18, [R1+0x26c8] ;  /* 0x0026c80001127983 */ /* 0x0002a20000300800 */
[----:B---3--:R-:W-:Y:S02]  /*6d050*/  SHF.R.S32.HI R5, RZ, 0x1f, R15 ;  /* 0x0000001fff057819 */ /* 0x008fe4000001140f */
[----:B------:R-:W-:-:S05]  /*6d060*/  IADD3 R24, P5, R15, R8, RZ ;  /* 0x000000080f187210 */ /* 0x000fca0007fbe0ff */
[----:B------:R-:W-:Y:S02]  /*6d070*/  IMAD.X R25, R5, 0x1, R10, P5 ;  /* 0x0000000105197824 */ /* 0x000fe400028e060a */
[----:B0-----:R-:W-:Y:S01]  /*6d080*/  IMAD.X R19, R4, 0x1, R11, P3 ;  /* 0x0000000104137824 */ /* 0x001fe200018e060b */
[----:B------:R-:W-:-:S04]  /*6d090*/  IADD3 R2, P4, R26, R8, RZ ;  /* 0x000000081a027210 */ /* 0x000fc80007f9e0ff */
[----:B------:R2:W-:Y:S04]  /*6d0a0*/  STL [R1+0xc3c], R19 ;  /* 0x000c3c1301007387 */ /* 0x0005e80000100800 */
        /* <DEDUP_REMOVED lines=10> */
[----:B0-----:R-:W2:Y:S04]  /*6d150*/  LDL.LU.64 R14, [R1+0x26a8] ;  /* 0x0026a800010e7983 */ /* 0x001ea80000300a00 */
[----:B------:R0:W-:Y:S04]  /*6d160*/  STL [R1+0xc18], R26 ;  /* 0x000c181a01007387 */ /* 0x0001e80000100800 */
[----:B0-----:R-:W3:Y:S04]  /*6d170*/  LDL.LU.64 R26, [R1+0x26a0] ;  /* 0x0026a000011a7983 */ /* 0x001ee80000300a00 */
[----:B----4-:R0:W-:Y:S04]  /*6d180*/  STL.64 [R1+0x2690], R2 ;  /* 0x0026900201007387 */ /* 0x0101e80000100a00 */
        /* <DEDUP_REMOVED lines=9> */
[----:B------:R-:W-:Y:S04]  /*6d220*/  STL.64 [R1+0x2680], R18 ;  /* 0x0026801201007387 */ /* 0x000fe80000100a00 */
[----:B------:R0:W-:Y:S04]  /*6d230*/  STL [R1+0xc24], R3 ;  /* 0x000c240301007387 */ /* 0x0001e80000100800 */
[----:B------:R1:W4:Y:S01]  /*6d240*/  LDL.LU R2, [R1+0x2698] ;  /* 0x0026980001027983 */ /* 0x0003220000300800 */
[----:B0-----:R-:W-:-:S05]  /*6d250*/  IMAD.X R3, R4, 0x1, R11, P3 ;  /* 0x0000000104037824 */ /* 0x001fca00018e060b */
[----:B------:R4:W-:Y:S01]  /*6d260*/  STL [R1+0xc1c], R3 ;  /* 0x000c1c0301007387 */ /* 0x0009e20000100800 */
[----:B--2---:R-:W-:Y:S02]  /*6d270*/  SHF.R.S32.HI R5, RZ, 0x1f, R15 ;  /* 0x0000001fff057819 */ /* 0x004fe4000001140f */
[----:B------:R-:W-:Y:S01]  /*6d280*/  IADD3 R28, P5, R15, R8, RZ ;  /* 0x000000080f1c7210 */ /* 0x000fe20007fbe0ff */
[----:B----4-:R-:W2:Y:S04]  /*6d290*/  LDL.LU.64 R2, [R1+0x2690] ;  /* 0x0026900001027983 */ /* 0x010ea80000300a00 */
[----:B------:R-:W-:-:S05]  /*6d2a0*/  IMAD.X R29, R5, 0x1, R10, P5 ;  /* 0x00000001051d7824 */ /* 0x000fca00028e060a */
[----:B------:R0:W-:Y:S04]  /*6d2b0*/  STL.64 [R1+0xc10], R28 ;  /* 0x000c101c01007387 */ /* 0x0001e80000100a00 */
[----:B0-----:R-:W4:Y:S01]  /*6d2c0*/  LDL.LU.64 R28, [R1+0x2688] ;  /* 0x00268800011c7983 */ /* 0x001f220000300a00 */
[----:B------:R-:W-:-:S05]  /*6d2d0*/  IADD3 R14, P3, R15, R9, RZ ;  /* 0x000000090f0e7210 */ /* 0x000fca0007f7e0ff */
[----:B------:R-:W-:Y:S01]  /*6d2e0*/  IMAD.X R15, R5, 0x1, R11, P3 ;  /* 0x00000001050f7824 */ /* 0x000fe200018e060b */
[----:B----4-:R-:W-:-:S05]  /*6d2f0*/  IADD3 R18, P4, R28, R8, RZ ;  /* 0x000000081c127210 */ /* 0x010fca0007f9e0ff */
[----:B------:R0:W-:Y:S04]  /*6d300*/  STL [R1+0xc00], R18 ;  /* 0x000c001201007387 */ /* 0x0001e80000100800 */
[----:B0-----:R-:W4:Y:S04]  /*6d310*/  LDL.LU.64 R18, [R1+0x2680] ;  /* 0x0026800001127983 */ /* 0x001f280000300a00 */
[----:B------:R0:W-:Y:S04]  /*6d320*/  STL.64 [R1+0xc08], R14 ;  /* 0x000c080e01007387 */ /* 0x0001e80000100a00 */
[----:B0-----:R-:W3:Y:S01]  /*6d330*/  LDL.LU.64 R14, [R1+0x2678] ;  /* 0x00267800010e7983 */ /* 0x001ee20000300a00 */
[----:B------:R-:W-:-:S02]  /*6d340*/  SHF.R.S32.HI R4, RZ, 0x1f, R28 ;  /* 0x0000001fff047819 */ /* 0x000fc4000001141c */
[----:B------:R-:W-:-:S05]  /*6d350*/  IADD3 R28, P3, R28, R9, RZ ;  /* 0x000000091c1c7210 */ /* 0x000fca0007f7e0ff */
[----:B------:R0:W-:Y:S04]  /*6d360*/  STL [R1+0xbf8], R28 ;  /* 0x000bf81c01007387 */ /* 0x0001e80000100800 */
[----:B0-----:R-:W4:Y:S04]  /*6d370*/  LDL.LU.64 R28, [R1+0x2670] ;  /* 0x00267000011c7983 */ /* 0x001f280000300a00 */
[----:B---3--:R-:W-:Y:S04]  /*6d380*/  STL.64 [R1+0x2658], R14 ;  /* 0x0026580e01007387 */ /* 0x008fe80000100a00 */
[----:B------:R0:W-:Y:S04]  /*6d390*/  STL.64 [R1+0x2668], R12 ;  /* 0x0026680c01007387 */ /* 0x0001e80000100a00 */
[----:B0-----:R1:W3:Y:S04]  /*6d3a0*/  LDL.64 R12, [R1+0xc00] ;  /* 0x000c0000010c7983 */ /* 0x0012e80000100a00 */
[----:B--2---:R0:W-:Y:S04]  /*6d3b0*/  STL.64 [R1+0x2640], R2 ;  /* 0x0026400201007387 */ /* 0x0041e80000100a00 */
[----:B0-----:R-:W2:Y:S04]  /*6d3c0*/  LDL.LU R2, [R1+0x164] ;  /* 0x0001640001027983 */ /* 0x001ea80000300800 */
[----:B--2---:R0:W-:Y:S04]  /*6d3d0*/  STL.64 [R1+0x2660], R2 ;  /* 0x0026600201007387 */ /* 0x0041e80000100a00 */
[----:B0-----:R1:W2:Y:S04]  /*6d3e0*/  LDL.64 R2, [R1+0xbf8] ;  /* 0x000bf80001027983 */ /* 0x0012a80000100a00 */
[----:B------:R0:W-:Y:S01]  /*6d3f0*/  STL.64 [R1+0x2648], R24 ;  /* 0x0026481801007387 */ /* 0x0001e20000100a00 */
[----:B---3--:R-:W-:-:S03]  /*6d400*/  IMAD.X R13, R4, 0x1, R10, P4 ;  /* 0x00000001040d7824 */ /* 0x008fc600020e060a */
[----:B0-----:R-:W3:Y:S04]  /*6d410*/  LDL.LU R25, [R1+0x160] ;  /* 0x0001600001197983 */ /* 0x001ee80000300800 */
[----:B------:R-:W-:Y:S04]  /*6d420*/  STL.64 [R1+0x2650], R6 ;  /* 0x0026500601007387 */ /* 0x000fe80000100a00 */
[----:B------:R0:W-:Y:S04]  /*6d430*/  STL [R1+0xc04], R13 ;  /* 0x000c040d01007387 */ /* 0x0001e80000100800 */
[----:B0-----:R-:W4:Y:S01]  /*6d440*/  LDL.LU.64 R12, [R1+0x2668] ;  /* 0x00266800010c7983 */ /* 0x001f220000300a00 */
[----:B--2---:R-:W-:-:S05]  /*6d450*/  IMAD.X R3, R4, 0x1, R11, P3 ;  /* 0x0000000104037824 */ /* 0x004fca00018e060b */
[----:B------:R0:W-:Y:S04]  /*6d460*/  STL [R1+0xbfc], R3 ;  /* 0x000bfc0301007387 */ /* 0x0001e80000100800 */
[----:B0-----:R-:W2:Y:S01]  /*6d470*/  LDL.LU.64 R2, [R1+0x2660] ;  /* 0x0026600001027983 */ /* 0x001ea20000300a00 */
        /* <DEDUP_REMOVED lines=15> */
[----:B0-----:R-:W2:Y:S04]  /*6d570*/  LDL.LU.64 R2, [R1+0x2640] ;  /* 0x0026400001027983 */ /* 0x001ea80000300a00 */
[----:B----4-:R-:W-:Y:S04]  /*6d580*/  STL.64 [R1+0x2628], R18 ;  /* 0x0026281201007387 */ /* 0x010fe80000100a00 */
[----:B------:R0:W-:Y:S04]  /*6d590*/  STL.64 [R1+0x2630], R26 ;  /* 0x0026301a01007387 */ /* 0x0001e80000100a00 */
[----:B0-----:R-:W4:Y:S04]  /*6d5a0*/  LDL.64 R26, [R1+0xbd8] ;  /* 0x000bd800011a7983 */ /* 0x001f280000100a00 */
[----:B----4-:R0:W-:Y:S04]  /*6d5b0*/  STL [R1+0x2638], R26 ;  /* 0x0026381a01007387 */ /* 0x0101e80000100800 */
[----:B0-----:R1:W4:Y:S04]  /*6d5c0*/  LDL.64 R26, [R1+0xbe0] ;  /* 0x000be000011a7983 */ /* 0x0013280000100a00 */
[----:B------:R0:W-:Y:S04]  /*6d5d0*/  STL.64 [R1+0x2610], R22 ;  /* 0x0026101601007387 */ /* 0x0001e80000100a00 */
[----:B0-----:R-:W3:Y:S04]  /*6d5e0*/  LDL.LU R22, [R1+0x16c] ;  /* 0x00016c0001167983 */ /* 0x001ee80000300800 */
[----:B------:R0:W-:Y:S04]  /*6d5f0*/  STL.64 [R1+0x2618], R16 ;  /* 0x0026181001007387 */ /* 0x0001e80000100a00 */
[----:B0-----:R-:W3:Y:S04]  /*6d600*/  LDL.LU R17, [R1+0x168] ;  /* 0x0001680001117983 */ /* 0x001ee80000300800 */
[----:B--2---:R-:W-:Y:S01]  /*6d610*/  STL.64 [R1+0x2620], R2 ;  /* 0x0026200201007387 */ /* 0x004fe20000100a00 */
[----:B----4-:R-:W-:-:S05]  /*6d620*/  IMAD.X R27, R4, 0x1, R10, P4 ;  /* 0x00000001041b7824 */ /* 0x010fca00020e060a */
[----:B------:R0:W-:Y:S04]  /*6d630*/  STL [R1+0xbe4], R27 ;  /* 0x000be41b01007387 */ /* 0x0001e80000100800 */
[----:B------:R1:W2:Y:S01]  /*6d640*/  LDL.LU R26, [R1+0x2638] ;  /* 0x00263800011a7983 */ /* 0x0002a20000300800 */
[----:B0-----:R-:W-:Y:S01]  /*6d650*/  IMAD.X R27, R4, 0x1, R11, P3 ;  /* 0x00000001041b7824 */ /* 0x001fe200018e060b */
[-C--:B---3--:R-:W-:Y:S02]  /*6d660*/  IADD3 R2, P4, R22, R8.reuse, RZ ;  /* 0x0000000816027210 */ /* 0x088fe40007f9e0ff */
[----:B------:R-:W-:Y:S02]  /*6d670*/  SHF.R.S32.HI R5, RZ, 0x1f, R17 ;  /* 0x0000001fff057819 */ /* 0x000fe40000011411 */
[----:B------:R-:W-:Y:S01]  /*6d680*/  IADD3 R18, P5, R17, R8, RZ ;  /* 0x0000000811127210 */ /* 0x000fe20007fbe0ff */
[----:B------:R2:W-:Y:S04]  /*6d690*/  STL [R1+0xbdc], R27 ;  /* 0x000bdc1b01007387 */ /* 0x0005e80000100800 */
[----:B------:R-:W-:Y:S01]  /*6d6a0*/  IMAD.X R19, R5, 0x1, R10, P5 ;  /* 0x0000000105137824 */ /* 0x000fe200028e060a */
        /* <DEDUP_REMOVED lines=12> */
[----:B0-----:R-:W2:Y:S04]  /*6d770*/  LDL.LU.64 R22, [R1+0x2610] ;  /* 0x0026100001167983 */ /* 0x001ea80000300a00 */
[----:B----4-:R-:W-:Y:S04]  /*6d780*/  STL.64 [R1+0x2600], R2 ;  /* 0x0026000201007387 */ /* 0x010fe80000100a00 */
[----:B------:R0:W-:Y:S04]  /*6d790*/  STL.64 [R1+0x25f8], R6 ;  /* 0x0025f80601007387 */ /* 0x0001e80000100a00 */
[----:B0-----:R-:W4:Y:S04]  /*6d7a0*/  LDL.LU R6, [R1+0x170] ;  /* 0x0001700001067983 */ /* 0x001f280000300800 */
[----:B------:R0:W-:Y:S04]  /*6d7b0*/  STL.64 [R1+0x2608], R24 ;  /* 0x0026081801007387 */ /* 0x0001e80000100a00 */
[----:B0-----:R1:W2:Y:S04]  /*6d7c0*/  LDL.64 R24, [R1+0xbc0] ;  /* 0x000bc00001187983 */ /* 0x0012a80000100a00 */
[----:B---3--:R0:W-:Y:S04]  /*6d7d0*/  STL.64 [R1+0x25e8], R18 ;  /* 0x0025e81201007387 */ /* 0x0081e80000100a00 */
[----:B0-----:R-:W3:Y:S04]  /*6d7e0*/  LDL.LU R18, [R1+0x174] ;  /* 0x0001740001127983 */ /* 0x001ee80000300800 */
[----:B------:R0:W-:Y:S04]  /*6d7f0*/  STL.64 [R1+0x25f0], R28 ;  /* 0x0025f01c01007387 */ /* 0x0001e80000100a00 */
[----:B0-----:R1:W3:Y:S01]  /*6d800*/  LDL.64 R28, [R1+0xbb8] ;  /* 0x000bb800011c7983 */ /* 0x0012e20000100a00 */
[----:B----4-:R-:W-:-:S02]  /*6d810*/  SHF.R.S32.HI R5, RZ, 0x1f, R6 ;  /* 0x0000001fff057819 */ /* 0x010fc40000011406 */
[----:B------:R-:W-:-:S05]  /*6d820*/  IADD3 R2, P5, R6, R8, RZ ;  /* 0x0000000806027210 */ /* 0x000fca0007fbe0ff */
[--C-:B------:R-:W-:Y:S02]  /*6d830*/  IMAD.X R3, R5, 0x1, R10.reuse, P5 ;  /* 0x0000000105037824 */ /* 0x100fe400028e060a */
[----:B--2---:R-:W-:-:S05]  /*6d840*/  IMAD.X R25, R4, 0x1, R10, P4 ;  /* 0x0000000104197824 */ /* 0x004fca00020e060a */
[----:B------:R0:W-:Y:S04]  /*6d850*/  STL [R1+0xbc4], R25 ;  /* 0x000bc41901007387 */ /* 0x0001e80000100800 */
[----:B0-----:R-:W2:Y:S01]  /*6d860*/  LDL.LU.64 R24, [R1+0x2608] ;  /* 0x0026080001187983 */ /* 0x001ea20000300a00 */
[--C-:B---3--:R-:W-:Y:S01]  /*6d870*/  IMAD.X R29, R4, 0x1, R11.reuse, P3 ;  /* 0x00000001041d7824 */ /* 0x108fe200018e060b */
[-C--:B------:R-:W-:Y:S02]  /*6d880*/  IADD3 R28, P3, R6, R9.reuse, RZ ;  /* 0x00000009061c7210 */ /* 0x080fe40007f7e0ff */
[C---:B------:R-:W-:Y:S02]  /*6d890*/  IADD3 R6, P4, R18.reuse, R8, RZ ;  /* 0x0000000812067210 */ /* 0x040fe40007f9e0ff */
[----:B------:R-:W-:Y:S01]  /*6d8a0*/  SHF.R.S32.HI R4, RZ, 0x1f, R18 ;  /* 0x0000001fff047819 */ /* 0x000fe20000011412 */
[----:B------:R0:W-:Y:S04]  /*6d8b0*/  STL [R1+0xbbc], R29 ;  /* 0x000bbc1d01007387 */ /* 0x0001e80000100800 */
[----:B------:R3:W-:Y:S01]  /*6d8c0*/  STL.64 [R1+0xbb0], R2 ;  /* 0x000bb00201007387 */ /* 0x0007e20000100a00 */
[----:B0-----:R-:W-:Y:S01]  /*6d8d0*/  IMAD.X R29, R5, 0x1, R11, P3 ;  /* 0x00000001051d7824 */ /* 0x001fe200018e060b */
[----:B------:R-:W-:-:S02]  /*6d8e0*/  IADD3 R18, P3, R18, R9, RZ ;  /* 0x0000000912127210 */ /* 0x000fc40007f7e0ff */
[----:B---3--:R-:W3:Y:S04]  /*6d8f0*/  LDL.LU.64 R2, [R1+0x2600] ;  /* 0x0026000001027983 */ /* 0x008ee80000300a00 */
        /* <DEDUP_REMOVED lines=11> */
[----:B0-----:R-:W2:Y:S04]  /*6d9b0*/  LDL.LU R3, [R1+0x178] ;  /* 0x0001780001037983 */ /* 0x001ea80000300800 */
[----:B------:R0:W-:Y:S04]  /*6d9c0*/  STL.64 [R1+0x25b8], R26 ;  /* 0x0025b81a01007387 */ /* 0x0001e80000100a00 */
[----:B0-----:R-:W4:Y:S01]  /*6d9d0*/  LDL.LU R26, [R1+0x17c] ;  /* 0x00017c00011a7983 */ /* 0x001f220000300800 */
[----:B---3--:R-:W-:-:S03]  /*6d9e0*/  IMAD.X R17, R4, 0x1, R10, P4 ;  /* 0x0000000104117824 */ /* 0x008fc600020e060a */
[----:B----4-:R0:W-:Y:S04]  /*6d9f0*/  STL.64 [R1+0x25d0], R26 ;  /* 0x0025d01a01007387 */ /* 0x0101e80000100a00 */
[----:B------:R-:W-:Y:S04]  /*6da00*/  STL.64 [R1+0x25c8], R18 ;  /* 0x0025c81201007387 */ /* 0x000fe80000100a00 */
[----:B------:R3:W-:Y:S04]  /*6da10*/  STL [R1+0xba4], R17 ;  /* 0x000ba41101007387 */ /* 0x0007e80000100800 */
[----:B------:R1:W4:Y:S01]  /*6da20*/  LDL.LU R16, [R1+0x25e0] ;  /* 0x0025e00001107983 */ /* 0x0003220000300800 */
[----:B--2---:R-:W-:-:S02]  /*6da30*/  SHF.R.S32.HI R5, RZ, 0x1f, R3 ;  /* 0x0000001fff057819 */ /* 0x004fc40000011403 */
[----:B0-----:R-:W-:Y:S01]  /*6da40*/  IADD3 R26, P5, R3, R8, RZ ;  /* 0x00000008031a7210 */ /* 0x001fe20007fbe0ff */
[----:B---3--:R-:W-:-:S04]  /*6da50*/  IMAD.X R17, R4, 0x1, R11, P3 ;  /* 0x0000000104117824 */ /* 0x008fc800018e060b */
[----:B------:R-:W-:Y:S01]  /*6da60*/  IMAD.X R27, R5, 0x1, R10, P5 ;  /* 0x00000001051b7824 */ /* 0x000fe200028e060a */
[----:B------:R4:W-:Y:S04]  /*6da70*/  STL [R1+0xb9c], R17 ;  /* 0x000b9c1101007387 */ /* 0x0009e80000100800 */
[----:B----4-:R-:W2:Y:S04]  /*6da80*/  LDL.LU.64 R16, [R1+0x25d8] ;  /* 0x0025d80001107983 */ /* 0x010ea80000300a00 */
        /* <DEDUP_REMOVED lines=14> */
[----:B0-----:R1:W3:Y:S04]  /*6db70*/  LDL.64 R28, [R1+0xb80] ;  /* 0x000b8000011c7983 */ /* 0x0012e80000100a00 */
[----:B--2---:R-:W-:Y:S04]  /*6db80*/  STL.64 [R1+0x25a0], R16 ;  /* 0x0025a01001007387 */ /* 0x004fe80000100a00 */
[----:B------:R0:W-:Y:S04]  /*6db90*/  STL.64 [R1+0x2588], R24 ;  /* 0x0025881801007387 */ /* 0x0001e80000100a00 */
[----:B0-----:R-:W2:Y:S04]  /*6dba0*/  LDL.LU R24, [R1+0x184] ;  /* 0x0001840001187983 */ /* 0x001ea80000300800 */
[----:B--2---:R0:W-:Y:S04]  /*6dbb0*/  STL.64 [R1+0x25a8], R24 ;  /* 0x0025a81801007387 */ /* 0x0041e80000100a00 */
[----:B0-----:R1:W2:Y:S04]  /*6dbc0*/  LDL.64 R24, [R1+0xb78] ;  /* 0x000b780001187983 */ /* 0x0012a80000100a00 */
[----:B----4-:R0:W-:Y:S01]  /*6dbd0*/  STL.64 [R1+0x2590], R2 ;  /* 0x0025900201007387 */ /* 0x0101e20000100a00 */
        /* <DEDUP_REMOVED lines=15> */
[----:B--2---:R-:W-:-:S05]  /*6dcd0*/  IADD3 R6, P4, R24, R8, RZ ;  /* 0x0000000818067210 */ /* 0x004fca0007f9e0ff */
[----:B------:R0:W-:Y:S04]  /*6dce0*/  STL [R1+0xb60], R6 ;  /* 0x000b600601007387 */ /* 0x0001e80000100800 */
[----:B0-----:R-:W2:Y:S04]  /*6dcf0*/  LDL.LU.64 R6, [R1+0x2598] ;  /* 0x0025980001067983 */ /* 0x001ea80000300a00 */
[----:B------:R0:W-:Y:S04]  /*6dd00*/  STL.64 [R1+0xb68], R2 ;  /* 0x000b680201007387 */ /* 0x0001e80000100a00 */
[----:B0-----:R-:W4:Y:S01]  /*6dd10*/  LDL.LU.64 R2, [R1+0x2590] ;  /* 0x0025900001027983 */ /* 0x001f220000300a00 */
[----:B------:R-:W-:-:S02]  /*6dd20*/  SHF.R.S32.HI R4, RZ, 0x1f, R24 ;  /* 0x0000001fff047819 */ /* 0x000fc40000011418 */
[----:B------:R-:W-:-:S05]  /*6dd30*/  IADD3 R24, P3, R24, R9, RZ ;  /* 0x0000000918187210 */ /* 0x000fca0007f7e0ff */
[----:B------:R0:W-:Y:S04]  /*6dd40*/  STL [R1+0xb58], R24 ;  /* 0x000b581801007387 */ /* 0x0001e80000100800 */
[----:B0-----:R-:W2:Y:S04]  /*6dd50*/  LDL.LU.64 R24, [R1+0x2588] ;  /* 0x0025880001187983 */ /* 0x001ea80000300a00 */
[----:B----4-:R-:W-:Y:S04]  /*6dd60*/  STL.64 [R1+0x2570], R2 ;  /* 0x0025700201007387 */ /* 0x010fe80000100a00 */
[----:B------:R0:W-:Y:S04]  /*6dd70*/  STL.64 [R1+0x2580], R14 ;  /* 0x0025800e01007387 */ /* 0x0001e80000100a00 */
[----:B0-----:R1:W4:Y:S04]  /*6dd80*/  LDL.64 R14, [R1+0xb60] ;  /* 0x000b6000010e7983 */ /* 0x0013280000100a00 */
[----:B------:R0:W-:Y:S04]  /*6dd90*/  STL.64 [R1+0x2578], R26 ;  /* 0x0025781a01007387 */ /* 0x0001e80000100a00 */
[----:B0-----:R1:W2:Y:S04]  /*6dda0*/  LDL.64 R26, [R1+0xb58] ;  /* 0x000b5800011a7983 */ /* 0x0012a80000100a00 */
[----:B------:R0:W-:Y:S04]  /*6ddb0*/  STL.64 [R1+0x2558], R28 ;  /* 0x0025581c01007387 */ /* 0x0001e80000100a00 */
[----:B0-----:R-:W2:Y:S04]  /*6ddc0*/  LDL.LU R28, [R1+0x18c] ;  /* 0x00018c00011c7983 */ /* 0x001ea80000300800 */
[----:B---3--:R0:W-:Y:S04]  /*6ddd0*/  STL.64 [R1+0x2560], R16 ;  /* 0x0025601001007387 */ /* 0x0081e80000100a00 */
[----:B0-----:R-:W3:Y:S04]  /*6dde0*/  LDL.LU R17, [R1+0x188] ;  /* 0x0001880001117983 */ /* 0x001ee80000300800 */
[----:B------:R-:W-:Y:S01]  /*6ddf0*/  STL.64 [R1+0x2568], R22 ;  /* 0x0025681601007387 */ /* 0x000fe20000100a00 */
[----:B----4-:R-:W-:-:S05]  /*6de00*/  IMAD.X R15, R4, 0x1, R10, P4 ;  /* 0x00000001040f7824 */ /* 0x010fca00020e060a */
[----:B------:R0:W-:Y:S01]  /*6de10*/  STL [R1+0xb64], R15 ;  /* 0x000b640f01007387 */ /* 0x0001e20000100800 */
[----:B--2---:R-:W-:-:S03]  /*6de20*/  IMAD.X R27, R4, 0x1, R11, P3 ;  /* 0x00000001041b7824 */ /* 0x004fc600018e060b */
[----:B0-----:R-:W2:Y:S04]  /*6de30*/  LDL.LU.64 R14, [R1+0x2580] ;  /* 0x00258000010e7983 */ /* 0x001ea80000300a00 */
[----:B------:R0:W-:Y:S04]  /*6de40*/  STL [R1+0xb5c], R27 ;  /* 0x000b5c1b01007387 */ /* 0x0001e80000100800 */
[----:B0-----:R-:W4:Y:S01]  /*6de50*/  LDL.LU.64 R26, [R1+0x2578] ;  /* 0x00257800011a7983 */ /* 0x001f220000300a00 */
[----:B---3--:R-:W-:Y:S02]  /*6de60*/  SHF.R.S32.HI R5, RZ, 0x1f, R17 ;  /* 0x0000001fff057819 */ /* 0x008fe40000011411 */
[----:B------:R-:W-:-:S05]  /*6de70*/  IADD3 R2, P5, R17, R8, RZ ;  /* 0x0000000811027210 */ /* 0x000fca0007fbe0ff */
[----:B------:R-:W-:-:S05]  /*6de80*/  IMAD.X R3, R5, 0x1, R10, P5 ;  /* 0x0000000105037824 */ /* 0x000fca00028e060a */
[----:B------:R0:W-:Y:S04]  /*6de90*/  STL.64 [R1+0xb50], R2 ;  /* 0x000b500201007387 */ /* 0x0001e80000100a00 */
[----:B0-----:R-:W3:Y:S01]  /*6dea0*/  LDL.LU.64 R2, [R1+0x2570] ;  /* 0x0025700001027983 */ /* 0x001ee20000300a00 */
[-C--:B------:R-:W-:Y:S02]  /*6deb0*/  IADD3 R16, P3, R17, R9.reuse, RZ ;  /* 0x0000000911107210 */ /* 0x080fe40007f7e0ff */
[C---:B------:R-:W-:Y:S02]  /*6dec0*/  IADD3 R22, P4, R28.reuse, R8, RZ ;  /* 0x000000081c167210 */ /* 0x040fe40007f9e0ff */
[----:B------:R-:W-:Y:S01]  /*6ded0*/  SHF.R.S32.HI R4, RZ, 0x1f, R28 ;  /* 0x0000001fff047819 */ /* 0x000fe2000001141c */
[----:B------:R-:W-:Y:S01]  /*6dee0*/  IMAD.X R17, R5, 0x1, R11, P3 ;  /* 0x0000000105117824 */ /* 0x000fe200018e060b */
[----:B------:R-:W-:Y:S01]  /*6def0*/  IADD3 R28, P3, R28, R9, RZ ;  /* 0x000000091c1c7210 */ /* 0x000fe20007f7e0ff */
[----:B------:R0:W-:Y:S04]  /*6df00*/  STL [R1+0xb40], R22 ;  /* 0x000b401601007387 */ /* 0x0001e80000100800 */
[----:B0-----:R-:W4:Y:S04]  /*6df10*/  LDL.LU.64 R22, [R1+0x2568] ;  /* 0x0025680001167983 */ /* 0x001f280000300a00 */
[----:B------:R0:W-:Y:S04]  /*6df20*/  STL.64 [R1+0xb48], R16 ;  /* 0x000b481001007387 */ /* 0x0001e80000100a00 */
[----:B0-----:R-:W4:Y:S04]  /*6df30*/  LDL.LU.64 R16, [R1+0x2560] ;  /* 0x0025600001107983 */ /* 0x001f280000300a00 */
[----:B------:R0:W-:Y:S04]  /*6df40*/  STL [R1+0xb38], R28 ;  /* 0x000b381c01007387 */ /* 0x0001e80000100800 */
[----:B0-----:R-:W4:Y:S04]  /*6df50*/  LDL.LU.64 R28, [R1+0x2558] ;  /* 0x00255800011c7983 */ /* 0x001f280000300a00 */
[----:B------:R-:W-:Y:S04]  /*6df60*/  STL.64 [R1+0x2540], R6 ;  /* 0x0025400601007387 */ /* 0x000fe80000100a00 */
[----:B------:R0:W-:Y:S04]  /*6df70*/  STL.64 [R1+0x2530], R12 ;  /* 0x0025300c01007387 */ /* 0x0001e80000100a00 */
[----:B0-----:R-:W4:Y:S04]  /*6df80*/  LDL.LU R13, [R1+0x190] ;  /* 0x00019000010d7983 */ /* 0x001f280000300800 */
[----:B------:R0:W-:Y:S04]  /*6df90*/  STL.64 [R1+0x2550], R24 ;  /* 0x0025501801007387 */ /* 0x0001e80000100a00 */
[----:B0-----:R1:W4:Y:S04]  /*6dfa0*/  LDL.64 R24, [R1+0xb40] ;  /* 0x000b400001187983 */ /* 0x0013280000100a00 */
[----:B---3--:R0:W-:Y:S04]  /*6dfb0*/  STL.64 [R1+0x2548], R2 ;  /* 0x0025480201007387 */ /* 0x0081e80000100a00 */
[----:B0-----:R1:W3:Y:S04]  /*6dfc0*/  LDL.64 R2, [R1+0xb38] ;  /* 0x000b380001027983 */ /* 0x0012e80000100a00 */
[----:B--2---:R0:W-:Y:S04]  /*6dfd0*/  STL.64 [R1+0x2528], R14 ;  /* 0x0025280e01007387 */ /* 0x0041e80000100a00 */
[----:B0-----:R-:W2:Y:S04]  /*6dfe0*/  LDL.LU R14, [R1+0x194] ;  /* 0x00019400010e7983 */ /* 0x001ea80000300800 */
[----:B------:R-:W-:Y:S01]  /*6dff0*/  STL.64 [R1+0x2538], R18 ;  /* 0x0025381201007387 */ /* 0x000fe20000100a00 */
[----:B----4-:R-:W-:-:S02]  /*6e000*/  SHF.R.S32.HI R5, RZ, 0x1f, R13 ;  /* 0x0000001fff057819 */ /* 0x010fc4000001140d */
[----:B------:R-:W-:-:S05]  /*6e010*/  IADD3 R6, P5, R13, R8, RZ ;  /* 0x000000080d067210 */ /* 0x000fca0007fbe0ff */
[--C-:B------:R-:W-:Y:S02]  /*6e020*/  IMAD.X R7, R5, 0x1, R10.reuse, P5 ;  /* 0x0000000105077824 */ /* 0x100fe400028e060a */
[----:B------:R-:W-:-:S05]  /*6e030*/  IMAD.X R25, R4, 0x1, R10, P4 ;  /* 0x0000000104197824 */ /* 0x000fca00020e060a */
[----:B------:R0:W-:Y:S04]  /*6e040*/  STL [R1+0xb44], R25 ;  /* 0x000b441901007387 */ /* 0x0001e80000100800 */
[----:B0-----:R-:W4:Y:S01]  /*6e050*/  LDL.LU.64 R24, [R1+0x2550] ;  /* 0x0025500001187983 */ /* 0x001f220000300a00 */
[----:B---3--:R-:W-:-:S05]  /*6e060*/  IMAD.X R3, R4, 0x1, R11, P3 ;  /* 0x0000000104037824 */ /* 0x008fca00018e060b */
[----:B------:R0:W-:Y:S04]  /*6e070*/  STL [R1+0xb3c], R3 ;  /* 0x000b3c0301007387 */ /* 0x0001e80000100800 */
[----:B0-----:R-:W3:Y:S04]  /*6e080*/  LDL.LU.64 R2, [R1+0x2548] ;  /* 0x0025480001027983 */ /* 0x001ee80000300a00 */
[----:B------:R0:W-:Y:S04]  /*6e090*/  STL.64 [R1+0xb30], R6 ;  /* 0x000b300601007387 */ /* 0x0001e80000100a00 */
[----:B0-----:R-:W4:Y:S01]  /*6e0a0*/  LDL.LU.64 R6, [R1+0x2540] ;  /* 0x0025400001067983 */ /* 0x001f220000300a00 */
[----:B------:R-:W-:-:S02]  /*6e0b0*/  IADD3 R12, P3, R13, R9, RZ ;  /* 0x000000090d0c7210 */ /* 0x000fc40007f7e0ff */
[C---:B--2---:R-:W-:Y:S02]  /*6e0c0*/  IADD3 R18, P4, R14.reuse, R8, RZ ;  /* 0x000000080e127210 */ /* 0x044fe40007f9e0ff */
[----:B------:R-:W-:Y:S01]  /*6e0d0*/  SHF.R.S32.HI R4, RZ, 0x1f, R14 ;  /* 0x0000001fff047819 */ /* 0x000fe2000001140e */
[----:B------:R-:W-:Y:S01]  /*6e0e0*/  IMAD.X R13, R5, 0x1, R11, P3 ;  /* 0x00000001050d7824 */ /* 0x000fe200018e060b */
[----:B------:R-:W-:Y:S01]  /*6e0f0*/  IADD3 R14, P3, R14, R9, RZ ;  /* 0x000000090e0e7210 */ /* 0x000fe20007f7e0ff */
[----:B------:R0:W-:Y:S04]  /*6e100*/  STL [R1+0xb20], R18 ;  /* 0x000b201201007387 */ /* 0x0001e80000100800 */
[----:B0-----:R-:W2:Y:S04]  /*6e110*/  LDL.LU.64 R18, [R1+0x2538] ;  /* 0x0025380001127983 */ /* 0x001ea80000300a00 */
[----:B------:R0:W-:Y:S04]  /*6e120*/  STL.64 [R1+0xb28], R12 ;  /* 0x000b280c01007387 */ /* 0x0001e80000100a00 */
[----:B0-----:R-:W3:Y:S04]  /*6e130*/  LDL.LU.64 R12, [R1+0x2530] ;  /* 0x00253000010c7983 */ /* 0x001ee80000300a00 */
[----:B------:R0:W-:Y:S04]  /*6e140*/  STL [R1+0xb18], R14 ;  /* 0x000b180e01007387 */ /* 0x0001e80000100800 */
[----:B0-----:R-:W2:Y:S04]  /*6e150*/  LDL.LU.64 R14, [R1+0x2528] ;  /* 0x00252800010e7983 */ /* 0x001ea80000300a00 */
[----:B------:R-:W-:Y:S04]  /*6e160*/  STL.64 [R1+0x2518], R28 ;  /* 0x0025181c01007387 */ /* 0x000fe80000100a00 */
[----:B------:R0:W-:Y:S04]  /*6e170*/  STL.64 [R1+0x2510], R22 ;  /* 0x0025101601007387 */ /* 0x0001e80000100a00 */
[----:B0-----:R-:W3:Y:S04]  /*6e180*/  LDL.LU R22, [R1+0x198] ;  /* 0x0001980001167983 */ /* 0x001ee80000300800 */
[----:B------:R0:W-:Y:S04]  /*6e190*/  STL.64 [R1+0x2520], R16 ;  /* 0x0025201001007387 */ /* 0x0001e80000100a00 */
[----:B0-----:R1:W2:Y:S04]  /*6e1a0*/  LDL.64 R16, [R1+0xb20] ;  /* 0x000b200001107983 */ /* 0x0012a80000100a00 */
[----:B----4-:R0:W-:Y:S04]  /*6e1b0*/  STL.64 [R1+0x2500], R6 ;  /* 0x0025000601007387 */ /* 0x0101e80000100a00 */
[----:B0-----:R-:W4:Y:S04]  /*6e1c0*/  LDL.LU R6, [R1+0x19c] ;  /* 0x00019c0001067983 */ /* 0x001f280000300800 */
[----:B------:R0:W-:Y:S04]  /*6e1d0*/  STL.64 [R1+0x2508], R24 ;  /* 0x0025081801007387 */ /* 0x0001e80000100a00 */
[----:B0-----:R1:W4:Y:S01]  /*6e1e0*/  LDL.64 R24, [R1+0xb18] ;  /* 0x000b180001187983 */ /* 0x0013220000100a00 */
[----:B---3--:R-:W-:-:S02]  /*6e1f0*/  SHF.R.S32.HI R5, RZ, 0x1f, R22 ;  /* 0x0000001fff057819 */ /* 0x008fc40000011416 */
[----:B------:R-:W-:-:S05]  /*6e200*/  IADD3 R28, P5, R22, R8, RZ ;  /* 0x00000008161c7210 */ /* 0x000fca0007fbe0ff */
[--C-:B------:R-:W-:Y:S02]  /*6e210*/  IMAD.X R29, R5, 0x1, R10.reuse, P5 ;  /* 0x00000001051d7824 */ /* 0x100fe400028e060a */
[----:B--2---:R-:W-:-:S05]  /*6e220*/  IMAD.X R17, R4, 0x1, R10, P4 ;  /* 0x0000000104117824 */ /* 0x004fca00020e060a */
[----:B------:R0:W-:Y:S04]  /*6e230*/  STL [R1+0xb24], R17 ;  /* 0x000b241101007387 */ /* 0x0001e80000100800 */
[----:B0-----:R-:W2:Y:S01]  /*6e240*/  LDL.LU.64 R16, [R1+0x2520] ;  /* 0x0025200001107983 */ /* 0x001ea20000300a00 */
[--C-:B----4-:R-:W-:Y:S01]  /*6e250*/  IMAD.X R25, R4, 0x1, R11.reuse, P3 ;  /* 0x0000000104197824 */ /* 0x110fe200018e060b */
        /* <DEDUP_REMOVED lines=18> */
[----:B---3--:R0:W-:Y:S04]  /*6e380*/  STL.64 [R1+0x24d8], R28 ;  /* 0x0024d81c01007387 */ /* 0x0081e80000100a00 */
[----:B0-----:R-:W3:Y:S04]  /*6e390*/  LDL.LU R29, [R1+0x1a0] ;  /* 0x0001a000011d7983 */ /* 0x001ee80000300800 */
        /* <DEDUP_REMOVED lines=29> */
[----:B0-----:R-:W2:Y:S04]  /*6e570*/  LDL.LU R22, [R1+0x1ac] ;  /* 0x0001ac0001167983 */ /* 0x001ea80000300800 */
[----:B--2---:R-:W-:Y:S04]  /*6e580*/  STL.64 [R1+0x24b8], R22 ;  /* 0x0024b81601007387 */ /* 0x004fe80000100a00 */
[----:B------:R0:W-:Y:S04]  /*6e590*/  STL.64 [R1+0x24a8], R14 ;  /* 0x0024a80e01007387 */ /* 0x0001e80000100a00 */
[----:B0-----:R-:W2:Y:S04]  /*6e5a0*/  LDL.LU R15, [R1+0x1a8] ;  /* 0x0001a800010f7983 */ /* 0x001ea80000300800 */
[----:B------:R0:W-:Y:S04]  /*6e5b0*/  STL.64 [R1+0x24c0], R12 ;  /* 0x0024c00c01007387 */ /* 0x0001e80000100a00 */
[----:B0-----:R1:W3:Y:S01]  /*6e5c0*/  LDL.64 R12, [R1+0xad8] ;  /* 0x000ad800010c7983 */ /* 0x0012e20000100a00 */
[----:B----4-:R-:W-:-:S03]  /*6e5d0*/  IMAD.X R25, R4, 0x1, R10, P4 ;  /* 0x0000000104197824 */ /* 0x010fc600020e060a */
[----:B------:R-:W-:Y:S04]  /*6e5e0*/  STL.64 [R1+0x24b0], R28 ;  /* 0x0024b01c01007387 */ /* 0x000fe80000100a00 */
[----:B------:R0:W-:Y:S04]  /*6e5f0*/  STL [R1+0xae4], R25 ;  /* 0x000ae41901007387 */ /* 0x0001e80000100800 */
[----:B0-----:R-:W4:Y:S01]  /*6e600*/  LDL.LU.64 R24, [R1+0x24c8] ;  /* 0x0024c80001187983 */ /* 0x001f220000300a00 */
[----:B--2---:R-:W-:Y:S02]  /*6e610*/  SHF.R.S32.HI R5, RZ, 0x1f, R15 ;  /* 0x0000001fff057819 */ /* 0x004fe4000001140f */
[----:B------:R-:W-:-:S05]  /*6e620*/  IADD3 R22, P5, R15, R8, RZ ;  /* 0x000000080f167210 */ /* 0x000fca0007fbe0ff */
[----:B------:R-:W-:Y:S02]  /*6e630*/  IMAD.X R23, R5, 0x1, R10, P5 ;  /* 0x0000000105177824 */ /* 0x000fe400028e060a */
[----:B---3--:R-:W-:-:S05]  /*6e640*/  IMAD.X R13, R4, 0x1, R11, P3 ;  /* 0x00000001040d7824 */ /* 0x008fca00018e060b */
[----:B------:R0:W-:Y:S04]  /*6e650*/  STL [R1+0xadc], R13 ;  /* 0x000adc0d01007387 */ /* 0x0001e80000100800 */
[----:B0-----:R-:W2:Y:S04]  /*6e660*/  LDL.LU.64 R12, [R1+0x24c0] ;  /* 0x0024c000010c7983 */ /* 0x001ea80000300a00 */
        /* <DEDUP_REMOVED lines=10> */
[----:B0-----:R-:W3:Y:S04]  /*6e710*/  LDL.LU.64 R14, [R1+0x24a8] ;  /* 0x0024a800010e7983 */ /* 0x001ee80000300a00 */
[----:B------:R0:W-:Y:S04]  /*6e720*/  STL [R1+0xab8], R22 ;  /* 0x000ab81601007387 */ /* 0x0001e80000100800 */
[----:B0-----:R-:W3:Y:S04]  /*6e730*/  LDL.LU.64 R22, [R1+0x24a0] ;  /* 0x0024a00001167983 */ /* 0x001ee80000300a00 */
[----:B------:R-:W-:Y:S04]  /*6e740*/  STL.64 [R1+0x2488], R16 ;  /* 0x0024881001007387 */ /* 0x000fe80000100a00 */
[----:B------:R0:W-:Y:S04]  /*6e750*/  STL.64 [R1+0x2498], R6 ;  /* 0x0024980601007387 */ /* 0x0001e80000100a00 */
[----:B0-----:R1:W3:Y:S04]  /*6e760*/  LDL.64 R6, [R1+0xac0] ;  /* 0x000ac00001067983 */ /* 0x0012e80000100a00 */
[----:B--2---:R0:W-:Y:S04]  /*6e770*/  STL.64 [R1+0x2478], R12 ;  /* 0x0024780c01007387 */ /* 0x0041e80000100a00 */
[----:B0-----:R-:W2:Y:S04]  /*6e780*/  LDL.LU R13, [R1+0x1b0] ;  /* 0x0001b000010d7983 */ /* 0x001ea80000300800 */
[----:B----4-:R-:W-:Y:S04]  /*6e790*/  STL.64 [R1+0x2480], R24 ;  /* 0x0024801801007387 */ /* 0x010fe80000100a00 */
[----:B------:R0:W-:Y:S04]  /*6e7a0*/  STL [R1+0x2490], R25 ;  /* 0x0024901901007387 */ /* 0x0001e80000100800 */
[----:B0-----:R1:W4:Y:S04]  /*6e7b0*/  LDL.64 R24, [R1+0xab8] ;  /* 0x000ab80001187983 */ /* 0x0013280000100a00 */
[----:B---3--:R0:W-:Y:S04]  /*6e7c0*/  STL.64 [R1+0x2470], R14 ;  /* 0x0024700e01007387 */ /* 0x0081e80000100a00 */
[----:B0-----:R-:W3:Y:S01]  /*6e7d0*/  LDL.LU R14, [R1+0x1b4] ;  /* 0x0001b400010e7983 */ /* 0x001ee20000300800 */
[----:B------:R-:W-:-:S05]  /*6e7e0*/  IMAD.X R7, R4, 0x1, R10, P4 ;  /* 0x0000000104077824 */ /* 0x000fca00020e060a */
[----:B------:R0:W-:Y:S04]  /*6e7f0*/  STL [R1+0xac4], R7 ;  /* 0x000ac40701007387 */ /* 0x0001e80000100800 */
[----:B0-----:R-:W3:Y:S01]  /*6e800*/  LDL.LU.64 R6, [R1+0x2498] ;  /* 0x0024980001067983 */ /* 0x001ee20000300a00 */
[----:B----4-:R-:W-:-:S05]  /*6e810*/  IMAD.X R25, R4, 0x1, R11, P3 ;  /* 0x0000000104197824 */ /* 0x010fca00018e060b */
[----:B------:R0:W-:Y:S04]  /*6e820*/  STL [R1+0xabc], R25 ;  /* 0x000abc1901007387 */ /* 0x0001e80000100800 */
[----:B0-----:R1:W4:Y:S01]  /*6e830*/  LDL.LU R25, [R1+0x2490] ;  /* 0x0024900001197983 */ /* 0x0013220000300800 */
[----:B--2---:R-:W-:Y:S02]  /*6e840*/  SHF.R.S32.HI R5, RZ, 0x1f, R13 ;  /* 0x0000001fff057819 */ /* 0x004fe4000001140d */
[C---:B------:R-:W-:Y:S02]  /*6e850*/  IADD3 R16, P5, R13.reuse, R8, RZ ;  /* 0x000000080d107210 */ /* 0x040fe40007fbe0ff */
[----:B------:R-:W-:-:S03]  /*6e860*/  IADD3 R12, P3, R13, R9, RZ ;  /* 0x000000090d0c7210 */ /* 0x000fc60007f7e0ff */
[C---:B------:R-:W-:Y:S02]  /*6e870*/  IMAD.X R17, R5.reuse, 0x1, R10, P5 ;  /* 0x0000000105117824 */ /* 0x040fe400028e060a */
[----:B------:R-:W-:-:S03]  /*6e880*/  IMAD.X R13, R5, 0x1, R11, P3 ;  /* 0x00000001050d7824 */ /* 0x000fc600018e060b */
[----:B------:R0:W-:Y:S04]  /*6e890*/  STL.64 [R1+0xab0], R16 ;  /* 0x000ab01001007387 */ /* 0x0001e80000100a00 */
[----:B0-----:R-:W2:Y:S01]  /*6e8a0*/  LDL.LU.64 R16, [R1+0x2488] ;  /* 0x0024880001107983 */ /* 0x001ea20000300a00 */
        /* <DEDUP_REMOVED lines=8> */
[----:B0-----:R-:W4:Y:S04]  /*6e930*/  LDL.LU.64 R14, [R1+0x2470] ;  /* 0x00247000010e7983 */ /* 0x001f280000300a00 */
[----:B------:R-:W-:Y:S04]  /*6e940*/  STL.64 [R1+0x2458], R28 ;  /* 0x0024581c01007387 */ /* 0x000fe80000100a00 */
[----:B------:R0:W-:Y:S04]  /*6e950*/  STL.64 [R1+0x2460], R18 ;  /* 0x0024601201007387 */ /* 0x0001e80000100a00 */
[----:B0-----:R-:W2:Y:S04]  /*6e960*/  LDL.64 R18, [R1+0xa98] ;  /* 0x000a980001127983 */ /* 0x001ea80000100a00 */
[----:B--2---:R0:W-:Y:S04]  /*6e970*/  STL [R1+0x2468], R18 ;  /* 0x0024681201007387 */ /* 0x0041e80000100800 */
[----:B0-----:R1:W2:Y:S04]  /*6e980*/  LDL.64 R18, [R1+0xaa0] ;  /* 0x000aa00001127983 */ /* 0x0012a80000100a00 */
[----:B------:R0:W-:Y:S04]  /*6e990*/  STL.64 [R1+0x2448], R16 ;  /* 0x0024481001007387 */ /* 0x0001e80000100a00 */
[----:B0-----:R-:W4:Y:S04]  /*6e9a0*/  LDL.LU R17, [R1+0x1b8] ;  /* 0x0001b80001117983 */ /* 0x001f280000300800 */
[----:B---3--:R0:W-:Y:S04]  /*6e9b0*/  STL.64 [R1+0x2440], R24 ;  /* 0x0024401801007387 */ /* 0x0081e80000100a00 */
[----:B0-----:R-:W3:Y:S01]  /*6e9c0*/  LDL.LU R24, [R1+0x1bc] ;  /* 0x0001bc0001187983 */ /* 0x001ee20000300800 */
[----:B--2---:R-:W-:-:S05]  /*6e9d0*/  IMAD.X R19, R4, 0x1, R10, P4 ;  /* 0x0000000104137824 */ /* 0x004fca00020e060a */
[----:B------:R0:W-:Y:S04]  /*6e9e0*/  STL [R1+0xaa4], R19 ;  /* 0x000aa41301007387 */ /* 0x0001e80000100800 */
[----:B------:R1:W2:Y:S04]  /*6e9f0*/  LDL.LU R18, [R1+0x2468] ;  /* 0x0024680001127983 */ /* 0x0002a80000300800 */
[----:B------:R3:W-:Y:S01]  /*6ea00*/  STL.64 [R1+0x2450], R26 ;  /* 0x0024501a01007387 */ /* 0x0007e20000100a00 */
[----:B----4-:R-:W-:Y:S02]  /*6ea10*/  SHF.R.S32.HI R5, RZ, 0x1f, R17 ;  /* 0x0000001fff057819 */ /* 0x010fe40000011411 */
[C---:B------:R-:W-:Y:S01]  /*6ea20*/  IADD3 R28, P5, R17.reuse, R8, RZ ;  /* 0x00000008111c7210 */ /* 0x040fe20007fbe0ff */
[----:B0-----:R-:W-:Y:S01]  /*6ea30*/  IMAD.X R19, R4, 0x1, R11, P3 ;  /* 0x0000000104137824 */ /* 0x001fe200018e060b */
[----:B------:R-:W-:-:S03]  /*6ea40*/  IADD3 R16, P3, R17, R9, RZ ;  /* 0x0000000911107210 */ /* 0x000fc60007f7e0ff */
[C---:B------:R-:W-:Y:S01]  /*6ea50*/  IMAD.X R29, R5.reuse, 0x1, R10, P5 ;  /* 0x00000001051d7824 */ /* 0x040fe200028e060a */
[----:B------:R2:W-:Y:S01]  /*6ea60*/  STL [R1+0xa9c], R19 ;  /* 0x000a9c1301007387 */ /* 0x0005e20000100800 */
[----:B------:R-:W-:Y:S01]  /*6ea70*/  IMAD.X R17, R5, 0x1, R11, P3 ;  /* 0x0000000105117824 */ /* 0x000fe200018e060b */
[C---:B---3--:R-:W-:Y:S02]  /*6ea80*/  IADD3 R26, P4, R24.reuse, R8, RZ ;  /* 0x00000008181a7210 */ /* 0x048fe40007f9e0ff */
        /* <DEDUP_REMOVED lines=17> */
[----:B0-----:R-:W4:Y:S04]  /*6eba0*/  LDL.LU R20, [R1+0x1c4] ;  /* 0x0001c40001147983 */ /* 0x001f280000300800 */
[----:B--2---:R0:W-:Y:S04]  /*6ebb0*/  STL.64 [R1+0x2418], R16 ;  /* 0x0024181001007387 */ /* 0x0041e80000100a00 */
[----:B0-----:R-:W2:Y:S01]  /*6ebc0*/  LDL.LU R16, [R1+0x1c0] ;  /* 0x0001c00001107983 */ /* 0x001ea20000300800 */
[----:B---3--:R-:W-:-:S05]  /*6ebd0*/  IMAD.X R15, R4, 0x1, R10, P4 ;  /* 0x00000001040f7824 */ /* 0x008fca00020e060a */
[----:B------:R0:W-:Y:S04]  /*6ebe0*/  STL [R1+0xa84], R15 ;  /* 0x000a840f01007387 */ /* 0x0001e80000100800 */
[----:B------:R1:W3:Y:S01]  /*6ebf0*/  LDL.LU R14, [R1+0x2438] ;  /* 0x00243800010e7983 */ /* 0x0002e20000300800 */
[----:B0-----:R-:W-:-:S05]  /*6ec00*/  IMAD.X R15, R4, 0x1, R11, P3 ;  /* 0x00000001040f7824 */ /* 0x001fca00018e060b */
[----:B------:R3:W-:Y:S01]  /*6ec10*/  STL [R1+0xa7c], R15 ;  /* 0x000a7c0f01007387 */ /* 0x0007e20000100800 */
[----:B--2---:R-:W-:Y:S02]  /*6ec20*/  SHF.R.S32.HI R5, RZ, 0x1f, R16 ;  /* 0x0000001fff057819 */ /* 0x004fe40000011410 */
[C---:B------:R-:W-:Y:S02]  /*6ec30*/  IADD3 R24, P5, R16.reuse, R8, RZ ;  /* 0x0000000810187210 */ /* 0x040fe40007fbe0ff */
[----:B------:R-:W-:-:S03]  /*6ec40*/  IADD3 R16, P3, R16, R9, RZ ;  /* 0x0000000910107210 */ /* 0x000fc60007f7e0ff */
[----:B------:R-:W-:Y:S01]  /*6ec50*/  IMAD.X R25, R5, 0x1, R10, P5 ;  /* 0x0000000105197824 */ /* 0x000fe200028e060a */
[----:B---3--:R-:W2:Y:S04]  /*6ec60*/  LDL.LU.64 R14, [R1+0x2430] ;  /* 0x00243000010e7983 */ /* 0x008ea80000300a00 */
[----:B------:R4:W-:Y:S04]  /*6ec70*/  STL [R1+0x2420], R16 ;  /* 0x0024201001007387 */ /* 0x0009e80000100800 */
[----:B------:R0:W-:Y:S01]  /*6ec80*/  STL.64 [R1+0xa70], R24 ;  /* 0x000a701801007387 */ /* 0x0001e20000100a00 */
[----:B----4-:R-:W-:-:S03]  /*6ec90*/  IADD3 R16, P4, R20, R8, RZ ;  /* 0x0000000814107210 */ /* 0x010fc60007f9e0ff */
[----:B0-----:R-:W3:Y:S04]  /*6eca0*/  LDL.LU.64 R24, [R1+0x2428] ;  /* 0x0024280001187983 */ /* 0x001ee80000300a00 */
[----:B------:R0:W-:Y:S04]  /*6ecb0*/  STL [R1+0xa60], R16 ;  /* 0x000a601001007387 */ /* 0x0001e80000100800 */
[----:B0-----:R-:W4:Y:S01]  /*6ecc0*/  LDL.LU R16, [R1+0x2420] ;  /* 0x0024200001107983 */ /* 0x001f220000300800 */
[----:B------:R-:W-:Y:S01]  /*6ecd0*/  IMAD.X R17, R5, 0x1, R11, P3 ;  /* 0x0000000105117824 */ /* 0x000fe200018e060b */
[----:B------:R-:W-:-:S02]  /*6ece0*/  SHF.R.S32.HI R4, RZ, 0x1f, R20 ;  /* 0x0000001fff047819 */ /* 0x000fc40000011414 */
[----:B------:R-:W-:Y:S02]  /*6ecf0*/  IADD3 R20, P3, R20, R9, RZ ;  /* 0x0000000914147210 */ /* 0x000fe40007f7e0ff */
[----:B----4-:R0:W-:Y:S04]  /*6ed00*/  STL.64 [R1+0xa68], R16 ;  /* 0x000a681001007387 */ /* 0x0101e80000100a00 */
[----:B0-----:R-:W4:Y:S04]  /*6ed10*/  LDL.LU.64 R16, [R1+0x2418] ;  /* 0x0024180001107983 */ /* 0x001f280000300a00 */
[----:B------:R0:W-:Y:S04]  /*6ed20*/  STL [R1+0xa58], R20 ;  /* 0x000a581401007387 */ /* 0x0001e80000100800 */
[----:B0-----:R-:W2:Y:S04]  /*6ed30*/  LDL.LU.64 R20, [R1+0x2410] ;  /* 0x0024100001147983 */ /* 0x001ea80000300a00 */
[----:B----4-:R0:W-:Y:S04]  /*6ed40*/  STL.64 [R1+0x2400], R16 ;  /* 0x0024001001007387 */ /* 0x0101e80000100a00 */
[----:B0-----:R-:W4:Y:S04]  /*6ed50*/  LDL.64 R16, [R1+0xa58] ;  /* 0x000a580001107983 */ /* 0x001f280000100a00 */
[----:B----4-:R0:W-:Y:S04]  /*6ed60*/  STL [R1+0x2408], R16 ;  /* 0x0024081001007387 */ /* 0x0101e80000100800 */
[----:B0-----:R1:W4:Y:S04]  /*6ed70*/  LDL.64 R16, [R1+0xa60] ;  /* 0x000a600001107983 */ /* 0x0013280000100a00 */
[----:B------:R-:W-:Y:S04]  /*6ed80*/  STL.64 [R1+0x23f8], R28 ;  /* 0x0023f81c01007387 */ /* 0x000fe80000100a00 */
[----:B--2---:R0:W-:Y:S04]  /*6ed90*/  STL.64 [R1+0x23e8], R20 ;  /* 0x0023e81401007387 */ /* 0x0041e80000100a00 */
[----:B0-----:R-:W2:Y:S01]  /*6eda0*/  LDL.LU R20, [R1+0x1c8] ;  /* 0x0001c80001147983 */ /* 0x001ea20000300800 */
[----:B----4-:R-:W-:-:S05]  /*6edb0*/  IMAD.X R17, R4, 0x1, R10, P4 ;  /* 0x0000000104117824 */ /* 0x010fca00020e060a */
[----:B------:R0:W-:Y:S04]  /*6edc0*/  STL [R1+0xa64], R17 ;  /* 0x000a641101007387 */ /* 0x0001e80000100800 */
[----:B------:R1:W4:Y:S01]  /*6edd0*/  LDL.LU R16, [R1+0x2408] ;  /* 0x0024080001107983 */ /* 0x0003220000300800 */
[----:B--2---:R-:W-:Y:S01]  /*6ede0*/  SHF.R.S32.HI R5, RZ, 0x1f, R20 ;  /* 0x0000001fff057819 */ /* 0x004fe20000011414 */
[----:B0-----:R-:W-:Y:S01]  /*6edf0*/  IMAD.X R17, R4, 0x1, R11, P3 ;  /* 0x0000000104117824 */ /* 0x001fe200018e060b */
[C---:B------:R-:W-:Y:S02]  /*6ee00*/  IADD3 R28, P5, R20.reuse, R8, RZ ;  /* 0x00000008141c7210 */ /* 0x040fe40007fbe0ff */
[----:B------:R-:W-:Y:S02]  /*6ee10*/  IADD3 R20, P3, R20, R9, RZ ;  /* 0x0000000914147210 */ /* 0x000fe40007f7e0ff */
[----:B------:R4:W-:Y:S04]  /*6ee20*/  STL [R1+0xa5c], R17 ;  /* 0x000a5c1101007387 */ /* 0x0009e80000100800 */
[----:B----4-:R-:W2:Y:S04]  /*6ee30*/  LDL.LU.64 R16, [R1+0x2400] ;  /* 0x0024000001107983 */ /* 0x010ea80000300a00 */
[----:B------:R-:W-:Y:S04]  /*6ee40*/  STL [R1+0x23f0], R20 ;  /* 0x0023f01401007387 */ /* 0x000fe80000100800 */
[----:B------:R0:W-:Y:S04]  /*6ee50*/  STL [R1+0x23e0], R9 ;  /* 0x0023e00901007387 */ /* 0x0001e80000100800 */
[----:B0-----:R-:W4:Y:S01]  /*6ee60*/  LDL.LU R9, [R1+0x1cc] ;  /* 0x0001cc0001097983 */ /* 0x001f220000300800 */
[----:B------:R-:W-:-:S05]  /*6ee70*/  IMAD.X R29, R5, 0x1, R10, P5 ;  /* 0x00000001051d7824 */ /* 0x000fca00028e060a */
[----:B------:R0:W-:Y:S04]  /*6ee80*/  STL.64 [R1+0xa50], R28 ;  /* 0x000a501c01007387 */ /* 0x0001e80000100a00 */
[----:B0-----:R-:W3:Y:S01]  /*6ee90*/  LDL.LU.64 R28, [R1+0x23f8] ;  /* 0x0023f800011c7983 */ /* 0x001ee20000300a00 */
[----:B----4-:R-:W-:-:S05]  /*6eea0*/  IADD3 R20, P4, R9, R8, RZ ;  /* 0x0000000809147210 */ /* 0x010fca0007f9e0ff */
[----:B------:R0:W-:Y:S04]  /*6eeb0*/  STL [R1+0xa40], R20 ;  /* 0x000a401401007387 */ /* 0x0001e80000100800 */
[----:B0-----:R-:W4:Y:S01]  /*6eec0*/  LDL.LU R20, [R1+0x23f0] ;  /* 0x0023f00001147983 */ /* 0x001f220000300800 */
[----:B------:R-:W-:-:S05]  /*6eed0*/  IMAD.X R21, R5, 0x1, R11, P3 ;  /* 0x0000000105157824 */ /* 0x000fca00018e060b */
[----:B----4-:R0:W-:Y:S04]  /*6eee0*/  STL.64 [R1+0xa48], R20 ;  /* 0x000a481401007387 */ /* 0x0101e80000100a00 */
[----:B0-----:R-:W4:Y:S01]  /*6eef0*/  LDL.LU.64 R20, [R1+0x23e8] ;  /* 0x0023e80001147983 */ /* 0x001f220000300a00 */
[--C-:B------:R-:W-:Y:S01]  /*6ef00*/  SHF.R.S32.HI R4, RZ, 0x1f, R9.reuse ;  /* 0x0000001fff047819 */ /* 0x100fe20000011409 */
[----:B------:R-:W-:Y:S02]  /*6ef10*/  IMAD.MOV.U32 R5, RZ, RZ, R9 ;  /* 0x000000ffff057224 */ /* 0x000fe400078e0009 */
[----:B------:R-:W2:Y:S04]  /*6ef20*/  LDL.LU R9, [R1+0x23e0] ;  /* 0x0023e00001097983 */ /* 0x000ea80000300800 */
[----:B----4-:R0:W-:Y:S04]  /*6ef30*/  STL.64 [R1+0x23d8], R20 ;  /* 0x0023d81401007387 */ /* 0x0101e80000100a00 */
[----:B0-----:R1:W4:Y:S04]  /*6ef40*/  LDL.64 R20, [R1+0xa40] ;  /* 0x000a400001147983 */ /* 0x0013280000100a00 */
[----:B----4-:R-:W4:Y:S04]  /*6ef50*/  LDL R21, [R1+0x1d0] ;  /* 0x0001d00001157983 */ /* 0x010f280000100800 */
[----:B------:R-:W-:Y:S04]  /*6ef60*/  STL.64 [R1+0x23d0], R14 ;  /* 0x0023d00e01007387 */ /* 0x000fe80000100a00 */
[----:B---3--:R4:W-:Y:S02]  /*6ef70*/  STL.64 [R1+0x23c0], R28 ;  /* 0x0023c01c01007387 */ /* 0x0089e40000100a00 */
[----:B----4-:R-:W-:-:S05]  /*6ef80*/  IADD3 R28, P5, R21, R8, RZ ;  /* 0x00000008151c7210 */ /* 0x010fca0007fbe0ff */
[----:B------:R0:W-:Y:S04]  /*6ef90*/  STL [R1+0x23c8], R28 ;  /* 0x0023c81c01007387 */ /* 0x0001e80000100800 */
[----:B0-----:R-:W3:Y:S01]  /*6efa0*/  LDL.LU R28, [R1+0x1d0] ;  /* 0x0001d000011c7983 */ /* 0x001ee20000300800 */
[----:B--2---:R-:W-:Y:S02]  /*6efb0*/  IADD3 R14, P3, R5, R9, RZ ;  /* 0x00000009050e7210 */ /* 0x004fe40007f7e0ff */
[----:B------:R-:W-:Y:S01]  /*6efc0*/  SHF.R.S32.HI R5, RZ, 0x1f, R21 ;  /* 0x0000001fff057819 */ /* 0x000fe20000011415 */
[C---:B------:R-:W-:Y:S02]  /*6efd0*/  IMAD.X R21, R4.reuse, 0x1, R10, P4 ;  /* 0x0000000104157824 */ /* 0x040fe400020e060a */
[----:B------:R-:W-:-:S03]  /*6efe0*/  IMAD.X R15, R4, 0x1, R11, P3 ;  /* 0x00000001040f7824 */ /* 0x000fc600018e060b */
[----:B------:R0:W-:Y:S04]  /*6eff0*/  STL [R1+0xa44], R21 ;  /* 0x000a441501007387 */ /* 0x0001e80000100800 */
[----:B0-----:R-:W2:Y:S04]  /*6f000*/  LDL.LU.64 R20, [R1+0x23d8] ;  /* 0x0023d80001147983 */ /* 0x001ea80000300a00 */
[----:B------:R0:W-:Y:S04]  /*6f010*/  STL.64 [R1+0xa38], R14 ;  /* 0x000a380e01007387 */ /* 0x0001e80000100a00 */
[----:B0-----:R-:W4:Y:S01]  /*6f020*/  LDL.LU.64 R14, [R1+0x23d0] ;  /* 0x0023d000010e7983 */ /* 0x001f220000300a00 */
[----:B---3--:R-:W-:-:S05]  /*6f030*/  IADD3 R28, P3, R28, R9, RZ ;  /* 0x000000091c1c7210 */ /* 0x008fca0007f7e0ff */
[----:B------:R0:W-:Y:S04]  /*6f040*/  STL [R1+0xa28], R28 ;  /* 0x000a281c01007387 */ /* 0x0001e80000100800 */
[----:B0-----:R-:W3:Y:S01]  /*6f050*/  LDL.LU R28, [R1+0x23c8] ;  /* 0x0023c800011c7983 */ /* 0x001ee20000300800 */
[----:B------:R-:W-:-:S05]  /*6f060*/  IMAD.X R29, R5, 0x1, R10, P5 ;  /* 0x00000001051d7824 */ /* 0x000fca00028e060a */
[----:B---3--:R0:W-:Y:S04]  /*6f070*/  STL.64 [R1+0xa30], R28 ;  /* 0x000a301c01007387 */ /* 0x0081e80000100a00 */
[----:B0-----:R-:W3:Y:S04]  /*6f080*/  LDL.LU.64 R28, [R1+0x23c0] ;  /* 0x0023c000011c7983 */ /* 0x001ee80000300a00 */
[----:B------:R-:W-:Y:S04]  /*6f090*/  STL.64 [R1+0x23b8], R10 ;  /* 0x0023b80a01007387 */ /* 0x000fe80000100a00 */
[----:B----4-:R0:W-:Y:S04]  /*6f0a0*/  STL.64 [R1+0x23a8], R14 ;  /* 0x0023a80e01007387 */ /* 0x0101e80000100a00 */
[----:B0-----:R-:W4:Y:S04]  /*6f0b0*/  LDL.LU R14, [R1+0x1d4] ;  /* 0x0001d400010e7983 */ /* 0x001f280000300800 */
[----:B---3--:R0:W-:Y:S04]  /*6f0c0*/  STL.64 [R1+0x23b0], R28 ;  /* 0x0023b01c01007387 */ /* 0x0081e80000100a00 */
[----:B0-----:R1:W3:Y:S01]  /*6f0d0*/  LDL.64 R28, [R1+0xa28] ;  /* 0x000a2800011c7983 */ /* 0x0012e20000100a00 */
[----:B----4-:R-:W-:-:S03]  /*6f0e0*/  IADD3 R10, P4, R14, R8, RZ ;  /* 0x000000080e0a7210 */ /* 0x010fc60007f9e0ff */
[----:B------:R0:W-:Y:S04]  /*6f0f0*/  STL.64 [R1+0x2390], R12 ;  /* 0x0023900c01007387 */ /* 0x0001e80000100a00 */
[----:B0-----:R-:W4:Y:S04]  /*6f100*/  LDL.LU R12, [R1+0x1d8] ;  /* 0x0001d800010c7983 */ /* 0x001f280000300800 */
[----:B------:R0:W-:Y:S04]  /*6f110*/  STL [R1+0xa20], R10 ;  /* 0x000a200a01007387 */ /* 0x0001e80000100800 */
[----:B0-----:R-:W3:Y:S01]  /*6f120*/  LDL.LU.64 R10, [R1+0x23b8] ;  /* 0x0023b800010a7983 */ /* 0x001ee20000300a00 */
[----:B------:R-:W-:Y:S01]  /*6f130*/  SHF.R.S32.HI R4, RZ, 0x1f, R14 ;  /* 0x0000001fff047819 */ /* 0x000fe2000001140e */
[----:B---3--:R-:W-:Y:S01]  /*6f140*/  IMAD.X R29, R5, 0x1, R11, P3 ;  /* 0x00000001051d7824 */ /* 0x008fe200018e060b */
[----:B------:R-:W-:-:S04]  /*6f150*/  IADD3 R14, P3, R14, R9, RZ ;  /* 0x000000090e0e7210 */ /* 0x000fc80007f7e0ff */
[----:B------:R0:W-:Y:S04]  /*6f160*/  STL [R1+0xa2c], R29 ;  /* 0x000a2c1d01007387 */ /* 0x0001e80000100800 */
[----:B0-----:R-:W3:Y:S04]  /*6f170*/  LDL.LU.64 R28, [R1+0x23b0] ;  /* 0x0023b000011c7983 */ /* 0x001ee80000300a00 */
[----:B------:R0:W-:Y:S04]  /*6f180*/  STL [R1+0xa18], R14 ;  /* 0x000a180e01007387 */ /* 0x0001e80000100800 */
[----:B0-----:R-:W2:Y:S04]  /*6f190*/  LDL.LU.64 R14, [R1+0x23a8] ;  /* 0x0023a800010e7983 */ /* 0x001ea80000300a00 */
[----:B------:R0:W-:Y:S04]  /*6f1a0*/  STL.64 [R1+0x23a0], R24 ;  /* 0x0023a01801007387 */ /* 0x0001e80000100a00 */
[----:B0-----:R1:W4:Y:S04]  /*6f1b0*/  LDL.64 R24, [R1+0xa20] ;  /* 0x000a200001187983 */ /* 0x0013280000100a00 */
[----:B--2---:R0:W-:Y:S04]  /*6f1c0*/  STL.64 [R1+0x2398], R14 ;  /* 0x0023980e01007387 */ /* 0x0041e80000100a00 */
[----:B0-----:R1:W2:Y:S01]  /*6f1d0*/  LDL.64 R14, [R1+0xa18] ;  /* 0x000a1800010e7983 */ /* 0x0012a20000100a00 */
[----:B----4-:R-:W-:-:S03]  /*6f1e0*/  IMAD.X R25, R4, 0x1, R10, P4 ;  /* 0x0000000104197824 */ /* 0x010fc600020e060a */
[----:B------:R0:W-:Y:S01]  /*6f1f0*/  STL.64 [R1+0x2388], R20 ;  /* 0x0023881401007387 */ /* 0x0001e20000100a00 */
[----:B------:R-:W-:-:S03]  /*6f200*/  SHF.R.S32.HI R5, RZ, 0x1f, R12 ;  /* 0x0000001fff057819 */ /* 0x000fc6000001140c */
[----:B------:R4:W-:Y:S01]  /*6f210*/  STL [R1+0xa24], R25 ;  /* 0x000a241901007387 */ /* 0x0009e20000100800 */
[----:B0-----:R-:W-:-:S03]  /*6f220*/  IADD3 R20, P5, R12, R8, RZ ;  /* 0x000000080c147210 */ /* 0x001fc60007fbe0ff */
[----:B----4-:R-:W4:Y:S01]  /*6f230*/  LDL.LU.64 R24, [R1+0x23a0] ;  /* 0x0023a00001187983 */ /* 0x010f220000300a00 */
[----:B--2---:R-:W-:Y:S01]  /*6f240*/  IMAD.X R15, R4, 0x1, R11, P3 ;  /* 0x00000001040f7824 */ /* 0x004fe200018e060b */
[----:B------:R-:W-:-:S04]  /*6f250*/  IADD3 R12, P3, R12, R9, RZ ;  /* 0x000000090c0c7210 */ /* 0x000fc80007f7e0ff */
[----:B------:R0:W-:Y:S04]  /*6f260*/  STL [R1+0xa1c], R15 ;  /* 0x000a1c0f01007387 */ /* 0x0001e80000100800 */
[----:B0-----:R-:W2:Y:S04]  /*6f270*/  LDL.LU.64 R14, [R1+0x2398] ;  /* 0x00239800010e7983 */ /* 0x001ea80000300a00 */
[----:B------:R0:W-:Y:S04]  /*6f280*/  STL [R1+0xa08], R12 ;  /* 0x000a080c01007387 */ /* 0x0001e80000100800 */
[----:B0-----:R-:W3:Y:S01]  /*6f290*/  LDL.LU.64 R12, [R1+0x2390] ;  /* 0x00239000010c7983 */ /* 0x001ee20000300a00 */
[----:B------:R-:W-:-:S03]  /*6f2a0*/  IMAD.X R21, R5, 0x1, R10, P5 ;  /* 0x0000000105157824 */ /* 0x000fc600028e060a */
[----:B---3--:R0:W-:Y:S04]  /*6f2b0*/  STL.64 [R1+0x2380], R12 ;  /* 0x0023800c01007387 */ /* 0x0081e80000100a00 */
[----:B0-----:R1:W3:Y:S04]  /*6f2c0*/  LDL.64 R12, [R1+0xa08] ;  /* 0x000a0800010c7983 */ /* 0x0012e80000100a00 */
[----:B------:R0:W-:Y:S04]  /*6f2d0*/  STL [R1+0x2378], R23 ;  /* 0x0023781701007387 */ /* 0x0001e80000100800 */
[----:B0-----:R-:W4:Y:S04]  /*6f2e0*/  LDL.LU R23, [R1+0x1dc] ;  /* 0x0001dc0001177983 */ /* 0x001f280000300800 */
[----:B------:R0:W-:Y:S04]  /*6f2f0*/  STL.64 [R1+0xa10], R20 ;  /* 0x000a101401007387 */ /* 0x0001e80000100a00 */
[----:B0-----:R-:W2:Y:S01]  /*6f300*/  LDL.LU.64 R20, [R1+0x2388] ;  /* 0x0023880001147983 */ /* 0x001ea20000300a00 */
[----:B---3--:R-:W-:-:S03]  /*6f310*/  IMAD.X R13, R5, 0x1, R11, P3 ;  /* 0x00000001050d7824 */ /* 0x008fc600018e060b */
[----:B--2---:R0:W-:Y:S04]  /*6f320*/  STL.64 [R1+0x2370], R20 ;  /* 0x0023701401007387 */ /* 0x0041e80000100a00 */
[----:B0-----:R-:W2:Y:S04]  /*6f330*/  LDL R21, [R1+0x1e0] ;  /* 0x0001e00001157983 */ /* 0x001ea80000100800 */
[----:B------:R0:W-:Y:S04]  /*6f340*/  STL [R1+0xa0c], R13 ;  /* 0x000a0c0d01007387 */ /* 0x0001e80000100800 */
[----:B0-----:R-:W3:Y:S01]  /*6f350*/  LDL.LU.64 R12, [R1+0x2380] ;  /* 0x00238000010c7983 */ /* 0x001ee20000300a00 */
[----:B----4-:R-:W-:-:S02]  /*6f360*/  SHF.R.S32.HI R4, RZ, 0x1f, R23 ;  /* 0x0000001fff047819 */ /* 0x010fc40000011417 */
[CC--:B------:R-:W-:Y:S02]  /*6f370*/  IADD3 R20, P4, R23.reuse, R8.reuse, RZ ;  /* 0x0000000817147210 */ /* 0x0c0fe40007f9e0ff */
[----:B--2---:R-:W-:Y:S01]  /*6f380*/  SHF.R.S32.HI R5, RZ, 0x1f, R21 ;  /* 0x0000001fff057819 */ /* 0x004fe20000011415 */
[----:B---3--:R0:W-:Y:S02]  /*6f390*/  STL.64 [R1+0x2368], R12 ;  /* 0x0023680c01007387 */ /* 0x0081e40000100a00 */
[----:B0-----:R-:W-:Y:S02]  /*6f3a0*/  IADD3 R12, P3, R23, R9, RZ ;  /* 0x00000009170c7210 */ /* 0x001fe40007f7e0ff */
[----:B------:R-:W2:Y:S04]  /*6f3b0*/  LDL.LU R23, [R1+0x2378] ;  /* 0x0023780001177983 */ /* 0x000ea80000300800 */
[----:B------:R0:W-:Y:S02]  /*6f3c0*/  STL.64 [R1+0x2360], R6 ;  /* 0x0023600601007387 */ /* 0x0001e40000100a00 */
[----:B0-----:R-:W-:Y:S01]  /*6f3d0*/  IADD3 R6, P5, R21, R8, RZ ;  /* 0x0000000815067210 */ /* 0x001fe20007fbe0ff */
[C---:B------:R-:W-:Y:S01]  /*6f3e0*/  IMAD.X R21, R4.reuse, 0x1, R10, P4 ;  /* 0x0000000104157824 */ /* 0x040fe200020e060a */
[----:B------:R-:W3:Y:S04]  /*6f3f0*/  LDL.LU R7, [R1+0x1e0] ;  /* 0x0001e00001077983 */ /* 0x000ee80000300800 */
[----:B------:R0:W-:Y:S04]  /*6f400*/  STL.64 [R1+0xa00], R20 ;  /* 0x000a001401007387 */ /* 0x0001e80000100a00 */
[----:B0-----:R-:W4:Y:S01]  /*6f410*/  LDL.LU.64 R20, [R1+0x2370] ;  /* 0x0023700001147983 */ /* 0x001f220000300a00 */
[----:B------:R-:W-:-:S03]  /*6f420*/  IMAD.X R13, R4, 0x1, R11, P3 ;  /* 0x00000001040d7824 */ /* 0x000fc600018e060b */
[----:B----4-:R-:W-:Y:S04]  /*6f430*/  STL.64 [R1+0x2358], R20 ;  /* 0x0023581401007387 */ /* 0x010fe80000100a00 */
[----:B------:R0:W-:Y:S04]  /*6f440*/  STL.64 [R1+0x9f8], R12 ;  /* 0x0009f80c01007387 */ /* 0x0001e80000100a00 */
[----:B0-----:R-:W4:Y:S04]  /*6f450*/  LDL.LU.64 R12, [R1+0x2368] ;  /* 0x00236800010c7983 */ /* 0x001f280000300a00 */
[----:B----4-:R-:W-:Y:S04]  /*6f460*/  STL.64 [R1+0x2350], R12 ;  /* 0x0023500c01007387 */ /* 0x010fe80000100a00 */
[----:B------:R0:W-:Y:S04]  /*6f470*/  STL.64 [R1+0x2348], R14 ;  /* 0x0023480e01007387 */ /* 0x0001e80000100a00 */
[----:B0-----:R-:W4:Y:S01]  /*6f480*/  LDL.LU R14, [R1+0x1e4] ;  /* 0x0001e400010e7983 */ /* 0x001f220000300800 */
[----:B---3--:R-:W-:Y:S01]  /*6f490*/  IADD3 R12, P3, R7, R9, RZ ;  /* 0x00000009070c7210 */ /* 0x008fe20007f7e0ff */
[----:B------:R-:W-:-:S04]  /*6f4a0*/  IMAD.X R7, R5, 0x1, R10, P5 ;  /* 0x0000000105077824 */ /* 0x000fc800028e060a */
[----:B------:R-:W-:Y:S01]  /*6f4b0*/  IMAD.X R13, R5, 0x1, R11, P3 ;  /* 0x00000001050d7824 */ /* 0x000fe200018e060b */
[----:B------:R0:W-:Y:S04]  /*6f4c0*/  STL.64 [R1+0x9f0], R6 ;  /* 0x0009f00601007387 */ /* 0x0001e80000100a00 */
[----:B0-----:R-:W3:Y:S01]  /*6f4d0*/  LDL.LU.64 R6, [R1+0x2360] ;  /* 0x0023600001067983 */ /* 0x001ee20000300a00 */
[CC--:B----4-:R-:W-:Y:S02]  /*6f4e0*/  IADD3 R20, P4, R14.reuse, R8.reuse, RZ ;  /* 0x000000080e147210 */ /* 0x0d0fe40007f9e0ff */
[----:B------:R-:W-:Y:S02]  /*6f4f0*/  SHF.R.S32.HI R4, RZ, 0x1f, R14 ;  /* 0x0000001fff047819 */ /* 0x000fe4000001140e */
[----:B------:R-:W-:Y:S01]  /*6f500*/  IADD3 R14, P3, R14, R9, RZ ;  /* 0x000000090e0e7210 */ /* 0x000fe20007f7e0ff */
[----:B------:R0:W-:Y:S04]  /*6f510*/  STL [R1+0x9e0], R20 ;  /* 0x0009e01401007387 */ /* 0x0001e80000100800 */
[----:B0-----:R-:W4:Y:S04]  /*6f520*/  LDL.LU.64 R20, [R1+0x2358] ;  /* 0x0023580001147983 */ /* 0x001f280000300a00 */
[----:B------:R0:W-:Y:S04]  /*6f530*/  STL.64 [R1+0x9e8], R12 ;  /* 0x0009e80c01007387 */ /* 0x0001e80000100a00 */
[----:B0-----:R-:W2:Y:S04]  /*6f540*/  LDL.LU.64 R12, [R1+0x2350] ;  /* 0x00235000010c7983 */ /* 0x001ea80000300a00 */
[----:B------:R-:W2:Y:S04]  /*6f550*/  LDL.LU R5, [R1+0x1f0] ;  /* 0x0001f00001057983 */ /* 0x000ea80000300800 */
[----:B------:R-:W-:Y:S04]  /*6f560*/  STL.64 [R1+0x2340], R10 ;  /* 0x0023400a01007387 */ /* 0x000fe80000100a00 */
[----:B------:R0:W-:Y:S04]  /*6f570*/  STL [R1+0x9d8], R14 ;  /* 0x0009d80e01007387 */ /* 0x0001e80000100800 */
[----:B0-----:R-:W3:Y:S04]  /*6f580*/  LDL.LU.64 R14, [R1+0x2348] ;  /* 0x00234800010e7983 */ /* 0x001ee80000300a00 */
[----:B---3--:R0:W-:Y:S04]  /*6f590*/  STL.64 [R1+0x2338], R14 ;  /* 0x0023380e01007387 */ /* 0x0081e80000100a00 */
[----:B0-----:R1:W3:Y:S04]  /*6f5a0*/  LDL.64 R14, [R1+0x9e0] ;  /* 0x0009e000010e7983 */ /* 0x0012e80000100a00 */
[----:B------:R0:W-:Y:S04]  /*6f5b0*/  STL.64 [R1+0x2330], R6 ;  /* 0x0023300601007387 */ /* 0x0001e80000100a00 */
[----:B0-----:R1:W2:Y:S04]  /*6f5c0*/  LDL.64 R6, [R1+0x9d8] ;  /* 0x0009d80001067983 */ /* 0x0012a80000100a00 */
[----:B----4-:R0:W-:Y:S04]  /*6f5d0*/  STL.64 [R1+0x2328], R20 ;  /* 0x0023281401007387 */ /* 0x0101e80000100a00 */
[----:B0-----:R-:W4:Y:S02]  /*6f5e0*/  LDL.LU R20, [R1+0x1e8] ;  /* 0x0001e80001147983 */ /* 0x001f240000300800 */
[----:B----4-:R-:W-:-:S05]  /*6f5f0*/  IADD3 R10, P5, R20, R8, RZ ;  /* 0x00000008140a7210 */ /* 0x010fca0007fbe0ff */
[----:B------:R0:W-:Y:S04]  /*6f600*/  STL [R1+0x9d0], R10 ;  /* 0x0009d00a01007387 */ /* 0x0001e80000100800 */
[----:B0-----:R-:W3:Y:S02]  /*6f610*/  LDL.LU.64 R10, [R1+0x2340] ;  /* 0x00234000010a7983 */ /* 0x001ee40000300a00 */
[----:B---3--:R-:W-:-:S05]  /*6f620*/  IMAD.X R15, R4, 0x1, R10, P4 ;  /* 0x00000001040f7824 */ /* 0x008fca00020e060a */
[----:B------:R0:W-:Y:S04]  /*6f630*/  STL [R1+0x9e4], R15 ;  /* 0x0009e40f01007387 */ /* 0x0001e80000100800 */
[----:B0-----:R-:W3:Y:S04]  /*6f640*/  LDL.LU.64 R14, [R1+0x2338] ;  /* 0x00233800010e7983 */ /* 0x001ee80000300a00 */
[----:B--2---:R0:W-:Y:S04]  /*6f650*/  STL.64 [R1+0x2320], R12 ;  /* 0x0023200c01007387 */ /* 0x0041e80000100a00 */
[----:B0-----:R1:W2:Y:S01]  /*6f660*/  LDL.64 R12, [R1+0x9d0] ;  /* 0x0009d000010c7983 */ /* 0x0012a20000100a00 */
[----:B------:R-:W-:Y:S01]  /*6f670*/  IMAD.MOV.U32 R7, RZ, RZ, R5 ;  /* 0x000000ffff077224 */ /* 0x000fe200078e0005 */
[----:B------:R-:W-:-:S03]  /*6f680*/  SHF.R.S32.HI R5, RZ, 0x1f, R20 ;  /* 0x0000001fff057819 */ /* 0x000fc60000011414 */
[----:B--2---:R-:W-:Y:S02]  /*6f690*/  IMAD.MOV.U32 R13, RZ, RZ, R7 ;  /* 0x000000ffff0d7224 */ /* 0x004fe400078e0007 */
[----:B------:R-:W-:Y:S01]  /*6f6a0*/  IMAD.X R7, R4, 0x1, R11, P3 ;  /* 0x0000000104077824 */ /* 0x000fe200018e060b */
[----:B------:R-:W-:-:S04]  /*6f6b0*/  IADD3 R20, P3, R20, R9, RZ ;  /* 0x0000000914147210 */ /* 0x000fc80007f7e0ff */
[----:B------:R0:W-:Y:S04]  /*6f6c0*/  STL [R1+0x9dc], R7 ;  /* 0x0009dc0701007387 */ /* 0x0001e80000100800 */
[----:B0-----:R-:W2:Y:S04]  /*6f6d0*/  LDL.LU.64 R6, [R1+0x2330] ;  /* 0x0023300001067983 */ /* 0x001ea80000300a00 */
[----:B------:R0:W-:Y:S04]  /*6f6e0*/  STL [R1+0x9c8], R20 ;  /* 0x0009c81401007387 */ /* 0x0001e80000100800 */
[----:B0-----:R-:W4:Y:S01]  /*6f6f0*/  LDL.LU.64 R20, [R1+0x2328] ;  /* 0x0023280001147983 */ /* 0x001f220000300a00 */
[----:B------:R-:W-:-:S02]  /*6f700*/  IMAD.MOV.U32 R4, RZ, RZ, R13 ;  /* 0x000000ffff047224 */ /* 0x000fc400078e000d */
[----:B------:R-:W-:Y:S01]  /*6f710*/  IMAD.X R13, R5, 0x1, R10, P5 ;  /* 0x00000001050d7824 */ /* 0x000fe200028e060a */
[----:B----4-:R0:W-:Y:S04]  /*6f720*/  STL.64 [R1+0x2310], R20 ;  /* 0x0023101401007387 */ /* 0x0101e80000100a00 */
[----:B0-----:R-:W4:Y:S04]  /*6f730*/  LDL.LU R20, [R1+0x1ec] ;  /* 0x0001ec0001147983 */ /* 0x001f280000300800 */
[----:B------:R0:W-:Y:S04]  /*6f740*/  STL [R1+0x9d4], R13 ;  /* 0x0009d40d01007387 */ /* 0x0001e80000100800 */
[----:B0-----:R-:W3:Y:S04]  /*6f750*/  LDL.LU.64 R12, [R1+0x2320] ;  /* 0x00232000010c7983 */ /* 0x001ee80000300a00 */
[----:B------:R0:W-:Y:S04]  /*6f760*/  STL.64 [R1+0x2318], R18 ;  /* 0x0023181201007387 */ /* 0x0001e80000100a00 */
[----:B0-----:R1:W2:Y:S04]  /*6f770*/  LDL.64 R18, [R1+0x9c8] ;  /* 0x0009c80001127983 */ /* 0x0012a80000100a00 */
[----:B------:R4:W-:Y:S02]  /*6f780*/  STL.64 [R1+0x2300], R28 ;  /* 0x0023001c01007387 */ /* 0x0009e40000100a00 */
[----:B----4-:R-:W-:-:S05]  /*6f790*/  IADD3 R28, P4, R20, R8, RZ ;  /* 0x00000008141c7210 */ /* 0x010fca0007f9e0ff */
[----:B------:R0:W-:Y:S01]  /*6f7a0*/  STL [R1+0x2308], R28 ;  /* 0x0023081c01007387 */ /* 0x0001e20000100800 */
[----:B--2---:R-:W-:Y:S01]  /*6f7b0*/  IMAD.MOV.U32 R19, RZ, RZ, R4 ;  /* 0x000000ffff137224 */ /* 0x004fe200078e0004 */
[----:B------:R-:W-:-:S03]  /*6f7c0*/  SHF.R.S32.HI R4, RZ, 0x1f, R20 ;  /* 0x0000001fff047819 */ /* 0x000fc60000011414 */
[----:B0-----:R-:W-:Y:S02]  /*6f7d0*/  IMAD.MOV.U32 R28, RZ, RZ, R19 ;  /* 0x000000ffff1c7224 */ /* 0x001fe400078e0013 */
[----:B------:R-:W-:Y:S01]  /*6f7e0*/  IMAD.X R19, R5, 0x1, R11, P3 ;  /* 0x0000000105137824 */ /* 0x000fe200018e060b */
[----:B------:R-:W-:-:S04]  /*6f7f0*/  IADD3 R20, P3, R20, R9, RZ ;  /* 0x0000000914147210 */ /* 0x000fc80007f7e0ff */
[----:B------:R0:W-:Y:S04]  /*6f800*/  STL [R1+0x9cc], R19 ;  /* 0x0009cc1301007387 */ /* 0x0001e80000100800 */
[----:B0-----:R-:W2:Y:S04]  /*6f810*/  LDL.LU.64 R18, [R1+0x2318] ;  /* 0x0023180001127983 */ /* 0x001ea80000300a00 */
[----:B------:R0:W-:Y:S04]  /*6f820*/  STL [R1+0x9b8], R20 ;  /* 0x0009b81401007387 */ /* 0x0001e80000100800 */
[----:B0-----:R-:W4:Y:S04]  /*6f830*/  LDL.LU.64 R20, [R1+0x2310] ;  /* 0x0023100001147983 */ /* 0x001f280000300a00 */
[----:B----4-:R0:W-:Y:S04]  /*6f840*/  STL.64 [R1+0x22f8], R20 ;  /* 0x0022f81401007387 */ /* 0x0101e80000100a00 */
[----:B0-----:R1:W4:Y:S02]  /*6f850*/  LDL.64 R20, [R1+0x9b8] ;  /* 0x0009b80001147983 */ /* 0x0013240000100a00 */
[----:B----4-:R-:W-:-:S05]  /*6f860*/  IMAD.MOV.U32 R21, RZ, RZ, R28 ;  /* 0x000000ffff157224 */ /* 0x010fca00078e001c */
[----:B------:R-:W-:-:S05]  /*6f870*/  IADD3 R28, P5, R21, R8, RZ ;  /* 0x00000008151c7210 */ /* 0x000fca0007fbe0ff */
[----:B------:R0:W-:Y:S04]  /*6f880*/  STL [R1+0x9b0], R28 ;  /* 0x0009b01c01007387 */ /* 0x0001e80000100800 */
[----:B0-----:R-:W4:Y:S01]  /*6f890*/  LDL.LU R28, [R1+0x2308] ;  /* 0x00230800011c7983 */ /* 0x001f220000300800 */
[----:B------:R-:W-:-:S05]  /*6f8a0*/  IMAD.X R29, R4, 0x1, R10, P4 ;  /* 0x00000001041d7824 */ /* 0x000fca00020e060a */
[----:B----4-:R0:W-:Y:S04]  /*6f8b0*/  STL.64 [R1+0x9c0], R28 ;  /* 0x0009c01c01007387 */ /* 0x0101e80000100a00 */
[----:B0-----:R-:W4:Y:S04]  /*6f8c0*/  LDL.LU.64 R28, [R1+0x2300] ;  /* 0x00230000011c7983 */ /* 0x001f280000300a00 */
[----:B----4-:R-:W-:Y:S04]  /*6f8d0*/  STL.64 [R1+0x22e8], R28 ;  /* 0x0022e81c01007387 */ /* 0x010fe80000100a00 */
[----:B------:R0:W-:Y:S04]  /*6f8e0*/  STL [R1+0x22f0], R29 ;  /* 0x0022f01d01007387 */ /* 0x0001e80000100800 */
[----:B0-----:R1:W4:Y:S01]  /*6f8f0*/  LDL.64 R28, [R1+0x9b0] ;  /* 0x0009b000011c7983 */ /* 0x0013220000100a00 */
[--C-:B------:R-:W-:Y:S01]  /*6f900*/  SHF.R.S32.HI R5, RZ, 0x1f, R21.reuse ;  /* 0x0000001fff057819 */ /* 0x100fe20000011415 */
[----:B----4-:R-:W-:-:S02]  /*6f910*/  IMAD.MOV.U32 R29, RZ, RZ, R21 ;  /* 0x000000ffff1d7224 */ /* 0x010fc400078e0015 */
[----:B------:R-:W-:-:S05]  /*6f920*/  IMAD.X R21, R4, 0x1, R11, P3 ;  /* 0x0000000104157824 */ /* 0x000fca00018e060b */
[----:B------:R0:W-:Y:S04]  /*6f930*/  STL [R1+0x9bc], R21 ;  /* 0x0009bc1501007387 */ /* 0x0001e80000100800 */
[----:B0-----:R-:W4:Y:S04]  /*6f940*/  LDL.LU.64 R20, [R1+0x22f8] ;  /* 0x0022f80001147983 */ /* 0x001f280000300a00 */
[----:B----4-:R0:W-:Y:S04]  /*6f950*/  STL.64 [R1+0x22e0], R20 ;  /* 0x0022e01401007387 */ /* 0x0101e80000100a00 */
[----:B---3--:R3:W-:Y:S01]  /*6f960*/  STL.64 [R1+0x22d8], R12 ;  /* 0x0022d80c01007387 */ /* 0x0087e20000100a00 */
[----:B0-----:R-:W-:-:S03]  /*6f970*/  IADD3 R20, P3, R29, R9, RZ ;  /* 0x000000091d147210 */ /* 0x001fc60007f7e0ff */
[----:B---3--:R-:W3:Y:S01]  /*6f980*/  LDL.LU R12, [R1+0x1f4] ;  /* 0x0001f400010c7983 */ /* 0x008ee20000300800 */
[----:B------:R-:W-:-:S05]  /*6f990*/  IMAD.X R29, R5, 0x1, R10, P5 ;  /* 0x00000001051d7824 */ /* 0x000fca00028e060a */
[----:B------:R0:W-:Y:S04]  /*6f9a0*/  STL [R1+0x9b4], R29 ;  /* 0x0009b41d01007387 */ /* 0x0001e80000100800 */
[----:B0-----:R1:W4:Y:S01]  /*6f9b0*/  LDL.LU R29, [R1+0x22f0] ;  /* 0x0022f000011d7983 */ /* 0x0013220000300800 */
[----:B------:R-:W-:Y:S01]  /*6f9c0*/  IMAD.X R21, R5, 0x1, R11, P3 ;  /* 0x0000000105157824 */ /* 0x000fe200018e060b */
[----:B---3--:R-:W-:-:S05]  /*6f9d0*/  IADD3 R28, P4, R12, R8, RZ ;  /* 0x000000080c1c7210 */ /* 0x008fca0007f9e0ff */
[----:B------:R4:W-:Y:S04]  /*6f9e0*/  STL [R1+0x9a0], R28 ;  /* 0x0009a01c01007387 */ /* 0x0009e80000100800 */
[----:B----4-:R-:W3:Y:S04]  /*6f9f0*/  LDL.LU.64 R28, [R1+0x22e8] ;  /* 0x0022e800011c7983 */ /* 0x010ee80000300a00 */
[----:B------:R0:W-:Y:S04]  /*6fa00*/  STL.64 [R1+0x9a8], R20 ;  /* 0x0009a81401007387 */ /* 0x0001e80000100a00 */
[----:B0-----:R-:W4:Y:S01]  /*6fa10*/  LDL.LU.64 R20, [R1+0x22e0] ;  /* 0x0022e00001147983 */ /* 0x001f220000300a00 */
[----:B------:R-:W-:-:S02]  /*6fa20*/  SHF.R.S32.HI R4, RZ, 0x1f, R12 ;  /* 0x0000001fff047819 */ /* 0x000fc4000001140c */
[----:B------:R-:W-:Y:S01]  /*6fa30*/  IADD3 R12, P3, R12, R9, RZ ;  /* 0x000000090c0c7210 */ /* 0x000fe20007f7e0ff */
[----:B------:R-:W2:Y:S04]  /*6fa40*/  LDL.LU R5, [R1+0x1fc] ;  /* 0x0001fc0001057983 */ /* 0x000ea80000300800 */
[----:B----4-:R0:W-:Y:S04]  /*6fa50*/  STL.64 [R1+0x22d0], R20 ;  /* 0x0022d01401007387 */ /* 0x0101e80000100a00 */
[----:B0-----:R1:W2:Y:S04]  /*6fa60*/  LDL.64 R20, [R1+0x9a0] ;  /* 0x0009a00001147983 */ /* 0x0012a80000100a00 */
[----:B------:R0:W-:Y:S04]  /*6fa70*/  STL [R1+0x998], R12 ;  /* 0x0009980c01007387 */ /* 0x0001e80000100800 */
[----:B0-----:R-:W4:Y:S04]  /*6fa80*/  LDL.LU.64 R12, [R1+0x22d8] ;  /* 0x0022d800010c7983 */ /* 0x001f280000300a00 */
[----:B----4-:R0:W-:Y:S04]  /*6fa90*/  STL.64 [R1+0x22c8], R12 ;  /* 0x0022c80c01007387 */ /* 0x0101e80000100a00 */
[----:B0-----:R1:W4:Y:S01]  /*6faa0*/  LDL.64 R12, [R1+0x998] ;  /* 0x00099800010c7983 */ /* 0x0013220000100a00 */
[----:B--2---:R-:W-:-:S03]  /*6fab0*/  IMAD.MOV.U32 R21, RZ, RZ, R5 ;  /* 0x000000ffff157224 */ /* 0x004fc600078e0005 */
[----:B----4-:R-:W2:Y:S04]  /*6fac0*/  LDL R13, [R1+0x1f8] ;  /* 0x0001f800010d7983 */ /* 0x010ea80000100800 */
[----:B---3--:R0:W-:Y:S02]  /*6fad0*/  STL.64 [R1+0x22c0], R28 ;  /* 0x0022c01c01007387 */ /* 0x0081e40000100a00 */
[----:B0-----:R-:W-:Y:S02]  /*6fae0*/  IMAD.MOV.U32 R29, RZ, RZ, R21 ;  /* 0x000000ffff1d7224 */ /* 0x001fe400078e0015 */
[----:B------:R-:W-:-:S05]  /*6faf0*/  IMAD.X R21, R4, 0x1, R10, P4 ;  /* 0x0000000104157824 */ /* 0x000fca00020e060a */
[----:B------:R0:W-:Y:S04]  /*6fb00*/  STL [R1+0x9a4], R21 ;  /* 0x0009a41501007387 */ /* 0x0001e80000100800 */
[----:B0-----:R-:W3:Y:S04]  /*6fb10*/  LDL.LU.64 R20, [R1+0x22d0] ;  /* 0x0022d00001147983 */ /* 0x001ee80000300a00 */
[----:B---3--:R0:W-:Y:S04]  /*6fb20*/  STL.64 [R1+0x22b8], R20 ;  /* 0x0022b81401007387 */ /* 0x0081e80000100a00 */
[----:B0-----:R-:W3:Y:S01]  /*6fb30*/  LDL.LU R21, [R1+0x1f8] ;  /* 0x0001f80001157983 */ /* 0x001ee20000300800 */
[----:B--2---:R-:W-:-:S02]  /*6fb40*/  SHF.R.S32.HI R5, RZ, 0x1f, R13 ;  /* 0x0000001fff057819 */ /* 0x004fc4000001140d */
[----:B------:R-:W-:Y:S01]  /*6fb50*/  IADD3 R28, P5, R13, R8, RZ ;  /* 0x000000080d1c7210 */ /* 0x000fe20007fbe0ff */
[----:B------:R-:W-:-:S05]  /*6fb60*/  IMAD.X R13, R4, 0x1, R11, P3 ;  /* 0x00000001040d7824 */ /* 0x000fca00018e060b */
[----:B------:R0:W-:Y:S04]  /*6fb70*/  STL [R1+0x99c], R13 ;  /* 0x00099c0d01007387 */ /* 0x0001e80000100800 */
[----:B0-----:R-:W2:Y:S01]  /*6fb80*/  LDL.LU.64 R12, [R1+0x22c8] ;  /* 0x0022c800010c7983 */ /* 0x001ea20000300a00 */
[----:B---3--:R-:W-:Y:S01]  /*6fb90*/  IADD3 R20, P3, R21, R9, RZ ;  /* 0x0000000915147210 */ /* 0x008fe20007f7e0ff */
[----:B------:R-:W-:Y:S02]  /*6fba0*/  IMAD.MOV.U32 R21, RZ, RZ, R29 ;  /* 0x000000ffff157224 */ /* 0x000fe400078e001d */
[----:B------:R-:W-:-:S05]  /*6fbb0*/  IMAD.X R29, R5, 0x1, R10, P5 ;  /* 0x00000001051d7824 */ /* 0x000fca00028e060a */
[----:B------:R0:W-:Y:S04]  /*6fbc0*/  STL.64 [R1+0x990], R28 ;  /* 0x0009901c01007387 */ /* 0x0001e80000100a00 */
[----:B0-----:R-:W3:Y:S01]  /*6fbd0*/  LDL.LU.64 R28, [R1+0x22c0] ;  /* 0x0022c000011c7983 */ /* 0x001ee20000300a00 */
[----:B------:R-:W-:-:S03]  /*6fbe0*/  SHF.R.S32.HI R4, RZ, 0x1f, R21 ;  /* 0x0000001fff047819 */ /* 0x000fc60000011415 */
[----:B---3--:R0:W-:Y:S02]  /*6fbf0*/  STL.64 [R1+0x22b0], R28 ;  /* 0x0022b01c01007387 */ /* 0x0081e40000100a00 */
[----:B0-----:R-:W-:Y:S01]  /*6fc00*/  IADD3 R28, P4, R21, R8, RZ ;  /* 0x00000008151c7210 */ /* 0x001fe20007f9e0ff */
[----:B------:R-:W-:Y:S02]  /*6fc10*/  IMAD.MOV.U32 R29, RZ, RZ, R21 ;  /* 0x000000ffff1d7224 */ /* 0x000fe400078e0015 */
[----:B------:R-:W-:-:S05]  /*6fc20*/  IMAD.X R21, R5, 0x1, R11, P3 ;  /* 0x0000000105157824 */ /* 0x000fca00018e060b */
[----:B------:R0:W-:Y:S04]  /*6fc30*/  STL.64 [R1+0x988], R20 ;  /* 0x0009881401007387 */ /* 0x0001e80000100a00 */
[----:B0-----:R-:W3:Y:S04]  /*6fc40*/  LDL.LU.64 R20, [R1+0x22b8] ;  /* 0x0022b80001147983 */ /* 0x001ee80000300a00 */
[----:B---3--:R0:W-:Y:S04]  /*6fc50*/  STL.64 [R1+0x22a8], R20 ;  /* 0x0022a81401007387 */ /* 0x0081e80000100a00 */
[----:B--2---:R-:W-:Y:S01]  /*6fc60*/  STL.64 [R1+0x22a0], R12 ;  /* 0x0022a00c01007387 */ /* 0x004fe20000100a00 */
[----:B0-----:R-:W-:Y:S01]  /*6fc70*/  IADD3 R20, P3, R29, R9, RZ ;  /* 0x000000091d147210 */ /* 0x001fe20007f7e0ff */
[----:B------:R-:W-:-:S05]  /*6fc80*/  IMAD.X R29, R4, 0x1, R10, P4 ;  /* 0x00000001041d7824 */ /* 0x000fca00020e060a */
[----:B------:R0:W-:Y:S01]  /*6fc90*/  STL.64 [R1+0x980], R28 ;  /* 0x0009801c01007387 */ /* 0x0001e20000100a00 */
[----:B------:R-:W-:-:S03]  /*6fca0*/  IMAD.X R21, R4, 0x1, R11, P3 ;  /* 0x0000000104157824 */ /* 0x000fc600018e060b */
[----:B0-----:R-:W2:Y:S04]  /*6fcb0*/  LDL.LU.64 R28, [R1+0x22b0] ;  /* 0x0022b000011c7983 */ /* 0x001ea80000300a00 */
[----:B------:R0:W-:Y:S04]  /*6fcc0*/  STL.64 [R1+0x978], R20 ;  /* 0x0009781401007387 */ /* 0x0001e80000100a00 */
[----:B0-----:R-:W3:Y:S01]  /*6fcd0*/  LDL.LU.64 R20, [R1+0x22a8] ;  /* 0x0022a80001147983 */ /* 0x001ee20000300a00 */
[--C-:B------:R-:W-:Y:S01]  /*6fce0*/  IMAD.MOV.U32 R13, RZ, RZ, R7.reuse ;  /* 0x000000ffff0d7224 */ /* 0x100fe200078e0007 */
[----:B------:R-:W-:-:S02]  /*6fcf0*/  SHF.R.S32.HI R5, RZ, 0x1f, R7 ;  /* 0x0000001fff057819 */ /* 0x000fc40000011407 */
[----:B------:R-:W-:Y:S01]  /*6fd00*/  IADD3 R12, P5, R7, R8, RZ ;  /* 0x00000008070c7210 */ /* 0x000fe20007fbe0ff */
[----:B--2---:R0:W-:Y:S04]  /*6fd10*/  STL.64 [R1+0x2288], R28 ;  /* 0x0022881c01007387 */ /* 0x0041e80000100a00 */
[----:B0-----:R-:W2:Y:S04]  /*6fd20*/  LDL.LU R28, [R1+0x204] ;  /* 0x00020400011c7983 */ /* 0x001ea80000300800 */
[----:B---3--:R0:W-:Y:S04]  /*6fd30*/  STL.64 [R1+0x2290], R20 ;  /* 0x0022901401007387 */ /* 0x0081e80000100a00 */
[----:B------:R-:W-:Y:S04]  /*6fd40*/  STL.64 [R1+0x2298], R18 ;  /* 0x0022981201007387 */ /* 0x000fe80000100a00 */
[----:B------:R-:W3:Y:S01]  /*6fd50*/  LDL.LU R7, [R1+0x20c] ;  /* 0x00020c0001077983 */ /* 0x000ee20000300800 */
[----:B0-----:R-:W-:Y:S01]  /*6fd60*/  IADD3 R20, P3, R13, R9, RZ ;  /* 0x000000090d147210 */ /* 0x001fe20007f7e0ff */
[----:B------:R-:W-:-:S05]  /*6fd70*/  IMAD.X R13, R5, 0x1, R10, P5 ;  /* 0x00000001050d7824 */ /* 0x000fca00028e060a */
[----:B------:R0:W-:Y:S04]  /*6fd80*/  STL.64 [R1+0x970], R12 ;  /* 0x0009700c01007387 */ /* 0x0001e80000100a00 */
[----:B0-----:R-:W4:Y:S01]  /*6fd90*/  LDL.LU.64 R12, [R1+0x22a0] ;  /* 0x0022a000010c7983 */ /* 0x001f220000300a00 */
[----:B------:R-:W-:Y:S01]  /*6fda0*/  IMAD.X R21, R5, 0x1, R11, P3 ;  /* 0x0000000105157824 */ /* 0x000fe200018e060b */
[CC--:B--2---:R-:W-:Y:S02]  /*6fdb0*/  IADD3 R18, P4, R28.reuse, R8.reuse, RZ ;  /* 0x000000081c127210 */ /* 0x0c4fe40007f9e0ff */
[----:B------:R-:W-:Y:S02]  /*6fdc0*/  SHF.R.S32.HI R4, RZ, 0x1f, R28 ;  /* 0x0000001fff047819 */ /* 0x000fe4000001141c */
[----:B------:R-:W-:Y:S01]  /*6fdd0*/  IADD3 R28, P3, R28, R9, RZ ;  /* 0x000000091c1c7210 */ /* 0x000fe20007f7e0ff */
[----:B------:R0:W-:Y:S04]  /*6fde0*/  STL [R1+0x960], R18 ;  /* 0x0009601201007387 */ /* 0x0001e80000100800 */
[----:B0-----:R-:W2:Y:S04]  /*6fdf0*/  LDL.LU.64 R18, [R1+0x2298] ;  /* 0x0022980001127983 */ /* 0x001ea80000300a00 */
[----:B------:R0:W-:Y:S04]  /*6fe00*/  STL.64 [R1+0x968], R20 ;  /* 0x0009681401007387 */ /* 0x0001e80000100a00 */
[----:B0-----:R-:W2:Y:S04]  /*6fe10*/  LDL.LU.64 R20, [R1+0x2290] ;  /* 0x0022900001147983 */ /* 0x001ea80000300a00 */
[----:B------:R-:W-:Y:S04]  /*6fe20*/  STL.64 [R1+0x2280], R10 ;  /* 0x0022800a01007387 */ /* 0x000fe80000100a00 */
[----:B------:R0:W-:Y:S04]  /*6fe30*/  STL [R1+0x958], R28 ;  /* 0x0009581c01007387 */ /* 0x0001e80000100800 */
[----:B0-----:R-:W2:Y:S04]  /*6fe40*/  LDL.LU.64 R28, [R1+0x2288] ;  /* 0x00228800011c7983 */ /* 0x001ea80000300a00 */
[----:B---3--:R0:W-:Y:S04]  /*6fe50*/  STL.64 [R1+0x2278], R6 ;  /* 0x0022780601007387 */ /* 0x0081e80000100a00 */
[----:B0-----:R1:W3:Y:S04]  /*6fe60*/  LDL.64 R6, [R1+0x960] ;  /* 0x0009600001067983 */ /* 0x0012e80000100a00 */
[----:B------:R0:W-:Y:S04]  /*6fe70*/  STL.64 [R1+0x2270], R14 ;  /* 0x0022700e01007387 */ /* 0x0001e80000100a00 */
[----:B0-----:R1:W2:Y:S04]  /*6fe80*/  LDL.64 R14, [R1+0x958] ;  /* 0x00095800010e7983 */ /* 0x0012a80000100a00 */
[----:B----4-:R0:W-:Y:S04]  /*6fe90*/  STL.64 [R1+0x2250], R12 ;  /* 0x0022500c01007387 */ /* 0x0101e80000100a00 */
[----:B0-----:R-:W4:Y:S04]  /*6fea0*/  LDL.LU R12, [R1+0x208] ;  /* 0x00020800010c7983 */ /* 0x001f280000300800 */
[----:B------:R-:W-:Y:S01]  /*6feb0*/  STL [R1+0x2258], R13 ;  /* 0x0022580d01007387 */ /* 0x000fe20000100800 */
[----:B----4-:R-:W-:-:S05]  /*6fec0*/  IADD3 R10, P5, R12, R8, RZ ;  /* 0x000000080c0a7210 */ /* 0x010fca0007fbe0ff */
[----:B------:R0:W-:Y:S04]  /*6fed0*/  STL [R1+0x950], R10 ;  /* 0x0009500a01007387 */ /* 0x0001e80000100800 */
[----:B0-----:R-:W3:Y:S02]  /*6fee0*/  LDL.LU.64 R10, [R1+0x2280] ;  /* 0x00228000010a7983 */ /* 0x001ee40000300a00 */
[----:B---3--:R-:W-:-:S05]  /*6fef0*/  IMAD.X R7, R4, 0x1, R10, P4 ;  /* 0x0000000104077824 */ /* 0x008fca00020e060a */
[----:B------:R0:W-:Y:S04]  /*6ff00*/  STL [R1+0x964], R7 ;  /* 0x0009640701007387 */ /* 0x0001e80000100800 */
[----:B0-----:R-:W3:Y:S04]  /*6ff10*/  LDL.LU.64 R6, [R1+0x2278] ;  /* 0x0022780001067983 */ /* 0x001ee80000300a00 */
[----:B------:R0:W-:Y:S04]  /*6ff20*/  STL.64 [R1+0x2268], R2 ;  /* 0x0022680201007387 */ /* 0x0001e80000100a00 */
[----:B0-----:R1:W4:Y:S01]  /*6ff30*/  LDL.64 R2, [R1+0x950] ;  /* 0x0009500001027983 */ /* 0x0013220000100a00 */
[----:B------:R-:W-:Y:S01]  /*6ff40*/  SHF.R.S32.HI R5, RZ, 0x1f, R12 ;  /* 0x0000001fff057819 */ /* 0x000fe2000001140c */
[--C-:B--2---:R-:W-:Y:S01]  /*6ff50*/  IMAD.X R15, R4, 0x1, R11.reuse, P3 ;  /* 0x00000001040f7824 */ /* 0x104fe200018e060b */
[----:B------:R-:W-:Y:S01]  /*6ff60*/  IADD3 R12, P3, R12, R9, RZ ;  /* 0x000000090c0c7210 */ /* 0x000fe20007f7e0ff */
[----:B------:R-:W-:Y:S04]  /*6ff70*/  STL.64 [R1+0x2260], R16 ;  /* 0x0022601001007387 */ /* 0x000fe80000100a00 */
[----:B------:R0:W-:Y:S01]  /*6ff80*/  STL [R1+0x95c], R15 ;  /* 0x00095c0f01007387 */ /* 0x0001e20000100800 */
[----:B------:R-:W-:-:S03]  /*6ff90*/  IMAD.X R13, R5, 0x1, R11, P3 ;  /* 0x00000001050d7824 */ /* 0x000fc600018e060b */
[----:B0-----:R-:W2:Y:S01]  /*6ffa0*/  LDL.LU.64 R14, [R1+0x2270] ;  /* 0x00227000010e7983 */ /* 0x001ea20000300a00 */
[----:B---3--:R-:W-:Y:S01]  /*6ffb0*/  IADD3 R16, P4, R7, R8, RZ ;  /* 0x0000000807107210 */ /* 0x008fe20007f9e0ff */
[----:B----4-:R-:W-:-:S05]  /*6ffc0*/  IMAD.X R3, R5, 0x1, R10, P5 ;  /* 0x0000000105037824 */ /* 0x010fca00028e060a */
[----:B------:R0:W-:Y:S04]  /*6ffd0*/  STL [R1+0x954], R3 ;  /* 0x0009540301007387 */ /* 0x0001e80000100800 */
[----:B0-----:R-:W3:Y:S04]  /*6ffe0*/  LDL.LU.64 R2, [R1+0x2268] ;  /* 0x0022680001027983 */ /* 0x001ee80000300a00 */
[----:B------:R0:W-:Y:S04]  /*6fff0*/  STL [R1+0x940], R16 ;  /* 0x0009401001007387 */ /* 0x0001e80000100800 */
[----:B0-----:R-:W4:Y:S04]  /*70000*/  LDL.LU.64 R16, [R1+0x2260] ;  /* 0x0022600001107983 */ /* 0x001f280000300a00 */
[----:B------:R0:W-:Y:S04]  /*70010*/  STL.64 [R1+0x948], R12 ;  /* 0x0009480c01007387 */ /* 0x0001e80000100a00 */
[----:B0-----:R1:W2:Y:S01]  /*70020*/  LDL.LU R13, [R1+0x2258] ;  /* 0x00225800010d7983 */ /* 0x0012a20000300800 */
[----:B------:R-:W-:-:S05]  /*70030*/  IADD3 R12, P3, R7, R9, RZ ;  /* 0x00000009070c7210 */ /* 0x000fca0007f7e0ff */
[----:B------:R2:W-:Y:S04]  /*70040*/  STL [R1+0x938], R12 ;  /* 0x0009380c01007387 */ /* 0x0005e80000100800 */
[----:B--2---:R-:W2:Y:S01]  /*70050*/  LDL.LU.64 R12, [R1+0x2250] ;  /* 0x00225000010c7983 */ /* 0x004ea20000300a00 */
[----:B------:R-:W-:-:S03]  /*70060*/  SHF.R.S32.HI R4, RZ, 0x1f, R7 ;  /* 0x0000001fff047819 */ /* 0x000fc60000011407 */
[----:B--2---:R0:W-:Y:S04]  /*70070*/  STL.64 [R1+0x2248], R12 ;  /* 0x0022480c01007387 */ /* 0x0041e80000100a00 */
[----:B0-----:R1:W2:Y:S04]  /*70080*/  LDL.64 R12, [R1+0x940] ;  /* 0x00094000010c7983 */ /* 0x0012a80000100a00 */
[----:B------:R0:W-:Y:S01]  /*70090*/  STL.64 [R1+0x2240], R18 ;  /* 0x0022401201007387 */ /* 0x0001e20000100a00 */
[----:B------:R-:W-:Y:S02]  /*700a0*/  IMAD.MOV.U32 R7, RZ, RZ, R6 ;  /* 0x000000ffff077224 */ /* 0x000fe400078e0006 */
[----:B------:R-:W-:Y:S01]  /*700b0*/  IMAD.MOV.U32 R6, RZ, RZ, R0 ;  /* 0x000000ffff067224 */ /* 0x000fe200078e0000 */
[----:B0-----:R1:W4:Y:S04]  /*700c0*/  LDL.64 R18, [R1+0x938] ;  /* 0x0009380001127983 */ /* 0x0013280000100a00 */
[----:B------:R-:W-:Y:S04]  /*700d0*/  STL.64 [R1+0x2238], R14 ;  /* 0x0022380e01007387 */ /* 0x000fe80000100a00 */
[----:B---3--:R0:W-:Y:S04]  /*700e0*/  STL.64 [R1+0x2228], R2 ;  /* 0x0022280201007387 */ /* 0x0081e80000100a00 */
[----:B0-----:R-:W3:Y:S04]  /*700f0*/  LDL.LU R3, [R1+0x210] ;  /* 0x0002100001037983 */ /* 0x001ee80000300800 */
[----:B------:R-:W3:Y:S01]  /*70100*/  LDL.LU R0, [R1+0x218] ;  /* 0x0002180001007983 */ /* 0x000ee20000300800 */
[----:B--2---:R-:W-:-:S05]  /*70110*/  IMAD.X R13, R4, 0x1, R10, P4 ;  /* 0x00000001040d7824 */ /* 0x004fca00020e060a */
[----:B------:R0:W-:Y:S04]  /*70120*/  STL [R1+0x944], R13 ;  /* 0x0009440d01007387 */ /* 0x0001e80000100800 */
[----:B0-----:R-:W2:Y:S01]  /*70130*/  LDL.LU.64 R12, [R1+0x2248] ;  /* 0x00224800010c7983 */ /* 0x001ea20000300a00 */
[----:B----4-:R-:W-:-:S03]  /*70140*/  IMAD.X R19, R4, 0x1, R11, P3 ;  /* 0x0000000104137824 */ /* 0x010fc600018e060b */
[----:B--2---:R0:W-:Y:S04]  /*70150*/  STL.64 [R1+0x2220], R12 ;  /* 0x0022200c01007387 */ /* 0x0041e80000100a00 */
[----:B0-----:R-:W2:Y:S01]  /*70160*/  LDL.LU R12, [R1+0x214] ;  /* 0x00021400010c7983 */ /* 0x001ea20000300800 */
[----:B---3--:R-:W-:Y:S02]  /*70170*/  SHF.R.S32.HI R5, RZ, 0x1f, R3 ;  /* 0x0000001fff057819 */ /* 0x008fe40000011403 */
[C---:B------:R-:W-:Y:S02]  /*70180*/  IADD3 R14, P5, R3.reuse, R8, RZ ;  /* 0x00000008030e7210 */ /* 0x040fe40007fbe0ff */
[----:B------:R-:W-:Y:S01]  /*70190*/  IADD3 R2, P3, R3, R9, RZ ;  /* 0x0000000903027210 */ /* 0x000fe20007f7e0ff */
[----:B------:R-:W-:Y:S02]  /*701a0*/  STL.64 [R1+0x2230], R6 ;  /* 0x0022300601007387 */ /* 0x000fe40000100a00 */
[----:B------:R-:W-:-:S02]  /*701b0*/  IMAD.X R15, R5, 0x1, R10, P5 ;  /* 0x00000001050f7824 */ /* 0x000fc400028e060a */
[----:B------:R0:W-:Y:S01]  /*701c0*/  STL [R1+0x93c], R19 ;  /* 0x00093c1301007387 */ /* 0x0001e20000100800 */
[----:B------:R-:W-:-:S03]  /*701d0*/  IMAD.X R3, R5, 0x1, R11, P3 ;  /* 0x0000000105037824 */ /* 0x000fc600018e060b */
[----:B0-----:R-:W3:Y:S04]  /*701e0*/  LDL.LU.64 R18, [R1+0x2240] ;  /* 0x0022400001127983 */ /* 0x001ee80000300a00 */
[----:B------:R0:W-:Y:S04]  /*701f0*/  STL.64 [R1+0x930], R14 ;  /* 0x0009300e01007387 */ /* 0x0001e80000100a00 */
[----:B0-----:R-:W4:Y:S01]  /*70200*/  LDL.LU.64 R14, [R1+0x2238] ;  /* 0x00223800010e7983 */ /* 0x001f220000300a00 */
[----:B--2---:R-:W-:-:S05]  /*70210*/  IADD3 R6, P4, R12, R8, RZ ;  /* 0x000000080c067210 */ /* 0x004fca0007f9e0ff */
[----:B------:R0:W-:Y:S04]  /*70220*/  STL [R1+0x920], R6 ;  /* 0x0009200601007387 */ /* 0x0001e80000100800 */
[----:B0-----:R-:W2:Y:S04]  /*70230*/  LDL.LU.64 R6, [R1+0x2230] ;  /* 0x0022300001067983 */ /* 0x001ea80000300a00 */
[----:B------:R0:W-:Y:S04]  /*70240*/  STL.64 [R1+0x928], R2 ;  /* 0x0009280201007387 */ /* 0x0001e80000100a00 */
[----:B0-----:R-:W3:Y:S01]  /*70250*/  LDL.LU.64 R2, [R1+0x2228] ;  /* 0x0022280001027983 */ /* 0x001ee20000300a00 */
[----:B------:R-:W-:-:S02]  /*70260*/  SHF.R.S32.HI R4, RZ, 0x1f, R12 ;  /* 0x0000001fff047819 */ /* 0x000fc4000001140c */
[----:B------:R-:W-:-:S05]  /*70270*/  IADD3 R12, P3, R12, R9, RZ ;  /* 0x000000090c0c7210 */ /* 0x000fca0007f7e0ff */
[----:B------:R0:W-:Y:S04]  /*70280*/  STL [R1+0x918], R12 ;  /* 0x0009180c01007387 */ /* 0x0001e80000100800 */
[----:B0-----:R-:W2:Y:S04]  /*70290*/  LDL.LU.64 R12, [R1+0x2220] ;  /* 0x00222000010c7983 */ /* 0x001ea80000300a00 */
[----:B---3--:R0:W-:Y:S04]  /*702a0*/  STL.64 [R1+0x2218], R2 ;  /* 0x0022180201007387 */ /* 0x0081e80000100a00 */
[----:B0-----:R1:W3:Y:S04]  /*702b0*/  LDL.64 R2, [R1+0x920] ;  /* 0x0009200001027983 */ /* 0x0012e80000100a00 */
[----:B------:R-:W-:Y:S04]  /*702c0*/  STL.64 [R1+0x2208], R20 ;  /* 0x0022081401007387 */ /* 0x000fe80000100a00 */
[----:B------:R0:W-:Y:S04]  /*702d0*/  STL.64 [R1+0x21f0], R22 ;  /* 0x0021f01601007387 */ /* 0x0001e80000100a00 */
[----:B0-----:R-:W2:Y:S01]  /*702e0*/  LDL.LU R22, [R1+0x21c] ;  /* 0x00021c0001167983 */ /* 0x001ea20000300800 */
[----:B---3--:R-:W-:-:S05]  /*702f0*/  IMAD.X R3, R4, 0x1, R10, P4 ;  /* 0x0000000104037824 */ /* 0x008fca00020e060a */
[----:B------:R0:W-:Y:S04]  /*70300*/  STL [R1+0x924], R3 ;  /* 0x0009240301007387 */ /* 0x0001e80000100800 */
[----:B0-----:R-:W3:Y:S04]  /*70310*/  LDL.LU.64 R2, [R1+0x2218] ;  /* 0x0022180001027983 */ /* 0x001ee80000300a00 */
[----:B----4-:R0:W-:Y:S04]  /*70320*/  STL.64 [R1+0x21f8], R14 ;  /* 0x0021f80e01007387 */ /* 0x0101e80000100a00 */
[----:B0-----:R1:W4:Y:S01]  /*70330*/  LDL.64 R14, [R1+0x918] ;  /* 0x00091800010e7983 */ /* 0x0013220000100a00 */
[----:B------:R-:W-:-:S02]  /*70340*/  SHF.R.S32.HI R5, RZ, 0x1f, R0 ;  /* 0x0000001fff057819 */ /* 0x000fc40000011400 */
[-C--:B------:R-:W-:Y:S01]  /*70350*/  IADD3 R20, P5, R0, R8.reuse, RZ ;  /* 0x0000000800147210 */ /* 0x080fe20007fbe0ff */
[----:B------:R2:W-:Y:S04]  /*70360*/  STL.64 [R1+0x2200], R24 ;  /* 0x0022001801007387 */ /* 0x0005e80000100a00 */
[----:B------:R-:W-:Y:S01]  /*70370*/  IMAD.X R21, R5, 0x1, R10, P5 ;  /* 0x0000000105157824 */ /* 0x000fe200028e060a */
[----:B--2---:R-:W-:Y:S01]  /*70380*/  IADD3 R24, P4, R22, R8, RZ ;  /* 0x0000000816187210 */ /* 0x004fe20007f9e0ff */
[----:B----4-:R-:W-:Y:S01]  /*70390*/  IMAD.X R15, R4, 0x1, R11, P3 ;  /* 0x00000001040f7824 */ /* 0x010fe200018e060b */
[----:B------:R-:W-:Y:S02]  /*703a0*/  IADD3 R14, P3, R0, R9, RZ ;  /* 0x00000009000e7210 */ /* 0x000fe40007f7e0ff */
[----:B------:R-:W-:-:S02]  /*703b0*/  SHF.R.S32.HI R4, RZ, 0x1f, R22 ;  /* 0x0000001fff047819 */ /* 0x000fc40000011416 */
[----:B------:R0:W-:Y:S04]  /*703c0*/  STL [R1+0x91c], R15 ;  /* 0x00091c0f01007387 */ /* 0x0001e80000100800 */
[----:B------:R-:W2:Y:S04]  /*703d0*/  LDL.LU R0, [R1+0x2210] ;  /* 0x0022100001007983 */ /* 0x000ea80000300800 */
[----:B------:R4:W-:Y:S01]  /*703e0*/  STL.64 [R1+0x910], R20 ;  /* 0x0009101401007387 */ /* 0x0009e20000100a00 */
[----:B0-----:R-:W-:Y:S01]  /*703f0*/  IMAD.X R15, R5, 0x1, R11, P3 ;  /* 0x00000001050f7824 */ /* 0x001fe200018e060b */
[----:B------:R-:W-:-:S02]  /*70400*/  IADD3 R22, P3, R22, R9, RZ ;  /* 0x0000000916167210 */ /* 0x000fc40007f7e0ff */
[----:B----4-:R-:W4:Y:S04]  /*70410*/  LDL.LU.64 R20, [R1+0x2208] ;  /* 0x0022080001147983 */ /* 0x010f280000300a00 */
[----:B------:R0:W-:Y:S04]  /*70420*/  STL [R1+0x900], R24 ;  /* 0x0009001801007387 */ /* 0x0001e80000100800 */
[----:B0-----:R-:W3:Y:S04]  /*70430*/  LDL.LU.64 R24, [R1+0x2200] ;  /* 0x0022000001187983 */ /* 0x001ee80000300a00 */
[----:B------:R0:W-:Y:S04]  /*70440*/  STL.64 [R1+0x908], R14 ;  /* 0x0009080e01007387 */ /* 0x0001e80000100a00 */
[----:B0-----:R-:W3:Y:S04]  /*70450*/  LDL.LU.64 R14, [R1+0x21f8] ;  /* 0x0021f800010e7983 */ /* 0x001ee80000300a00 */
[----:B------:R0:W-:Y:S04]  /*70460*/  STL [R1+0x8f8], R22 ;  /* 0x0008f81601007387 */ /* 0x0001e80000100800 */
[----:B0-----:R-:W2:Y:S04]  /*70470*/  LDL.LU.64 R22, [R1+0x21f0] ;  /* 0x0021f00001167983 */ /* 0x001ea80000300a00 */
[----:B--2---:R0:W-:Y:S04]  /*70480*/  STL.64 [R1+0x21e8], R22 ;  /* 0x0021e81601007387 */ /* 0x0041e80000100a00 */
[----:B0-----:R1:W2:Y:S04]  /*70490*/  LDL.64 R22, [R1+0x900] ;  /* 0x0009000001167983 */ /* 0x0012a80000100a00 */
[----:B------:R0:W-:Y:S04]  /*704a0*/  STL.64 [R1+0x21e0], R28 ;  /* 0x0021e01c01007387 */ /* 0x0001e80000100a00 */
[----:B0-----:R1:W3:Y:S04]  /*704b0*/  LDL.64 R28, [R1+0x8f8] ;  /* 0x0008f800011c7983 */ /* 0x0012e80000100a00 */
[----:B------:R0:W-:Y:S04]  /*704c0*/  STL.64 [R1+0x21c8], R12 ;  /* 0x0021c80c01007387 */ /* 0x0001e80000100a00 */
[----:B----4-:R4:W-:Y:S04]  /*704d0*/  STL.64 [R1+0x21d0], R20 ;  /* 0x0021d01401007387 */ /* 0x0109e80000100a00 */
[----:B------:R1:W-:Y:S01]  /*704e0*/  STL [R1+0x21d8], R21 ;  /* 0x0021d81501007387 */ /* 0x0003e20000100800 */
[----:B0-----:R-:W-:-:S02]  /*704f0*/  IMAD.MOV.U32 R13, RZ, RZ, R7 ;  /* 0x000000ffff0d7224 */ /* 0x001fc400078e0007 */
[----:B------:R-:W-:Y:S02]  /*70500*/  IMAD.MOV.U32 R7, RZ, RZ, R17 ;  /* 0x000000ffff077224 */ /* 0x000fe400078e0011 */
[----:B------:R-:W-:Y:S02]  /*70510*/  IMAD.MOV.U32 R17, RZ, RZ, R0 ;  /* 0x000000ffff117224 */ /* 0x000fe400078e0000 */
[----:B------:R-:W3:Y:S01]  /*70520*/  LDL.LU R0, [R1+0x22c] ;  /* 0x00022c0001007983 */ /* 0x000ee20000300800 */
[----:B------:R-:W-:Y:S02]  /*70530*/  SHF.R.S32.HI R5, RZ, 0x1f, R13 ;  /* 0x0000001fff057819 */ /* 0x000fe4000001140d */
[----:B----4-:R-:W-:-:S05]  /*70540*/  IADD3 R20, P5, R13, R8, RZ ;  /* 0x000000080d147210 */ /* 0x010fca0007fbe0ff */
[--C-:B-1----:R-:W-:Y:S02]  /*70550*/  IMAD.X R21, R5, 0x1, R10.reuse, P5 ;  /* 0x0000000105157824 */ /* 0x102fe400028e060a */
[C---:B--2---:R-:W-:Y:S02]  /*70560*/  IMAD.X R23, R4.reuse, 0x1, R10, P4 ;  /* 0x0000000104177824 */ /* 0x044fe400020e060a */
[----:B---3--:R-:W-:Y:S01]  /*70570*/  IMAD.X R29, R4, 0x1, R11, P3 ;  /* 0x00000001041d7824 */ /* 0x008fe200018e060b */
[----:B------:R0:W-:Y:S04]  /*70580*/  STL [R1+0x21c0], R0 ;  /* 0x0021c00001007387 */ /* 0x0001e80000100800 */
[----:B0-----:R-:W2:Y:S04]  /*70590*/  LDL.LU R0, [R1+0x224] ;  /* 0x0002240001007983 */ /* 0x001ea80000300800 */
[----:B------:R0:W-:Y:S04]  /*705a0*/  STL [R1+0x904], R23 ;  /* 0x0009041701007387 */ /* 0x0001e80000100800 */
[----:B0-----:R-:W3:Y:S04]  /*705b0*/  LDL.LU.64 R22, [R1+0x21e8] ;  /* 0x0021e80001167983 */ /* 0x001ee80000300a00 */
[----:B------:R0:W-:Y:S04]  /*705c0*/  STL [R1+0x8fc], R29 ;  /* 0x0008fc1d01007387 */ /* 0x0001e80000100800 */
[----:B0-----:R-:W4:Y:S04]  /*705d0*/  LDL.LU.64 R28, [R1+0x21e0] ;  /* 0x0021e000011c7983 */ /* 0x001f280000300a00 */
[----:B------:R0:W-:Y:S04]  /*705e0*/  STL.64 [R1+0x8f0], R20 ;  /* 0x0008f01401007387 */ /* 0x0001e80000100a00 */
[----:B0-----:R0:W3:Y:S01]  /*705f0*/  LDL.LU R21, [R1+0x21d8] ;  /* 0x0021d80001157983 */ /* 0x0010e20000300800 */
[----:B------:R-:W-:-:S05]  /*70600*/  IADD3 R12, P3, R13, R9, RZ ;  /* 0x000000090d0c7210 */ /* 0x000fca0007f7e0ff */
[----:B------:R-:W-:Y:S01]  /*70610*/  IMAD.X R13, R5, 0x1, R11, P3 ;  /* 0x00000001050d7824 */ /* 0x000fe200018e060b */
[----:B--2---:R-:W-:-:S05]  /*70620*/  IADD3 R20, P4, R0, R8, RZ ;  /* 0x0000000800147210 */ /* 0x004fca0007f9e0ff */
[----:B------:R3:W-:Y:S04]  /*70630*/  STL [R1+0x8e0], R20 ;  /* 0x0008e01401007387 */ /* 0x0007e80000100800 */
[----:B---3--:R-:W2:Y:S04]  /*70640*/  LDL.LU.64 R20, [R1+0x21d0] ;  /* 0x0021d00001147983 */ /* 0x008ea80000300a00 */
[----:B------:R1:W-:Y:S04]  /*70650*/  STL.64 [R1+0x8e8], R12 ;  /* 0x0008e80c01007387 */ /* 0x0003e80000100a00 */
[----:B-1----:R-:W3:Y:S01]  /*70660*/  LDL.LU.64 R12, [R1+0x21c8] ;  /* 0x0021c800010c7983 */ /* 0x002ee20000300a00 */
[--C-:B------:R-:W-:Y:S01]  /*70670*/  SHF.R.S32.HI R4, RZ, 0x1f, R0.reuse ;  /* 0x0000001fff047819 */ /* 0x100fe20000011400 */
[----:B------:R-:W-:-:S02]  /*70680*/  IMAD.MOV.U32 R5, RZ, RZ, R0 ;  /* 0x000000ffff057224 */ /* 0x000fc400078e0000 */
[----:B------:R-:W4:Y:S04]  /*70690*/  LDL.LU R0, [R1+0x21c0] ;  /* 0x0021c00001007983 */ /* 0x000f280000300800 */
[----:B---3--:R-:W-:Y:S04]  /*706a0*/  STL.64 [R1+0x21a8], R12 ;  /* 0x0021a80c01007387 */ /* 0x008fe80000100a00 */
[----:B--2---:R-:W-:Y:S04]  /*706b0*/  STL.64 [R1+0x21b0], R20 ;  /* 0x0021b01401007387 */ /* 0x004fe80000100a00 */
[----:B------:R1:W-:Y:S04]  /*706c0*/  STL.64 [R1+0x21b8], R22 ;  /* 0x0021b81601007387 */ /* 0x0003e80000100a00 */
[----:B-1----:R0:W2:Y:S04]  /*706d0*/  LDL.64 R22, [R1+0x8e0] ;  /* 0x0008e00001167983 */ /* 0x0020a80000100a00 */
[----:B------:R1:W-:Y:S04]  /*706e0*/  STL.64 [R1+0x2198], R18 ;  /* 0x0021981201007387 */ /* 0x0003e80000100a00 */
[----:B-1----:R-:W3:Y:S01]  /*706f0*/  LDL.LU R19, [R1+0x228] ;  /* 0x0002280001137983 */ /* 0x002ee20000300800 */
[----:B------:R-:W-:-:S05]  /*70700*/  IADD3 R20, P3, R5, R9, RZ ;  /* 0x0000000905147210 */ /* 0x000fca0007f7e0ff */
[C---:B------:R-:W-:Y:S02]  /*70710*/  IMAD.X R21, R4.reuse, 0x1, R11, P3 ;  /* 0x0000000104157824 */ /* 0x040fe400018e060b */
[----:B--2---:R-:W-:-:S05]  /*70720*/  IMAD.X R23, R4, 0x1, R10, P4 ;  /* 0x0000000104177824 */ /* 0x004fca00020e060a */
[----:B------:R1:W-:Y:S01]  /*70730*/  STL [R1+0x8e4], R23 ;  /* 0x0008e41701007387 */ /* 0x0003e20000100800 */
[----:B---3--:R-:W-:Y:S02]  /*70740*/  SHF.R.S32.HI R5, RZ, 0x1f, R19 ;  /* 0x0000001fff057819 */ /* 0x008fe40000011413 */
[----:B------:R-:W-:Y:S01]  /*70750*/  IADD3 R12, P5, R19, R8, RZ ;  /* 0x00000008130c7210 */ /* 0x000fe20007fbe0ff */
[----:B-1----:R-:W2:Y:S04]  /*70760*/  LDL.LU.64 R22, [R1+0x21b8] ;  /* 0x0021b80001167983 */ /* 0x002ea80000300a00 */
[----:B------:R1:W-:Y:S01]  /*70770*/  STL.64 [R1+0x8d8], R20 ;  /* 0x0008d81401007387 */ /* 0x0003e20000100a00 */
[----:B------:R-:W-:-:S03]  /*70780*/  IMAD.X R13, R5, 0x1, R10, P5 ;  /* 0x00000001050d7824 */ /* 0x000fc600028e060a */
[----:B-1----:R-:W3:Y:S04]  /*70790*/  LDL.LU.64 R20, [R1+0x21b0] ;  /* 0x0021b00001147983 */ /* 0x002ee80000300a00 */
[----:B------:R-:W-:Y:S04]  /*707a0*/  STL.64 [R1+0x21a0], R2 ;  /* 0x0021a00201007387 */ /* 0x000fe80000100a00 */
[----:B------:R1:W-:Y:S04]  /*707b0*/  STL.64 [R1+0x8d0], R12 ;  /* 0x0008d00c01007387 */ /* 0x0003e80000100a00 */
[----:B-1----:R-:W2:Y:S01]  /*707c0*/  LDL.LU.64 R12, [R1+0x21a8] ;  /* 0x0021a800010c7983 */ /* 0x002ea20000300a00 */
[----:B------:R-:W-:-:S02]  /*707d0*/  IADD3 R18, P3, R19, R9, RZ ;  /* 0x0000000913127210 */ /* 0x000fc40007f7e0ff */
[----:B----4-:R-:W-:-:S03]  /*707e0*/  IADD3 R2, P4, R0, R8, RZ ;  /* 0x0000000800027210 */ /* 0x010fc60007f9e0ff */
[----:B------:R-:W-:Y:S01]  /*707f0*/  IMAD.X R19, R5, 0x1, R11, P3 ;  /* 0x0000000105137824 */ /* 0x000fe200018e060b */
[----:B--2---:R1:W-:Y:S04]  /*70800*/  STL.64 [R1+0x2180], R12 ;  /* 0x0021800c01007387 */ /* 0x0043e80000100a00 */
[----:B-1----:R-:W2:Y:S04]  /*70810*/  LDL.LU R12, [R1+0x230] ;  /* 0x00023000010c7983 */ /* 0x002ea80000300800 */
[----:B------:R1:W-:Y:S04]  /*70820*/  STL [R1+0x8c0], R2 ;  /* 0x0008c00201007387 */ /* 0x0003e80000100800 */
[----:B-1----:R-:W4:Y:S04]  /*70830*/  LDL.LU.64 R2, [R1+0x21a0] ;  /* 0x0021a00001027983 */ /* 0x002f280000300a00 */
[----:B------:R1:W-:Y:S04]  /*70840*/  STL.64 [R1+0x8c8], R18 ;  /* 0x0008c81201007387 */ /* 0x0003e80000100a00 */
[----:B-1----:R-:W3:Y:S01]  /*70850*/  LDL.LU.64 R18, [R1+0x2198] ;  /* 0x0021980001127983 */ /* 0x002ee20000300a00 */
[----:B------:R-:W-:-:S03]  /*70860*/  SHF.R.S32.HI R4, RZ, 0x1f, R0 ;  /* 0x0000001fff047819 */ /* 0x000fc60000011400 */
[----:B---3--:R1:W-:Y:S02]  /*70870*/  STL.64 [R1+0x2178], R18 ;  /* 0x0021781201007387 */ /* 0x0083e40000100a00 */
[----:B-1----:R-:W-:Y:S02]  /*70880*/  IADD3 R18, P3, R0, R9, RZ ;  /* 0x0000000900127210 */ /* 0x002fe40007f7e0ff */
[----:B------:R-:W3:Y:S04]  /*70890*/  LDL.LU R0, [R1+0x2194] ;  /* 0x0021940001007983 */ /* 0x000ee80000300800 */
[----:B----4-:R1:W-:Y:S04]  /*708a0*/  STL.64 [R1+0x2188], R2 ;  /* 0x0021880201007387 */ /* 0x0103e80000100a00 */
[----:B------:R-:W-:Y:S04]  /*708b0*/  STL [R1+0x8b8], R18 ;  /* 0x0008b81201007387 */ /* 0x000fe80000100800 */
[----:B-1----:R-:W4:Y:S04]  /*708c0*/  LDL.64 R2, [R1+0x8b8] ;  /* 0x0008b80001027983 */ /* 0x002f280000100a00 */
[----:B----4-:R1:W-:Y:S04]  /*708d0*/  STL [R1+0x2190], R2 ;  /* 0x0021900201007387 */ /* 0x0103e80000100800 */
[----:B-1----:R0:W4:Y:S02]  /*708e0*/  LDL.64 R2, [R1+0x8c0] ;  /* 0x0008c00001027983 */ /* 0x0021240000100a00 */
[----:B----4-:R-:W-:-:S05]  /*708f0*/  IMAD.X R3, R4, 0x1, R10, P4 ;  /* 0x0000000104037824 */ /* 0x010fca00020e060a */
[----:B------:R1:W-:Y:S04]  /*70900*/  STL [R1+0x8c4], R3 ;  /* 0x0008c40301007387 */ /* 0x0003e80000100800 */
[----:B------:R0:W4:Y:S01]  /*70910*/  LDL.LU R2, [R1+0x2190] ;  /* 0x0021900001027983 */ /* 0x0001220000300800 */
[----:B--2---:R-:W-:Y:S02]  /*70920*/  SHF.R.S32.HI R5, RZ, 0x1f, R12 ;  /* 0x0000001fff057819 */ /* 0x004fe4000001140c */
[----:B------:R-:W-:Y:S01]  /*70930*/  IADD3 R18, P5, R12, R8, RZ ;  /* 0x000000080c127210 */ /* 0x000fe20007fbe0ff */
[----:B-1----:R-:W-:Y:S01]  /*70940*/  IMAD.X R3, R4, 0x1, R11, P3 ;  /* 0x0000000104037824 */ /* 0x002fe200018e060b */
[----:B------:R-:W-:-:S04]  /*70950*/  IADD3 R12, P3, R12, R9, RZ ;  /* 0x000000090c0c7210 */ /* 0x000fc80007f7e0ff */
[----:B------:R4:W-:Y:S04]  /*70960*/  STL [R1+0x8bc], R3 ;  /* 0x0008bc0301007387 */ /* 0x0009e80000100800 */
[----:B----4-:R-:W2:Y:S04]  /*70970*/  LDL.LU.64 R2, [R1+0x2188] ;  /* 0x0021880001027983 */ /* 0x010ea80000300a00 */
[----:B------:R1:W-:Y:S04]  /*70980*/  STL [R1+0x8a8], R12 ;  /* 0x0008a80c01007387 */ /* 0x0003e80000100800 */
[----:B-1----:R-:W4:Y:S01]  /*70990*/  LDL.LU.64 R12, [R1+0x2180] ;  /* 0x00218000010c7983 */ /* 0x002f220000300a00 */
[----:B------:R-:W-:-:S05]  /*709a0*/  IMAD.X R19, R5, 0x1, R10, P5 ;  /* 0x0000000105137824 */ /* 0x000fca00028e060a */
[----:B------:R1:W-:Y:S04]  /*709b0*/  STL.64 [R1+0x8b0], R18 ;  /* 0x0008b01201007387 */ /* 0x0003e80000100a00 */
[----:B-1----:R-:W3:Y:S04]  /*709c0*/  LDL.LU.64 R18, [R1+0x2178] ;  /* 0x0021780001127983 */ /* 0x002ee80000300a00 */
[----:B----4-:R1:W-:Y:S04]  /*709d0*/  STL.64 [R1+0x2170], R12 ;  /* 0x0021700c01007387 */ /* 0x0103e80000100a00 */
[----:B-1----:R0:W4:Y:S04]  /*709e0*/  LDL.64 R12, [R1+0x8a8] ;  /* 0x0008a800010c7983 */ /* 0x0021280000100a00 */
[----:B---3--:R1:W-:Y:S04]  /*709f0*/  STL.64 [R1+0x2160], R18 ;  /* 0x0021601201007387 */ /* 0x0083e80000100a00 */
[----:B-1----:R-:W3:Y:S04]  /*70a00*/  LDL.LU R19, [R1+0x234] ;  /* 0x0002340001137983 */ /* 0x002ee80000300800 */
[----:B------:R-:W-:Y:S01]  /*70a10*/  STL.64 [R1+0x2168], R6 ;  /* 0x0021680601007387 */ /* 0x000fe20000100a00 */
[----:B----4-:R-:W-:-:S05]  /*70a20*/  IMAD.X R13, R5, 0x1, R11, P3 ;  /* 0x00000001050d7824 */ /* 0x010fca00018e060b */
[----:B------:R1:W-:Y:S04]  /*70a30*/  STL [R1+0x8ac], R13 ;  /* 0x0008ac0d01007387 */ /* 0x0003e80000100800 */
[----:B-1----:R-:W4:Y:S04]  /*70a40*/  LDL.LU.64 R12, [R1+0x2170] ;  /* 0x00217000010c7983 */ /* 0x002f280000300a00 */
[----:B------:R1:W-:Y:S04]  /*70a50*/  STL.64 [R1+0x2158], R22 ;  /* 0x0021581601007387 */ /* 0x0003e80000100a00 */
[----:B-1----:R-:W2:Y:S01]  /*70a60*/  LDL.LU R22, [R1+0x238] ;  /* 0x0002380001167983 */ /* 0x002ea20000300800 */
[----:B---3--:R-:W-:-:S02]  /*70a70*/  SHF.R.S32.HI R4, RZ, 0x1f, R19 ;  /* 0x0000001fff047819 */ /* 0x008fc40000011413 */
[C---:B------:R-:W-:Y:S02]  /*70a80*/  IADD3 R6, P4, R19.reuse, R8, RZ ;  /* 0x0000000813067210 */ /* 0x040fe40007f9e0ff */
[----:B------:R-:W-:Y:S01]  /*70a90*/  IADD3 R18, P3, R19, R9, RZ ;  /* 0x0000000913127210 */ /* 0x000fe20007f7e0ff */
[----:B------:R-:W-:Y:S02]  /*70aa0*/  STL.64 [R1+0x2150], R14 ;  /* 0x0021500e01007387 */ /* 0x000fe40000100a00 */
[C---:B------:R-:W-:Y:S02]  /*70ab0*/  IMAD.X R7, R4.reuse, 0x1, R10, P4 ;  /* 0x0000000104077824 */ /* 0x040fe400020e060a */
[----:B------:R-:W-:-:S03]  /*70ac0*/  IMAD.X R19, R4, 0x1, R11, P3 ;  /* 0x0000000104137824 */ /* 0x000fc600018e060b */
[----:B------:R1:W-:Y:S04]  /*70ad0*/  STL.64 [R1+0x8a0], R6 ;  /* 0x0008a00601007387 */ /* 0x0003e80000100a00 */
[----:B-1----:R-:W3:Y:S04]  /*70ae0*/  LDL.LU.64 R6, [R1+0x2168] ;  /* 0x0021680001067983 */ /* 0x002ee80000300a00 */
[----:B------:R1:W-:Y:S04]  /*70af0*/  STL.64 [R1+0x898], R18 ;  /* 0x0008981201007387 */ /* 0x0003e80000100a00 */
[----:B-1----:R-:W4:Y:S01]  /*70b00*/  LDL.LU.64 R18, [R1+0x2160] ;  /* 0x0021600001127983 */ /* 0x002f220000300a00 */
[----:B--2---:R-:W-:-:S02]  /*70b10*/  SHF.R.S32.HI R5, RZ, 0x1f, R22 ;  /* 0x0000001fff057819 */ /* 0x004fc40000011416 */
[C---:B------:R-:W-:Y:S02]  /*70b20*/  IADD3 R14, P5, R22.reuse, R8, RZ ;  /* 0x00000008160e7210 */ /* 0x040fe40007fbe0ff */
[----:B------:R-:W-:-:S03]  /*70b30*/  IADD3 R22, P3, R22, R9, RZ ;  /* 0x0000000916167210 */ /* 0x000fc60007f7e0ff */
[----:B------:R-:W-:Y:S02]  /*70b40*/  IMAD.X R15, R5, 0x1, R10, P5 ;  /* 0x00000001050f7824 */ /* 0x000fe400028e060a */
[----:B------:R1:W-:Y:S04]  /*70b50*/  STL [R1+0x888], R22 ;  /* 0x0008881601007387 */ /* 0x0003e80000100800 */
[----:B-1----:R-:W2:Y:S04]  /*70b60*/  LDL.LU.64 R22, [R1+0x2158] ;  /* 0x0021580001167983 */ /* 0x002ea80000300a00 */
[----:B------:R1:W-:Y:S04]  /*70b70*/  STL.64 [R1+0x890], R14 ;  /* 0x0008900e01007387 */ /* 0x0003e80000100a00 */
[----:B-1----:R-:W4:Y:S04]  /*70b80*/  LDL.LU.64 R14, [R1+0x2150] ;  /* 0x00215000010e7983 */ /* 0x002f280000300a00 */
[----:B---3--:R1:W-:Y:S04]  /*70b90*/  STL.64 [R1+0x2138], R6 ;  /* 0x0021380601007387 */ /* 0x0083e80000100a00 */
[----:B-1----:R-:W3:Y:S04]  /*70ba0*/  LDL.LU R6, [R1+0x240] ;  /* 0x0002400001067983 */ /* 0x002ee80000300800 */
[----:B----4-:R1:W-:Y:S04]  /*70bb0*/  STL.64 [R1+0x2140], R14 ;  /* 0x0021400e01007387 */ /* 0x0103e80000100a00 */
[----:B-1----:R-:W4:Y:S04]  /*70bc0*/  LDL.LU R15, [R1+0x23c] ;  /* 0x00023c00010f7983 */ /* 0x002f280000300800 */
[----:B------:R-:W-:Y:S04]  /*70bd0*/  STL.64 [R1+0x2148], R28 ;  /* 0x0021481c01007387 */ /* 0x000fe80000100a00 */
[----:B------:R1:W-:Y:S04]  /*70be0*/  STL.64 [R1+0x2130], R12 ;  /* 0x0021300c01007387 */ /* 0x0003e80000100a00 */
[----:B-1----:R0:W2:Y:S01]  /*70bf0*/  LDL.64 R12, [R1+0x888] ;  /* 0x00088800010c7983 */ /* 0x0020a20000100a00 */
[----:B----4-:R-:W-:-:S02]  /*70c00*/  SHF.R.S32.HI R4, RZ, 0x1f, R15 ;  /* 0x0000001fff047819 */ /* 0x010fc4000001140f */
[----:B------:R-:W-:-:S05]  /*70c10*/  IADD3 R28, P4, R15, R8, RZ ;  /* 0x000000080f1c7210 */ /* 0x000fca0007f9e0ff */
[----:B------:R-:W-:Y:S02]  /*70c20*/  IMAD.X R29, R4, 0x1, R10, P4 ;  /* 0x00000001041d7824 */ /* 0x000fe400020e060a */
[--C-:B--2---:R-:W-:Y:S01]  /*70c30*/  IMAD.X R13, R5, 0x1, R11.reuse, P3 ;  /* 0x00000001050d7824 */ /* 0x104fe200018e060b */
[-C--:B------:R-:W-:Y:S02]  /*70c40*/  IADD3 R14, P3, R15, R9.reuse, RZ ;  /* 0x000000090f0e7210 */ /* 0x080fe40007f7e0ff */
[----:B---3--:R-:W-:Y:S02]  /*70c50*/  SHF.R.S32.HI R5, RZ, 0x1f, R6 ;  /* 0x0000001fff057819 */ /* 0x008fe40000011406 */
[----:B------:R-:W-:Y:S01]  /*70c60*/  IADD3 R12, P5, R6, R8, RZ ;  /* 0x00000008060c7210 */ /* 0x000fe20007fbe0ff */
[----:B------:R-:W-:Y:S01]  /*70c70*/  IMAD.X R15, R4, 0x1, R11, P3 ;  /* 0x00000001040f7824 */ /* 0x000fe200018e060b */
[----:B------:R1:W-:Y:S01]  /*70c80*/  STL [R1+0x88c], R13 ;  /* 0x00088c0d01007387 */ /* 0x0003e20000100800 */
[----:B------:R-:W-:-:S03]  /*70c90*/  IADD3 R6, P3, R6, R9, RZ ;  /* 0x0000000906067210 */ /* 0x000fc60007f7e0ff */
[----:B------:R2:W-:Y:S01]  /*70ca0*/  STL.64 [R1+0x880], R28 ;  /* 0x0008801c01007387 */ /* 0x0005e20000100a00 */
[----:B-1----:R-:W-:-:S03]  /*70cb0*/  IMAD.X R13, R5, 0x1, R10, P5 ;  /* 0x00000001050d7824 */ /* 0x002fc600028e060a */
[----:B--2---:R-:W2:Y:S04]  /*70cc0*/  LDL.LU.64 R28, [R1+0x2148] ;  /* 0x00214800011c7983 */ /* 0x004ea80000300a00 */
[----:B------:R1:W-:Y:S04]  /*70cd0*/  STL.64 [R1+0x878], R14 ;  /* 0x0008780e01007387 */ /* 0x0003e80000100a00 */
[----:B-1----:R-:W3:Y:S04]  /*70ce0*/  LDL.LU.64 R14, [R1+0x2140] ;  /* 0x00214000010e7983 */ /* 0x002ee80000300a00 */
[----:B------:R1:W-:Y:S04]  /*70cf0*/  STL [R1+0x868], R6 ;  /* 0x0008680601007387 */ /* 0x0003e80000100800 */
[----:B-1----:R-:W4:Y:S04]  /*70d00*/  LDL.LU.64 R6, [R1+0x2138] ;  /* 0x0021380001067983 */ /* 0x002f280000300a00 */
[----:B------:R1:W-:Y:S04]  /*70d10*/  STL.64 [R1+0x870], R12 ;  /* 0x0008700c01007387 */ /* 0x0003e80000100a00 */
[----:B-1----:R-:W2:Y:S04]  /*70d20*/  LDL.LU.64 R12, [R1+0x2130] ;  /* 0x00213000010c7983 */ /* 0x002ea80000300a00 */
[----:B------:R4:W-:Y:S02]  /*70d30*/  STL.64 [R1+0x2128], R10 ;  /* 0x0021280a01007387 */ /* 0x0009e40000100a00 */
[----:B----4-:R-:W-:-:S02]  /*70d40*/  IADD3 R10, P4, R7, R8, RZ ;  /* 0x00000008070a7210 */ /* 0x010fc40007f9e0ff */
[----:B--2---:R1:W-:Y:S04]  /*70d50*/  STL.64 [R1+0x2108], R12 ;  /* 0x0021080c01007387 */ /* 0x0043e80000100a00 */
[----:B-1----:R0:W2:Y:S04]  /*70d60*/  LDL.64 R12, [R1+0x868] ;  /* 0x00086800010c7983 */ /* 0x0020a80000100a00 */
[----:B------:R1:W-:Y:S04]  /*70d70*/  STL.64 [R1+0x2110], R18 ;  /* 0x0021101201007387 */ /* 0x0003e80000100a00 */
[----:B-1----:R-:W4:Y:S04]  /*70d80*/  LDL.LU R18, [R1+0x248] ;  /* 0x0002480001127983 */ /* 0x002f280000300800 */
[----:B------:R1:W-:Y:S04]  /*70d90*/  STL [R1+0x860], R10 ;  /* 0x0008600a01007387 */ /* 0x0003e80000100800 */
[----:B-1----:R-:W2:Y:S04]  /*70da0*/  LDL.LU.64 R10, [R1+0x2128] ;  /* 0x00212800010a7983 */ /* 0x002ea80000300a00 */
[----:B------:R-:W-:Y:S01]  /*70db0*/  STL.64 [R1+0x2118], R20 ;  /* 0x0021181401007387 */ /* 0x000fe20000100a00 */
[----:B--2---:R-:W-:-:S05]  /*70dc0*/  IMAD.X R13, R5, 0x1, R11, P3 ;  /* 0x00000001050d7824 */ /* 0x004fca00018e060b */
[----:B------:R-:W-:Y:S04]  /*70dd0*/  STL [R1+0x86c], R13 ;  /* 0x00086c0d01007387 */ /* 0x000fe80000100800 */
[----:B------:R1:W-:Y:S04]  /*70de0*/  STL.64 [R1+0x2120], R2 ;  /* 0x0021200201007387 */ /* 0x0003e80000100a00 */
[----:B-1----:R0:W2:Y:S01]  /*70df0*/  LDL.64 R2, [R1+0x860] ;  /* 0x0008600001027983 */ /* 0x0020a20000100a00 */
[----:B------:R-:W-:Y:S02]  /*70e00*/  SHF.R.S32.HI R4, RZ, 0x1f, R7 ;  /* 0x0000001fff047819 */ /* 0x000fe40000011407 */
[----:B------:R-:W-:-:S02]  /*70e10*/  IADD3 R20, P3, R7, R9, RZ ;  /* 0x0000000907147210 */ /* 0x000fc40007f7e0ff */
[----:B----4-:R-:W-:Y:S02]  /*70e20*/  SHF.R.S32.HI R5, RZ, 0x1f, R18 ;  /* 0x0000001fff057819 */ /* 0x010fe40000011412 */
[----:B------:R-:W-:Y:S01]  /*70e30*/  IADD3 R12, P5, R18, R8, RZ ;  /* 0x00000008120c7210 */ /* 0x000fe20007fbe0ff */
[----:B------:R-:W4:Y:S01]  /*70e40*/  LDL.LU R7, [R1+0x24c] ;  /* 0x00024c0001077983 */ /* 0x000f220000300800 */
[----:B------:R-:W-:Y:S01]  /*70e50*/  IMAD.X R21, R4, 0x1, R11, P3 ;  /* 0x0000000104157824 */ /* 0x000fe200018e060b */
[----:B------:R-:W-:Y:S02]  /*70e60*/  IADD3 R18, P3, R18, R9, RZ ;  /* 0x0000000912127210 */ /* 0x000fe40007f7e0ff */
[--C-:B------:R-:W-:Y:S02]  /*70e70*/  IMAD.X R13, R5, 0x1, R10.reuse, P5 ;  /* 0x00000001050d7824 */ /* 0x100fe400028e060a */
[----:B--2---:R-:W-:-:S05]  /*70e80*/  IMAD.X R3, R4, 0x1, R10, P4 ;  /* 0x0000000104037824 */ /* 0x004fca00020e060a */
[----:B------:R1:W-:Y:S04]  /*70e90*/  STL [R1+0x864], R3 ;  /* 0x0008640301007387 */ /* 0x0003e80000100800 */
[----:B-1----:R-:W2:Y:S04]  /*70ea0*/  LDL.LU.64 R2, [R1+0x2120] ;  /* 0x0021200001027983 */ /* 0x002ea80000300a00 */
[----:B------:R1:W-:Y:S04]  /*70eb0*/  STL.64 [R1+0x858], R20 ;  /* 0x0008581401007387 */ /* 0x0003e80000100a00 */
[----:B-1----:R-:W2:Y:S04]  /*70ec0*/  LDL.LU.64 R20, [R1+0x2118] ;  /* 0x0021180001147983 */ /* 0x002ea80000300a00 */
[----:B------:R1:W-:Y:S04]  /*70ed0*/  STL [R1+0x848], R18 ;  /* 0x0008481201007387 */ /* 0x0003e80000100800 */
[----:B-1----:R-:W2:Y:S04]  /*70ee0*/  LDL.LU.64 R18, [R1+0x2110] ;  /* 0x0021100001127983 */ /* 0x002ea80000300a00 */
[----:B------:R1:W-:Y:S04]  /*70ef0*/  STL.64 [R1+0x850], R12 ;  /* 0x0008500c01007387 */ /* 0x0003e80000100a00 */
[----:B-1----:R-:W3:Y:S01]  /*70f00*/  LDL.LU.64 R12, [R1+0x2108] ;  /* 0x00210800010c7983 */ /* 0x002ee20000300a00 */
[----:B----4-:R-:W-:-:S03]  /*70f10*/  SHF.R.S32.HI R4, RZ, 0x1f, R7 ;  /* 0x0000001fff047819 */ /* 0x010fc60000011407 */
[----:B---3--:R1:W-:Y:S04]  /*70f20*/  STL.64 [R1+0x20e8], R12 ;  /* 0x0020e80c01007387 */ /* 0x0083e80000100a00 */
[----:B-1----:R0:W3:Y:S04]  /*70f30*/  LDL.64 R12, [R1+0x848] ;  /* 0x00084800010c7983 */ /* 0x0020e80000100a00 */
[----:B------:R1:W-:Y:S04]  /*70f40*/  STL.64 [R1+0x20f0], R22 ;  /* 0x0020f01601007387 */ /* 0x0003e80000100a00 */
[----:B-1----:R-:W4:Y:S04]  /*70f50*/  LDL.LU R22, [R1+0x250] ;  /* 0x0002500001167983 */ /* 0x002f280000300800 */
[----:B------:R-:W-:Y:S04]  /*70f60*/  STL.64 [R1+0x20f8], R24 ;  /* 0x0020f81801007387 */ /* 0x000fe80000100a00 */
[----:B------:R1:W-:Y:S02]  /*70f70*/  STL.64 [R1+0x2100], R16 ;  /* 0x0021001001007387 */ /* 0x0003e40000100a00 */
[----:B-1----:R-:W-:-:S05]  /*70f80*/  IADD3 R16, P4, R7, R8, RZ ;  /* 0x0000000807107210 */ /* 0x002fca0007f9e0ff */
[----:B------:R-:W-:Y:S02]  /*70f90*/  IMAD.X R17, R4, 0x1, R10, P4 ;  /* 0x0000000104117824 */ /* 0x000fe400020e060a */
[----:B---3--:R-:W-:Y:S01]  /*70fa0*/  IMAD.X R13, R5, 0x1, R11, P3 ;  /* 0x00000001050d7824 */ /* 0x008fe200018e060b */
[----:B------:R-:W-:-:S04]  /*70fb0*/  IADD3 R24, P3, R7, R9, RZ ;  /* 0x0000000907187210 */ /* 0x000fc80007f7e0ff */
[----:B------:R-:W-:Y:S04]  /*70fc0*/  STL [R1+0x84c], R13 ;  /* 0x00084c0d01007387 */ /* 0x000fe80000100800 */
[----:B------:R-:W3:Y:S04]  /*70fd0*/  LDL.LU R7, [R1+0x254] ;  /* 0x0002540001077983 */ /* 0x000ee80000300800 */
[----:B------:R1:W-:Y:S04]  /*70fe0*/  STL.64 [R1+0x840], R16 ;  /* 0x0008401001007387 */ /* 0x0003e80000100a00 */
[----:B-1----:R-:W2:Y:S01]  /*70ff0*/  LDL.LU.64 R16, [R1+0x2100] ;  /* 0x0021000001107983 */ /* 0x002ea20000300a00 */
[----:B----4-:R-:W-:-:S02]  /*71000*/  SHF.R.S32.HI R5, RZ, 0x1f, R22 ;  /* 0x0000001fff057819 */ /* 0x010fc40000011416 */
[----:B------:R-:W-:Y:S01]  /*71010*/  IADD3 R12, P5, R22, R8, RZ ;  /* 0x00000008160c7210 */ /* 0x000fe20007fbe0ff */
[----:B------:R-:W-:Y:S01]  /*71020*/  IMAD.X R25, R4, 0x1, R11, P3 ;  /* 0x0000000104197824 */ /* 0x000fe200018e060b */
[----:B------:R-:W-:-:S03]  /*71030*/  IADD3 R22, P3, R22, R9, RZ ;  /* 0x0000000916167210 */ /* 0x000fc60007f7e0ff */
[----:B------:R-:W-:Y:S01]  /*71040*/  IMAD.X R13, R5, 0x1, R10, P5 ;  /* 0x00000001050d7824 */ /* 0x000fe200028e060a */
[----:B------:R1:W-:Y:S04]  /*71050*/  STL.64 [R1+0x838], R24 ;  /* 0x0008381801007387 */ /* 0x0003e80000100a00 */
[----:B-1----:R-:W4:Y:S04]  /*71060*/  LDL.LU.64 R24, [R1+0x20f8] ;  /* 0x0020f80001187983 */ /* 0x002f280000300a00 */
[----:B------:R1:W-:Y:S04]  /*71070*/  STL [R1+0x828], R22 ;  /* 0x0008281601007387 */ /* 0x0003e80000100800 */
[----:B-1----:R-:W4:Y:S04]  /*71080*/  LDL.LU.64 R22, [R1+0x20f0] ;  /* 0x0020f00001167983 */ /* 0x002f280000300a00 */
[----:B------:R1:W-:Y:S04]  /*71090*/  STL.64 [R1+0x830], R12 ;  /* 0x0008300c01007387 */ /* 0x0003e80000100a00 */
[----:B-1----:R-:W4:Y:S04]  /*710a0*/  LDL.LU.64 R12, [R1+0x20e8] ;  /* 0x0020e800010c7983 */ /* 0x002f280000300a00 */
[----:B------:R-:W-:Y:S04]  /*710b0*/  STL.64 [R1+0x20c8], R14 ;  /* 0x0020c80e01007387 */ /* 0x000fe80000100a00 */
[----:B--2---:R1:W-:Y:S04]  /*710c0*/  STL.64 [R1+0x20d8], R16 ;  /* 0x0020d81001007387 */ /* 0x0043e80000100a00 */
[----:B-1----:R0:W2:Y:S01]  /*710d0*/  LDL.64 R16, [R1+0x828] ;  /* 0x0008280001107983 */ /* 0x0020a20000100a00 */
[----:B---3--:R-:W-:-:S02]  /*710e0*/  SHF.R.S32.HI R4, RZ, 0x1f, R7 ;  /* 0x0000001fff047819 */ /* 0x008fc40000011407 */
[----:B------:R-:W-:Y:S01]  /*710f0*/  IADD3 R14, P4, R7, R8, RZ ;  /* 0x00000008070e7210 */ /* 0x000fe20007f9e0ff */
[----:B------:R1:W-:Y:S04]  /*71100*/  STL.64 [R1+0x20d0], R2 ;  /* 0x0020d00201007387 */ /* 0x0003e80000100a00 */
[----:B-1----:R-:W3:Y:S01]  /*71110*/  LDL.LU R2, [R1+0x258] ;  /* 0x0002580001027983 */ /* 0x002ee20000300800 */
[----:B--2---:R-:W-:Y:S01]  /*71120*/  IMAD.X R17, R5, 0x1, R11, P3 ;  /* 0x0000000105117824 */ /* 0x004fe200018e060b */
[----:B------:R-:W-:-:S04]  /*71130*/  IADD3 R16, P3, R7, R9, RZ ;  /* 0x0000000907107210 */ /* 0x000fc80007f7e0ff */
[----:B------:R1:W-:Y:S04]  /*71140*/  STL [R1+0x82c], R17 ;  /* 0x00082c1101007387 */ /* 0x0003e80000100800 */
[----:B------:R2:W-:Y:S04]  /*71150*/  STL [R1+0x20e0], R16 ;  /* 0x0020e01001007387 */ /* 0x0005e80000100800 */
[----:B------:R0:W-:Y:S04]  /*71160*/  STL [R1+0x820], R14 ;  /* 0x0008200e01007387 */ /* 0x0001e80000100800 */
[----:B------:R-:W4:Y:S01]  /*71170*/  LDL.LU R7, [R1+0x260] ;  /* 0x0002600001077983 */ /* 0x000f220000300800 */
[----:B-1----:R-:W-:-:S02]  /*71180*/  IMAD.MOV.U32 R17, RZ, RZ, R15 ;  /* 0x000000ffff117224 */ /* 0x002fc400078e000f */
[----:B--2---:R-:W-:Y:S02]  /*71190*/  IMAD.MOV.U32 R16, RZ, RZ, R14 ;  /* 0x000000ffff107224 */ /* 0x004fe400078e000e */
[----:B------:R-:W-:-:S05]  /*711a0*/  IMAD.X R17, R4, 0x1, R10, P4 ;  /* 0x0000000104117824 */ /* 0x000fca00020e060a */
[----:B------:R1:W-:Y:S04]  /*711b0*/  STL [R1+0x824], R17 ;  /* 0x0008241101007387 */ /* 0x0003e80000100800 */
[----:B------:R-:W2:Y:S01]  /*711c0*/  LDL.LU R16, [R1+0x20e0] ;  /* 0x0020e00001107983 */ /* 0x000ea20000300800 */
[----:B---3--:R-:W-:Y:S02]  /*711d0*/  SHF.R.S32.HI R5, RZ, 0x1f, R2 ;  /* 0x0000001fff057819 */ /* 0x008fe40000011402 */
[----:B0-----:R-:W-:Y:S01]  /*711e0*/  IADD3 R14, P5, R2, R8, RZ ;  /* 0x00000008020e7210 */ /* 0x001fe20007fbe0ff */
[----:B-1----:R-:W-:Y:S01]  /*711f0*/  IMAD.X R17, R4, 0x1, R11, P3 ;  /* 0x0000000104117824 */ /* 0x002fe200018e060b */
[----:B------:R-:W-:-:S03]  /*71200*/  IADD3 R2, P3, R2, R9, RZ ;  /* 0x0000000902027210 */ /* 0x000fc60007f7e0ff */
[----:B------:R-:W-:Y:S01]  /*71210*/  IMAD.X R15, R5, 0x1, R10, P5 ;  /* 0x00000001050f7824 */ /* 0x000fe200028e060a */
[----:B--2---:R0:W-:Y:S04]  /*71220*/  STL.64 [R1+0x818], R16 ;  /* 0x0008181001007387 */ /* 0x0041e80000100a00 */
[----:B0-----:R-:W2:Y:S04]  /*71230*/  LDL.LU.64 R16, [R1+0x20d8] ;  /* 0x0020d80001107983 */ /* 0x001ea80000300a00 */
[----:B------:R0:W-:Y:S04]  /*71240*/  STL [R1+0x808], R2 ;  /* 0x0008080201007387 */ /* 0x0001e80000100800 */
[----:B0-----:R-:W3:Y:S04]  /*71250*/  LDL.LU.64 R2, [R1+0x20d0] ;  /* 0x0020d00001027983 */ /* 0x001ee80000300a00 */
[----:B------:R0:W-:Y:S04]  /*71260*/  STL.64 [R1+0x810], R14 ;  /* 0x0008100e01007387 */ /* 0x0001e80000100a00 */
[----:B0-----:R-:W4:Y:S04]  /*71270*/  LDL.LU.64 R14, [R1+0x20c8] ;  /* 0x0020c800010e7983 */ /* 0x001f280000300a00 */
[----:B----4-:R-:W-:Y:S04]  /*71280*/  STL.64 [R1+0x20c0], R14 ;  /* 0x0020c00e01007387 */ /* 0x010fe80000100a00 */
[----:B---3--:R0:W-:Y:S04]  /*71290*/  STL.64 [R1+0x20a8], R2 ;  /* 0x0020a80201007387 */ /* 0x0081e80000100a00 */
[----:B0-----:R-:W3:Y:S04]  /*712a0*/  LDL.LU R3, [R1+0x25c] ;  /* 0x00025c0001037983 */ /* 0x001ee80000300800 */
[----:B------:R-:W-:Y:S04]  /*712b0*/  STL.64 [R1+0x20b0], R18 ;  /* 0x0020b01201007387 */ /* 0x000fe80000100a00 */
[----:B------:R0:W-:Y:S04]  /*712c0*/  STL [R1+0x20b8], R19 ;  /* 0x0020b81301007387 */ /* 0x0001e80000100800 */
[----:B0-----:R0:W4:Y:S01]  /*712d0*/  LDL.64 R18, [R1+0x808] ;  /* 0x0008080001127983 */ /* 0x0011220000100a00 */
[----:B---3--:R-:W-:-:S02]  /*712e0*/  SHF.R.S32.HI R4, RZ, 0x1f, R3 ;  /* 0x0000001fff047819 */ /* 0x008fc40000011403 */
[----:B------:R-:W-:-:S05]  /*712f0*/  IADD3 R14, P4, R3, R8, RZ ;  /* 0x00000008030e7210 */ /* 0x000fca0007f9e0ff */
[----:B------:R-:W-:Y:S02]  /*71300*/  IMAD.X R15, R4, 0x1, R10, P4 ;  /* 0x00000001040f7824 */ /* 0x000fe400020e060a */
[----:B----4-:R-:W-:Y:S01]  /*71310*/  IMAD.X R19, R5, 0x1, R11, P3 ;  /* 0x0000000105137824 */ /* 0x010fe200018e060b */
[----:B------:R-:W-:-:S04]  /*71320*/  IADD3 R18, P3, R3, R9, RZ ;  /* 0x0000000903127210 */ /* 0x000fc80007f7e0ff */
[----:B------:R1:W-:Y:S04]  /*71330*/  STL [R1+0x80c], R19 ;  /* 0x00080c1301007387 */ /* 0x0003e80000100800 */
[----:B------:R3:W-:Y:S01]  /*71340*/  STL.64 [R1+0x800], R14 ;  /* 0x0008000e01007387 */ /* 0x0007e20000100a00 */
[----:B-1----:R-:W-:-:S03]  /*71350*/  IMAD.X R19, R4, 0x1, R11, P3 ;  /* 0x0000000104137824 */ /* 0x002fc600018e060b */
[----:B---3--:R-:W3:Y:S04]  /*71360*/  LDL.LU.64 R14, [R1+0x20c0] ;  /* 0x0020c000010e7983 */ /* 0x008ee80000300a00 */
[----:B------:R1:W-:Y:S04]  /*71370*/  STL.64 [R1+0x7f8], R18 ;  /* 0x0007f81201007387 */ /* 0x0003e80000100a00 */
[----:B-1----:R0:W4:Y:S01]  /*71380*/  LDL.LU R19, [R1+0x20b8] ;  /* 0x0020b80001137983 */ /* 0x0021220000300800 */
[----:B------:R-:W-:Y:S02]  /*71390*/  SHF.R.S32.HI R5, RZ, 0x1f, R7 ;  /* 0x0000001fff057819 */ /* 0x000fe40000011407 */
[----:B------:R-:W-:-:S02]  /*713a0*/  IADD3 R2, P5, R7, R8, RZ ;  /* 0x0000000807027210 */ /* 0x000fc40007fbe0ff */
[----:B------:R-:W-:-:S03]  /*713b0*/  IADD3 R18, P3, R7, R9, RZ ;  /* 0x0000000907127210 */ /* 0x000fc60007f7e0ff */
[C---:B------:R-:W-:Y:S02]  /*713c0*/  IMAD.X R3, R5.reuse, 0x1, R10, P5 ;  /* 0x0000000105037824 */ /* 0x040fe400028e060a */
[----:B------:R4:W-:Y:S04]  /*713d0*/  STL [R1+0x7e8], R18 ;  /* 0x0007e81201007387 */ /* 0x0009e80000100800 */
[----:B----4-:R-:W4:Y:S04]  /*713e0*/  LDL.LU.64 R18, [R1+0x20b0] ;  /* 0x0020b00001127983 */ /* 0x010f280000300a00 */
[----:B------:R1:W-:Y:S04]  /*713f0*/  STL.64 [R1+0x7f0], R2 ;  /* 0x0007f00201007387 */ /* 0x0003e80000100a00 */
[----:B-1----:R-:W2:Y:S04]  /*71400*/  LDL.LU.64 R2, [R1+0x20a8] ;  /* 0x0020a80001027983 */ /* 0x002ea80000300a00 */
[----:B--2---:R1:W-:Y:S04]  /*71410*/  STL.64 [R1+0x20a0], R2 ;  /* 0x0020a00201007387 */ /* 0x0043e80000100a00 */
[----:B-1----:R0:W2:Y:S04]  /*71420*/  LDL.64 R2, [R1+0x7e8] ;  /* 0x0007e80001027983 */ /* 0x0020a80000100a00 */
[----:B------:R1:W-:Y:S04]  /*71430*/  STL.64 [R1+0x2088], R12 ;  /* 0x0020880c01007387 */ /* 0x0003e80000100a00 */
[----:B-1----:R-:W3:Y:S04]  /*71440*/  LDL.LU R13, [R1+0x264] ;  /* 0x00026400010d7983 */ /* 0x002ee80000300800 */
[----:B------:R-:W-:Y:S04]  /*71450*/  STL.64 [R1+0x2090], R22 ;  /* 0x0020901601007387 */ /* 0x000fe80000100a00 */
[----:B------:R1:W-:Y:S04]  /*71460*/  STL.64 [R1+0x2080], R24 ;  /* 0x0020801801007387 */ /* 0x0003e80000100a00 */
[----:B-1----:R-:W4:Y:S04]  /*71470*/  LDL.LU R24, [R1+0x268] ;  /* 0x0002680001187983 */ /* 0x002f280000300800 */
[----:B------:R-:W4:Y:S01]  /*71480*/  LDL.LU R7, [R1+0x26c] ;  /* 0x00026c0001077983 */ /* 0x000f220000300800 */
[----:B--2---:R-:W-:Y:S01]  /*71490*/  IMAD.X R3, R5, 0x1, R11, P3 ;  /* 0x0000000105037824 */ /* 0x004fe200018e060b */
[----:B---3--:R-:W-:-:S02]  /*714a0*/  SHF.R.S32.HI R4, RZ, 0x1f, R13 ;  /* 0x0000001fff047819 */ /* 0x008fc4000001140d */
[C---:B------:R-:W-:Y:S02]  /*714b0*/  IADD3 R22, P4, R13.reuse, R8, RZ ;  /* 0x000000080d167210 */ /* 0x040fe40007f9e0ff */
[----:B------:R-:W-:-:S03]  /*714c0*/  IADD3 R12, P3, R13, R9, RZ ;  /* 0x000000090d0c7210 */ /* 0x000fc60007f7e0ff */
[C---:B------:R-:W-:Y:S02]  /*714d0*/  IMAD.X R23, R4.reuse, 0x1, R10, P4 ;  /* 0x0000000104177824 */ /* 0x040fe400020e060a */
[----:B------:R-:W-:Y:S01]  /*714e0*/  IMAD.X R13, R4, 0x1, R11, P3 ;  /* 0x00000001040d7824 */ /* 0x000fe200018e060b */
[----:B----4-:R-:W-:Y:S04]  /*714f0*/  STL.64 [R1+0x2098], R6 ;  /* 0x0020980601007387 */ /* 0x010fe80000100a00 */
[----:B------:R1:W-:Y:S04]  /*71500*/  STL [R1+0x7ec], R3 ;  /* 0x0007ec0301007387 */ /* 0x0003e80000100800 */
[----:B-1----:R-:W2:Y:S01]  /*71510*/  LDL.LU.64 R2, [R1+0x20a0] ;  /* 0x0020a00001027983 */ /* 0x002ea20000300a00 */
[----:B------:R-:W-:-:S05]  /*71520*/  IADD3 R6, P5, R24, R8, RZ ;  /* 0x0000000818067210 */ /* 0x000fca0007fbe0ff */
[----:B------:R1:W-:Y:S04]  /*71530*/  STL [R1+0x7d0], R6 ;  /* 0x0007d00601007387 */ /* 0x0003e80000100800 */
[----:B-1----:R-:W3:Y:S04]  /*71540*/  LDL.LU.64 R6, [R1+0x2098] ;  /* 0x0020980001067983 */ /* 0x002ee80000300a00 */
[----:B------:R1:W-:Y:S04]  /*71550*/  STL.64 [R1+0x7e0], R22 ;  /* 0x0007e01601007387 */ /* 0x0003e80000100a00 */
[----:B-1----:R-:W4:Y:S04]  /*71560*/  LDL.LU.64 R22, [R1+0x2090] ;  /* 0x0020900001167983 */ /* 0x002f280000300a00 */
[----:B------:R1:W-:Y:S04]  /*71570*/  STL.64 [R1+0x7d8], R12 ;  /* 0x0007d80c01007387 */ /* 0x0003e80000100a00 */
[----:B-1----:R-:W2:Y:S01]  /*71580*/  LDL.LU.64 R12, [R1+0x2088] ;  /* 0x00208800010c7983 */ /* 0x002ea20000300a00 */
[----:B------:R-:W-:-:S02]  /*71590*/  SHF.R.S32.HI R5, RZ, 0x1f, R24 ;  /* 0x0000001fff057819 */ /* 0x000fc40000011418 */
[----:B------:R-:W-:-:S05]  /*715a0*/  IADD3 R24, P3, R24, R9, RZ ;  /* 0x0000000918187210 */ /* 0x000fca0007f7e0ff */
[----:B------:R1:W-:Y:S04]  /*715b0*/  STL [R1+0x7c8], R24 ;  /* 0x0007c81801007387 */ /* 0x0003e80000100800 */
[----:B-1----:R-:W3:Y:S04]  /*715c0*/  LDL.LU.64 R24, [R1+0x2080] ;  /* 0x0020800001187983 */ /* 0x002ee80000300a00 */
[----:B--2---:R1:W-:Y:S04]  /*715d0*/  STL.64 [R1+0x2078], R12 ;  /* 0x0020780c01007387 */ /* 0x0043e80000100a00 */
[----:B-1----:R0:W2:Y:S04]  /*715e0*/  LDL.64 R12, [R1+0x7d0] ;  /* 0x0007d000010c7983 */ /* 0x0020a80000100a00 */
[----:B---3--:R1:W-:Y:S01]  /*715f0*/  STL.64 [R1+0x2068], R24 ;  /* 0x0020681801007387 */ /* 0x0083e20000100a00 */
[----:B--2---:R-:W-:-:S05]  /*71600*/  IMAD.X R13, R5, 0x1, R10, P5 ;  /* 0x00000001050d7824 */ /* 0x004fca00028e060a */
[----:B------:R2:W-:Y:S04]  /*71610*/  STL [R1+0x7d4], R13 ;  /* 0x0007d40d01007387 */ /* 0x0005e80000100800 */
[----:B-1----:R0:W3:Y:S01]  /*71620*/  LDL.64 R24, [R1+0x7c8] ;  /* 0x0007c80001187983 */ /* 0x0020e20000100a00 */
[----:B------:R-:W-:Y:S02]  /*71630*/  SHF.R.S32.HI R4, RZ, 0x1f, R7 ;  /* 0x0000001fff047819 */ /* 0x000fe40000011407 */
[----:B------:R-:W-:Y:S01]  /*71640*/  IADD3 R12, P4, R7, R8, RZ ;  /* 0x00000008070c7210 */ /* 0x000fe20007f9e0ff */
[----:B----4-:R1:W-:Y:S04]  /*71650*/  STL.64 [R1+0x2070], R22 ;  /* 0x0020701601007387 */ /* 0x0103e80000100a00 */
[----:B--2---:R-:W-:-:S02]  /*71660*/  IMAD.X R13, R4, 0x1, R10, P4 ;  /* 0x00000001040d7824 */ /* 0x004fc400020e060a */
[--C-:B---3--:R-:W-:Y:S01]  /*71670*/  IMAD.X R25, R5, 0x1, R11.reuse, P3 ;  /* 0x0000000105197824 */ /* 0x108fe200018e060b */
[----:B-1----:R-:W-:Y:S02]  /*71680*/  IADD3 R22, P3, R7, R9, RZ ;  /* 0x0000000907167210 */ /* 0x002fe40007f7e0ff */
[----:B------:R-:W-:Y:S02]  /*71690*/  SHF.R.S32.HI R5, RZ, 0x1f, R6 ;  /* 0x0000001fff057819 */ /* 0x000fe40000011406 */
[----:B------:R-:W-:Y:S01]  /*716a0*/  IADD3 R24, P5, R6, R8, RZ ;  /* 0x0000000806187210 */ /* 0x000fe20007fbe0ff */
[----:B------:R1:W-:Y:S01]  /*716b0*/  STL [R1+0x7cc], R25 ;  /* 0x0007cc1901007387 */ /* 0x0003e20000100800 */
[----:B------:R-:W-:-:S03]  /*716c0*/  IMAD.X R23, R4, 0x1, R11, P3 ;  /* 0x0000000104177824 */ /* 0x000fc600018e060b */
[----:B------:R2:W-:Y:S01]  /*716d0*/  STL.64 [R1+0x7c0], R12 ;  /* 0x0007c00c01007387 */ /* 0x0005e20000100a00 */
[----:B-1----:R-:W-:-:S03]  /*716e0*/  IMAD.X R25, R5, 0x1, R10, P5 ;  /* 0x0000000105197824 */ /* 0x002fc600028e060a */
[----:B--2---:R-:W2:Y:S04]  /*716f0*/  LDL.LU.64 R12, [R1+0x2078] ;  /* 0x00207800010c7983 */ /* 0x004ea80000300a00 */
[----:B------:R1:W-:Y:S04]  /*71700*/  STL.64 [R1+0x7b8], R22 ;  /* 0x0007b81601007387 */ /* 0x0003e80000100a00 */
[----:B-1----:R-:W3:Y:S04]  /*71710*/  LDL.LU.64 R22, [R1+0x2070] ;  /* 0x0020700001167983 */ /* 0x002ee80000300a00 */
[----:B------:R1:W-:Y:S04]  /*71720*/  STL.64 [R1+0x7b0], R24 ;  /* 0x0007b01801007387 */ /* 0x0003e80000100a00 */
[----:B-1----:R-:W4:Y:S01]  /*71730*/  LDL.LU.64 R24, [R1+0x2068] ;  /* 0x0020680001187983 */ /* 0x002f220000300a00 */
[----:B------:R-:W-:-:S02]  /*71740*/  IADD3 R6, P3, R6, R9, RZ ;  /* 0x0000000906067210 */ /* 0x000fc40007f7e0ff */
[----:B------:R-:W-:-:S03]  /*71750*/  SHF.R.S32.HI R4, RZ, 0x1f, R0 ;  /* 0x0000001fff047819 */ /* 0x000fc60000011400 */
[----:B------:R-:W-:Y:S01]  /*71760*/  IMAD.X R7, R5, 0x1, R11, P3 ;  /* 0x0000000105077824 */ /* 0x000fe200018e060b */
[----:B--2---:R1:W-:Y:S02]  /*71770*/  STL.64 [R1+0x2050], R12 ;  /* 0x0020500c01007387 */ /* 0x0043e40000100a00 */
[----:B-1----:R-:W-:-:S05]  /*71780*/  IADD3 R12, P4, R0, R8, RZ ;  /* 0x00000008000c7210 */ /* 0x002fca0007f9e0ff */
[----:B------:R-:W-:Y:S01]  /*71790*/  IMAD.X R13, R4, 0x1, R10, P4 ;  /* 0x00000001040d7824 */ /* 0x000fe200020e060a */
[----:B----4-:R1:W-:Y:S04]  /*717a0*/  STL.64 [R1+0x2058], R24 ;  /* 0x0020581801007387 */ /* 0x0103e80000100a00 */
[----:B------:R2:W-:Y:S01]  /*717b0*/  STL.64 [R1+0x7a8], R6 ;  /* 0x0007a80601007387 */ /* 0x0005e20000100a00 */
[----:B-1----:R-:W-:Y:S02]  /*717c0*/  IADD3 R24, P5, R28, R8, RZ ;  /* 0x000000081c187210 */ /* 0x002fe40007fbe0ff */
[----:B--2---:R-:W-:Y:S02]  /*717d0*/  IADD3 R6, P3, R0, R9, RZ ;  /* 0x0000000900067210 */ /* 0x004fe40007f7e0ff */
[----:B------:R-:W2:Y:S04]  /*717e0*/  LDL.LU R0, [R1+0x2060] ;  /* 0x0020600001007983 */ /* 0x000ea80000300800 */
[----:B------:R1:W-:Y:S01]  /*717f0*/  STL [R1+0x790], R24 ;  /* 0x0007901801007387 */ /* 0x0003e20000100800 */
[----:B------:R-:W-:-:S03]  /*71800*/  IMAD.X R7, R4, 0x1, R11, P3 ;  /* 0x0000000104077824 */ /* 0x000fc600018e060b */
[----:B-1----:R-:W4:Y:S04]  /*71810*/  LDL.LU.64 R24, [R1+0x2058] ;  /* 0x0020580001187983 */ /* 0x002f280000300a00 */
[----:B------:R1:W-:Y:S04]  /*71820*/  STL.64 [R1+0x7a0], R12 ;  /* 0x0007a00c01007387 */ /* 0x0003e80000100a00 */
[----:B-1----:R-:W2:Y:S04]  /*71830*/  LDL.LU.64 R12, [R1+0x2050] ;  /* 0x00205000010c7983 */ /* 0x002ea80000300a00 */
[----:B------:R-:W-:Y:S04]  /*71840*/  STL.64 [R1+0x798], R6 ;  /* 0x0007980601007387 */ /* 0x000fe80000100a00 */
[----:B------:R1:W-:Y:S04]  /*71850*/  STL.64 [R1+0x2048], R20 ;  /* 0x0020481401007387 */ /* 0x0003e80000100a00 */
[----:B-1----:R0:W3:Y:S01]  /*71860*/  LDL.64 R20, [R1+0x790] ;  /* 0x0007900001147983 */ /* 0x0020e20000100a00 */
[----:B------:R-:W-:-:S02]  /*71870*/  SHF.R.S32.HI R5, RZ, 0x1f, R28 ;  /* 0x0000001fff057819 */ /* 0x000fc4000001141c */
[----:B------:R-:W-:Y:S02]  /*71880*/  IADD3 R6, P3, R28, R9, RZ ;  /* 0x000000091c067210 */ /* 0x000fe40007f7e0ff */
[----:B------:R-:W-:-:S03]  /*71890*/  SHF.R.S32.HI R4, RZ, 0x1f, R29 ;  /* 0x0000001fff047819 */ /* 0x000fc6000001141d */
[C---:B------:R-:W-:Y:S02]  /*718a0*/  IMAD.X R7, R5.reuse, 0x1, R11, P3 ;  /* 0x0000000105077824 */ /* 0x040fe400018e060b */
[----:B---3--:R-:W-:Y:S01]  /*718b0*/  IMAD.X R21, R5, 0x1, R10, P5 ;  /* 0x0000000105157824 */ /* 0x008fe200028e060a */
[----:B------:R-:W-:-:S04]  /*718c0*/  IADD3 R20, P4, R29, R8, RZ ;  /* 0x000000081d147210 */ /* 0x000fc80007f9e0ff */
[----:B------:R1:W-:Y:S04]  /*718d0*/  STL [R1+0x794], R21 ;  /* 0x0007941501007387 */ /* 0x0003e80000100800 */
[----:B------:R-:W-:Y:S01]  /*718e0*/  STL.64 [R1+0x788], R6 ;  /* 0x0007880601007387 */ /* 0x000fe20000100a00 */
[----:B-1----:R-:W-:-:S05]  /*718f0*/  IMAD.X R21, R4, 0x1, R10, P4 ;  /* 0x0000000104157824 */ /* 0x002fca00020e060a */
[----:B------:R1:W-:Y:S04]  /*71900*/  STL.64 [R1+0x780], R20 ;  /* 0x0007801401007387 */ /* 0x0003e80000100a00 */
[----:B-1----:R-:W3:Y:S01]  /*71910*/  LDL.LU.64 R20, [R1+0x2048] ;  /* 0x0020480001147983 */ /* 0x002ee20000300a00 */
[----:B------:R-:W-:Y:S02]  /*71920*/  IADD3 R6, P3, R29, R9, RZ ;  /* 0x000000091d067210 */ /* 0x000fe40007f7e0ff */
[----:B------:R-:W-:-:S03]  /*71930*/  SHF.R.S32.HI R5, RZ, 0x1f, R2 ;  /* 0x0000001fff057819 */ /* 0x000fc60000011402 */
[----:B------:R-:W-:Y:S01]  /*71940*/  IMAD.X R7, R4, 0x1, R11, P3 ;  /* 0x0000000104077824 */ /* 0x000fe200018e060b */
[----:B------:R-:W-:-:S04]  /*71950*/  IADD3 R28, P5, R2, R8, RZ ;  /* 0x00000008021c7210 */ /* 0x000fc80007fbe0ff */
[----:B------:R1:W-:Y:S01]  /*71960*/  STL.64 [R1+0x778], R6 ;  /* 0x0007780601007387 */ /* 0x0003e20000100a00 */
[C---:B------:R-:W-:Y:S01]  /*71970*/  IMAD.X R29, R5.reuse, 0x1, R10, P5 ;  /* 0x00000001051d7824 */ /* 0x040fe200028e060a */
[----:B------:R-:W-:Y:S02]  /*71980*/  SHF.R.S32.HI R4, RZ, 0x1f, R3 ;  /* 0x0000001fff047819 */ /* 0x000fe40000011403 */
[----:B-1----:R-:W-:Y:S02]  /*71990*/  IADD3 R6, P3, R2, R9, RZ ;  /* 0x0000000902067210 */ /* 0x002fe40007f7e0ff */
[----:B------:R1:W-:Y:S03]  /*719a0*/  STL.64 [R1+0x770], R28 ;  /* 0x0007701c01007387 */ /* 0x0003e60000100a00 */
[----:B------:R-:W-:-:S05]  /*719b0*/  IMAD.X R7, R5, 0x1, R11, P3 ;  /* 0x0000000105077824 */ /* 0x000fca00018e060b */
[----:B------:R0:W-:Y:S01]  /*719c0*/  STL.64 [R1+0x768], R6 ;  /* 0x0007680601007387 */ /* 0x0001e20000100a00 */
[----:B-1----:R-:W-:-:S05]  /*719d0*/  IADD3 R28, P4, R3, R8, RZ ;  /* 0x00000008031c7210 */ /* 0x002fca0007f9e0ff */
[----:B------:R-:W-:Y:S01]  /*719e0*/  IMAD.X R29, R4, 0x1, R10, P4 ;  /* 0x00000001041d7824 */ /* 0x000fe200020e060a */
[----:B0-----:R-:W-:-:S04]  /*719f0*/  IADD3 R6, P3, R3, R9, RZ ;  /* 0x0000000903067210 */ /* 0x001fc80007f7e0ff */
[----:B------:R0:W-:Y:S01]  /*71a00*/  STL.64 [R1+0x760], R28 ;  /* 0x0007601c01007387 */ /* 0x0001e20000100a00 */
[----:B------:R-:W-:Y:S01]  /*71a10*/  IMAD.X R7, R4, 0x1, R11, P3 ;  /* 0x0000000104077824 */ /* 0x000fe200018e060b */
[----:B------:R-:W-:Y:S02]  /*71a20*/  SHF.R.S32.HI R5, RZ, 0x1f, R22 ;  /* 0x0000001fff057819 */ /* 0x000fe40000011416 */
[----:B------:R-:W-:Y:S01]  /*71a30*/  IADD3 R2, P5, R22, R8, RZ ;  /* 0x0000000816027210 */ /* 0x000fe20007fbe0ff */
[----:B0-----:R-:W4:Y:S04]  /*71a40*/  LDL.LU R28, [R1+0x2040] ;  /* 0x00204000011c7983 */ /* 0x001f280000300800 */
[----:B------:R0:W-:Y:S01]  /*71a50*/  STL.64 [R1+0x758], R6 ;  /* 0x0007580601007387 */ /* 0x0001e20000100a00 */
[----:B------:R-:W-:Y:S01]  /*71a60*/  IMAD.X R3, R5, 0x1, R10, P5 ;  /* 0x0000000105037824 */ /* 0x000fe200028e060a */
[----:B------:R-:W-:-:S02]  /*71a70*/  SHF.R.S32.HI R4, RZ, 0x1f, R23 ;  /* 0x0000001fff047819 */ /* 0x000fc40000011417 */
[----:B0-----:R-:W-:Y:S02]  /*71a80*/  IADD3 R6, P3, R22, R9, RZ ;  /* 0x0000000916067210 */ /* 0x001fe40007f7e0ff */
[----:B------:R0:W-:Y:S03]  /*71a90*/  STL.64 [R1+0x750], R2 ;  /* 0x0007500201007387 */ /* 0x0001e60000100a00 */
[----:B------:R-:W-:-:S05]  /*71aa0*/  IMAD.X R7, R5, 0x1, R11, P3 ;  /* 0x0000000105077824 */ /* 0x000fca00018e060b */
[----:B------:R1:W-:Y:S01]  /*71ab0*/  STL.64 [R1+0x748], R6 ;  /* 0x0007480601007387 */ /* 0x0003e20000100a00 */
[----:B0-----:R-:W-:-:S05]  /*71ac0*/  IADD3 R2, P4, R23, R8, RZ ;  /* 0x0000000817027210 */ /* 0x001fca0007f9e0ff */
[----:B------:R-:W-:Y:S01]  /*71ad0*/  IMAD.X R3, R4, 0x1, R10, P4 ;  /* 0x0000000104037824 */ /* 0x000fe200020e060a */
[----:B-1----:R-:W-:-:S04]  /*71ae0*/  IADD3 R6, P3, R23, R9, RZ ;  /* 0x0000000917067210 */ /* 0x002fc80007f7e0ff */
[----:B------:R0:W-:Y:S01]  /*71af0*/  STL.64 [R1+0x740], R2 ;  /* 0x0007400201007387 */ /* 0x0001e20000100a00 */
[----:B------:R-:W-:Y:S01]  /*71b00*/  IMAD.X R7, R4, 0x1, R11, P3 ;  /* 0x0000000104077824 */ /* 0x000fe200018e060b */
[----:B------:R-:W-:Y:S02]  /*71b10*/  SHF.R.S32.HI R5, RZ, 0x1f, R14 ;  /* 0x0000001fff057819 */ /* 0x000fe4000001140e */
[----:B------:R-:W-:Y:S01]  /*71b20*/  IADD3 R22, P5, R14, R8, RZ ;  /* 0x000000080e167210 */ /* 0x000fe20007fbe0ff */
[----:B0-----:R-:W4:Y:S04]  /*71b30*/  LDL.LU.64 R2, [R1+0x2038] ;  /* 0x0020380001027983 */ /* 0x001f280000300a00 */
        /* <DEDUP_REMOVED lines=12> */
[----:B--2---:R-:W-:Y:S02]  /*71c00*/  SHF.R.S32.HI R5, RZ, 0x1f, R12 ;  /* 0x0000001fff057819 */ /* 0x004fe4000001140c */
[----:B------:R-:W-:Y:S01]  /*71c10*/  IADD3 R14, P5, R12, R8, RZ ;  /* 0x000000080c0e7210 */ /* 0x000fe20007fbe0ff */
[----:B0-----:R-:W2:Y:S04]  /*71c20*/  LDL.LU.64 R22, [R1+0x2030] ;  /* 0x0020300001167983 */ /* 0x001ea80000300a00 */
        /* <DEDUP_REMOVED lines=26> */
[----:B------:R-:W-:-:S03]  /*71dd0*/  IMAD.X R7, R4, 0x1, R11, P3 ;  /* 0x0000000104077824 */ /* 0x000fc600018e060b */
[----:B0-----:R-:W2:Y:S04]  /*71de0*/  LDL.LU.64 R12, [R1+0x2020] ;  /* 0x00202000010c7983 */ /* 0x001ea80000300a00 */
[----:B------:R0:W-:Y:S01]  /*71df0*/  STL.64 [R1+0x6d8], R6 ;  /* 0x0006d80601007387 */ /* 0x0001e20000100a00 */
[----:B---3--:R-:W-:Y:S02]  /*71e00*/  SHF.R.S32.HI R5, RZ, 0x1f, R20 ;  /* 0x0000001fff057819 */ /* 0x008fe40000011414 */
[C---:B------:R-:W-:Y:S02]  /*71e10*/  IADD3 R16, P5, R20.reuse, R8, RZ ;  /* 0x0000000814107210 */ /* 0x040fe40007fbe0ff */
[----:B0-----:R-:W-:-:S03]  /*71e20*/  IADD3 R6, P3, R20, R9, RZ ;  /* 0x0000000914067210 */ /* 0x001fc60007f7e0ff */
[C---:B------:R-:W-:Y:S02]  /*71e30*/  IMAD.X R17, R5.reuse, 0x1, R10, P5 ;  /* 0x0000000105117824 */ /* 0x040fe400028e060a */
[----:B------:R-:W-:Y:S01]  /*71e40*/  IMAD.X R7, R5, 0x1, R11, P3 ;  /* 0x0000000105077824 */ /* 0x000fe200018e060b */
[----:B------:R-:W-:Y:S02]  /*71e50*/  SHF.R.S32.HI R4, RZ, 0x1f, R21 ;  /* 0x0000001fff047819 */ /* 0x000fe40000011415 */
[----:B------:R0:W-:Y:S04]  /*71e60*/  STL.64 [R1+0x6d0], R16 ;  /* 0x0006d01001007387 */ /* 0x0001e80000100a00 */
[----:B------:R1:W-:Y:S01]  /*71e70*/  STL.64 [R1+0x6c8], R6 ;  /* 0x0006c80601007387 */ /* 0x0003e20000100a00 */
[----:B0-----:R-:W-:-:S02]  /*71e80*/  IADD3 R16, P4, R21, R8, RZ ;  /* 0x0000000815107210 */ /* 0x001fc40007f9e0ff */
[----:B-1----:R-:W-:-:S03]  /*71e90*/  IADD3 R6, P3, R21, R9, RZ ;  /* 0x0000000915067210 */ /* 0x002fc60007f7e0ff */
[C---:B------:R-:W-:Y:S02]  /*71ea0*/  IMAD.X R17, R4.reuse, 0x1, R10, P4 ;  /* 0x0000000104117824 */ /* 0x040fe400020e060a */
[----:B------:R-:W-:Y:S01]  /*71eb0*/  IMAD.X R7, R4, 0x1, R11, P3 ;  /* 0x0000000104077824 */ /* 0x000fe200018e060b */
[----:B----4-:R-:W-:Y:S02]  /*71ec0*/  SHF.R.S32.HI R5, RZ, 0x1f, R24 ;  /* 0x0000001fff057819 */ /* 0x010fe40000011418 */
[----:B------:R-:W-:Y:S01]  /*71ed0*/  IADD3 R20, P5, R24, R8, RZ ;  /* 0x0000000818147210 */ /* 0x000fe20007fbe0ff */
[----:B------:R0:W-:Y:S04]  /*71ee0*/  STL.64 [R1+0x6c0], R16 ;  /* 0x0006c01001007387 */ /* 0x0001e80000100a00 */
[----:B------:R-:W-:Y:S01]  /*71ef0*/  IMAD.X R21, R5, 0x1, R10, P5 ;  /* 0x0000000105157824 */ /* 0x000fe200028e060a */
[----:B0-----:R-:W3:Y:S04]  /*71f00*/  LDL.LU.64 R16, [R1+0x2018] ;  /* 0x0020180001107983 */ /* 0x001ee80000300a00 */
[----:B------:R0:W-:Y:S04]  /*71f10*/  STL.64 [R1+0x6b8], R6 ;  /* 0x0006b80601007387 */ /* 0x0001e80000100a00 */
[----:B------:R1:W-:Y:S01]  /*71f20*/  STL.64 [R1+0x6b0], R20 ;  /* 0x0006b01401007387 */ /* 0x0003e20000100a00 */
[----:B------:R-:W-:-:S02]  /*71f30*/  SHF.R.S32.HI R4, RZ, 0x1f, R25 ;  /* 0x0000001fff047819 */ /* 0x000fc40000011419 */
[----:B0-----:R-:W-:Y:S02]  /*71f40*/  IADD3 R6, P3, R24, R9, RZ ;  /* 0x0000000918067210 */ /* 0x001fe40007f7e0ff */
[----:B-1----:R-:W-:-:S03]  /*71f50*/  IADD3 R20, P4, R25, R8, RZ ;  /* 0x0000000819147210 */ /* 0x002fc60007f9e0ff */
[----:B------:R-:W-:Y:S01]  /*71f60*/  IMAD.X R7, R5, 0x1, R11, P3 ;  /* 0x0000000105077824 */ /* 0x000fe200018e060b */
[----:B------:R-:W-:Y:S02]  /*71f70*/  SHF.R.S32.HI R5, RZ, 0x1f, R18 ;  /* 0x0000001fff057819 */ /* 0x000fe40000011412 */
[----:B------:R-:W-:Y:S02]  /*71f80*/  IADD3 R24, P5, R18, R8, RZ ;  /* 0x0000000812187210 */ /* 0x000fe40007fbe0ff */
[----:B------:R0:W-:Y:S01]  /*71f90*/  STL.64 [R1+0x6a8], R6 ;  /* 0x0006a80601007387 */ /* 0x0001e20000100a00 */
[--C-:B------:R-:W-:Y:S01]  /*71fa0*/  IMAD.X R21, R4, 0x1, R10.reuse, P4 ;  /* 0x0000000104157824 */ /* 0x100fe200020e060a */
[----:B0-----:R-:W-:Y:S01]  /*71fb0*/  IADD3 R6, P3, R25, R9, RZ ;  /* 0x0000000919067210 */ /* 0x001fe20007f7e0ff */
[----:B------:R-:W-:-:S03]  /*71fc0*/  IMAD.X R25, R5, 0x1, R10, P5 ;  /* 0x0000000105197824 */ /* 0x000fc600028e060a */
[----:B------:R0:W-:Y:S01]  /*71fd0*/  STL.64 [R1+0x6a0], R20 ;  /* 0x0006a01401007387 */ /* 0x0001e20000100a00 */
[----:B------:R-:W-:Y:S01]  /*71fe0*/  IMAD.X R7, R4, 0x1, R11, P3 ;  /* 0x0000000104077824 */ /* 0x000fe200018e060b */
[----:B------:R-:W-:Y:S02]  /*71ff0*/  SHF.R.S32.HI R4, RZ, 0x1f, R19 ;  /* 0x0000001fff047819 */ /* 0x000fe40000011413 */
[----:B0-----:R-:W4:Y:S04]  /*72000*/  LDL.LU.64 R20, [R1+0x2010] ;  /* 0x0020100001147983 */ /* 0x001f280000300a00 */
[----:B------:R0:W-:Y:S04]  /*72010*/  STL.64 [R1+0x698], R6 ;  /* 0x0006980601007387 */ /* 0x0001e80000100a00 */
[----:B------:R1:W-:Y:S01]  /*72020*/  STL.64 [R1+0x690], R24 ;  /* 0x0006901801007387 */ /* 0x0003e20000100a00 */
[----:B0-----:R-:W-:-:S02]  /*72030*/  IADD3 R6, P3, R18, R9, RZ ;  /* 0x0000000912067210 */ /* 0x001fc40007f7e0ff */
[----:B-1----:R-:W-:-:S03]  /*72040*/  IADD3 R24, P4, R19, R8, RZ ;  /* 0x0000000813187210 */ /* 0x002fc60007f9e0ff */
[----:B------:R-:W-:Y:S02]  /*72050*/  IMAD.X R7, R5, 0x1, R11, P3 ;  /* 0x0000000105077824 */ /* 0x000fe400018e060b */
[----:B------:R-:W-:-:S03]  /*72060*/  IMAD.X R25, R4, 0x1, R10, P4 ;  /* 0x0000000104197824 */ /* 0x000fc600020e060a */
[----:B------:R-:W-:Y:S04]  /*72070*/  STL.64 [R1+0x688], R6 ;  /* 0x0006880601007387 */ /* 0x000fe80000100a00 */
[----:B------:R0:W-:Y:S04]  /*72080*/  STL.64 [R1+0x680], R24 ;  /* 0x0006801801007387 */ /* 0x0001e80000100a00 */
[----:B0-----:R-:W2:Y:S01]  /*72090*/  LDL.LU.64 R24, [R1+0x2008] ;  /* 0x0020080001187983 */ /* 0x001ea20000300a00 */
[----:B------:R-:W-:Y:S02]  /*720a0*/  IADD3 R6, P3, R19, R9, RZ ;  /* 0x0000000913067210 */ /* 0x000fe40007f7e0ff */
[----:B------:R-:W-:-:S03]  /*720b0*/  SHF.R.S32.HI R5, RZ, 0x1f, R26 ;  /* 0x0000001fff057819 */ /* 0x000fc6000001141a */
[----:B------:R-:W-:Y:S01]  /*720c0*/  IMAD.X R7, R4, 0x1, R11, P3 ;  /* 0x0000000104077824 */ /* 0x000fe200018e060b */
[----:B------:R-:W-:-:S04]  /*720d0*/  IADD3 R18, P5, R26, R8, RZ ;  /* 0x000000081a127210 */ /* 0x000fc80007fbe0ff */
[----:B------:R0:W-:Y:S01]  /*720e0*/  STL.64 [R1+0x678], R6 ;  /* 0x0006780601007387 */ /* 0x0001e20000100a00 */
[C---:B------:R-:W-:Y:S01]  /*720f0*/  IMAD.X R19, R5.reuse, 0x1, R10, P5 ;  /* 0x0000000105137824 */ /* 0x040fe200028e060a */
[----:B------:R-:W-:Y:S02]  /*72100*/  SHF.R.S32.HI R4, RZ, 0x1f, R27 ;  /* 0x0000001fff047819 */ /* 0x000fe4000001141b */
        /* <DEDUP_REMOVED lines=9> */
[----:B0-----:R-:W3:Y:S04]  /*721a0*/  LDL.LU.64 R18, [R1+0x2000] ;  /* 0x0020000001127983 */ /* 0x001ee80000300a00 */
[----:B------:R0:W-:Y:S01]  /*721b0*/  STL.64 [R1+0x658], R6 ;  /* 0x0006580601007387 */ /* 0x0001e20000100a00 */
[----:B--2---:R-:W-:Y:S02]  /*721c0*/  SHF.R.S32.HI R5, RZ, 0x1f, R25 ;  /* 0x0000001fff057819 */ /* 0x004fe40000011419 */
[----:B------:R-:W-:-:S05]  /*721d0*/  IADD3 R26, P5, R25, R8, RZ ;  /* 0x00000008191a7210 */ /* 0x000fca0007fbe0ff */
[----:B------:R-:W-:Y:S01]  /*721e0*/  IMAD.X R27, R5, 0x1, R10, P5 ;  /* 0x00000001051b7824 */ /* 0x000fe200028e060a */
[----:B0-----:R-:W-:Y:S02]  /*721f0*/  IADD3 R6, P3, R25, R9, RZ ;  /* 0x0000000919067210 */ /* 0x001fe40007f7e0ff */
[----:B------:R-:W-:Y:S02]  /*72200*/  SHF.R.S32.HI R4, RZ, 0x1f, R24 ;  /* 0x0000001fff047819 */ /* 0x000fe40000011418 */
[----:B------:R0:W-:Y:S01]  /*72210*/  STL.64 [R1+0x650], R26 ;  /* 0x0006501a01007387 */ /* 0x0001e20000100a00 */
[----:B------:R-:W-:Y:S01]  /*72220*/  IMAD.X R7, R5, 0x1, R11, P3 ;  /* 0x0000000105077824 */ /* 0x000fe200018e060b */
[----:B0-----:R-:W-:-:S04]  /*72230*/  IADD3 R26, P4, R24, R8, RZ ;  /* 0x00000008181a7210 */ /* 0x001fc80007f9e0ff */
[----:B------:R-:W-:Y:S01]  /*72240*/  STL.64 [R1+0x648], R6 ;  /* 0x0006480601007387 */ /* 0x000fe20000100a00 */
[----:B------:R-:W-:-:S05]  /*72250*/  IMAD.X R27, R4, 0x1, R10, P4 ;  /* 0x00000001041b7824 */ /* 0x000fca00020e060a */
[----:B------:R0:W-:Y:S04]  /*72260*/  STL.64 [R1+0x640], R26 ;  /* 0x0006401a01007387 */ /* 0x0001e80000100a00 */
[----:B0-----:R-:W2:Y:S01]  /*72270*/  LDL.LU.64 R26, [R1+0x1ff8] ;  /* 0x001ff800011a7983 */ /* 0x001ea20000300a00 */
[----:B------:R-:W-:-:S05]  /*72280*/  IADD3 R6, P3, R24, R9, RZ ;  /* 0x0000000918067210 */ /* 0x000fca0007f7e0ff */
[----:B------:R-:W-:-:S05]  /*72290*/  IMAD.X R7, R4, 0x1, R11, P3 ;  /* 0x0000000104077824 */ /* 0x000fca00018e060b */
[----:B------:R0:W-:Y:S01]  /*722a0*/  STL.64 [R1+0x638], R6 ;  /* 0x0006380601007387 */ /* 0x0001e20000100a00 */
[----:B---3--:R-:W-:Y:S02]  /*722b0*/  SHF.R.S32.HI R5, RZ, 0x1f, R19 ;  /* 0x0000001fff057819 */ /* 0x008fe40000011413 */
[----:B------:R-:W-:-:S05]  /*722c0*/  IADD3 R24, P5, R19, R8, RZ ;  /* 0x0000000813187210 */ /* 0x000fca0007fbe0ff */
[----:B------:R-:W-:Y:S01]  /*722d0*/  IMAD.X R25, R5, 0x1, R10, P5 ;  /* 0x0000000105197824 */ /* 0x000fe200028e060a */
[----:B0-----:R-:W-:-:S04]  /*722e0*/  IADD3 R6, P3, R19, R9, RZ ;  /* 0x0000000913067210 */ /* 0x001fc80007f7e0ff */
[----:B------:R0:W-:Y:S01]  /*722f0*/  STL.64 [R1+0x630], R24 ;  /* 0x0006301801007387 */ /* 0x0001e20000100a00 */
[----:B------:R-:W-:Y:S01]  /*72300*/  IMAD.X R7, R5, 0x1, R11, P3 ;  /* 0x0000000105077824 */ /* 0x000fe200018e060b */
[----:B------:R-:W-:-:S04]  /*72310*/  SHF.R.S32.HI R4, RZ, 0x1f, R18 ;  /* 0x0000001fff047819 */ /* 0x000fc80000011412 */
        /* <DEDUP_REMOVED lines=21> */
[----:B------:R-:W-:Y:S01]  /*72470*/  IMAD.X R7, R4, 0x1, R11, P3 ;  /* 0x0000000104077824 */ /* 0x000fe200018e060b */
[----:B----4-:R-:W-:Y:S02]  /*72480*/  SHF.R.S32.HI R5, RZ, 0x1f, R21 ;  /* 0x0000001fff057819 */ /* 0x010fe40000011415 */
[----:B------:R-:W-:Y:S02]  /*72490*/  IADD3 R26, P5, R21, R8, RZ ;  /* 0x00000008151a7210 */ /* 0x000fe40007fbe0ff */
[----:B------:R0:W-:Y:S03]  /*724a0*/  STL.64 [R1+0x5f8], R6 ;  /* 0x0005f80601007387 */ /* 0x0001e60000100a00 */
[----:B------:R-:W-:Y:S01]  /*724b0*/  IMAD.X R27, R5, 0x1, R10, P5 ;  /* 0x00000001051b7824 */ /* 0x000fe200028e060a */
[----:B0-----:R-:W-:-:S04]  /*724c0*/  IADD3 R6, P3, R21, R9, RZ ;  /* 0x0000000915067210 */ /* 0x001fc80007f7e0ff */
[----:B------:R0:W-:Y:S01]  /*724d0*/  STL.64 [R1+0x5f0], R26 ;  /* 0x0005f01a01007387 */ /* 0x0001e20000100a00 */
[----:B------:R-:W-:Y:S01]  /*724e0*/  IMAD.X R7, R5, 0x1, R11, P3 ;  /* 0x0000000105077824 */ /* 0x000fe200018e060b */
[----:B------:R-:W-:-:S04]  /*724f0*/  SHF.R.S32.HI R4, RZ, 0x1f, R20 ;  /* 0x0000001fff047819 */ /* 0x000fc80000011414 */
[----:B------:R1:W-:Y:S01]  /*72500*/  STL.64 [R1+0x5e8], R6 ;  /* 0x0005e80601007387 */ /* 0x0003e20000100a00 */
[----:B------:R-:W-:Y:S02]  /*72510*/  SHF.R.S32.HI R5, RZ, 0x1f, R17 ;  /* 0x0000001fff057819 */ /* 0x000fe40000011411 */
[CC--:B0-----:R-:W-:Y:S02]  /*72520*/  IADD3 R26, P4, R20.reuse, R8.reuse, RZ ;  /* 0x00000008141a7210 */ /* 0x0c1fe40007f9e0ff */
[----:B-1----:R-:W-:Y:S02]  /*72530*/  IADD3 R6, P3, R20, R9, RZ ;  /* 0x0000000914067210 */ /* 0x002fe40007f7e0ff */
[----:B------:R-:W-:Y:S01]  /*72540*/  IADD3 R20, P5, R17, R8, RZ ;  /* 0x0000000811147210 */ /* 0x000fe20007fbe0ff */
[C---:B------:R-:W-:Y:S02]  /*72550*/  IMAD.X R27, R4.reuse, 0x1, R10, P4 ;  /* 0x00000001041b7824 */ /* 0x040fe400020e060a */
[----:B------:R-:W-:-:S02]  /*72560*/  IMAD.X R7, R4, 0x1, R11, P3 ;  /* 0x0000000104077824 */ /* 0x000fc400018e060b */
[----:B------:R-:W-:-:S03]  /*72570*/  IMAD.X R21, R5, 0x1, R10, P5 ;  /* 0x0000000105157824 */ /* 0x000fc600028e060a */
[----:B------:R0:W-:Y:S04]  /*72580*/  STL.64 [R1+0x5d8], R6 ;  /* 0x0005d80601007387 */ /* 0x0001e80000100a00 */
[----:B------:R-:W-:Y:S04]  /*72590*/  STL.64 [R1+0x5e0], R26 ;  /* 0x0005e01a01007387 */ /* 0x000fe80000100a00 */
[----:B------:R1:W-:Y:S01]  /*725a0*/  STL.64 [R1+0x5d0], R20 ;  /* 0x0005d01401007387 */ /* 0x0003e20000100a00 */
[----:B------:R-:W-:Y:S02]  /*725b0*/  SHF.R.S32.HI R4, RZ, 0x1f, R16 ;  /* 0x0000001fff047819 */ /* 0x000fe40000011410 */
[----:B0-----:R-:W-:-:S02]  /*725c0*/  IADD3 R6, P3, R17, R9, RZ ;  /* 0x0000000911067210 */ /* 0x001fc40007f7e0ff */
[----:B-1----:R-:W-:-:S03]  /*725d0*/  IADD3 R20, P4, R16, R8, RZ ;  /* 0x0000000810147210 */ /* 0x002fc60007f9e0ff */
[--C-:B------:R-:W-:Y:S01]  /*725e0*/  IMAD.X R7, R5, 0x1, R11.reuse, P3 ;  /* 0x0000000105077824 */ /* 0x100fe200018e060b */
[----:B------:R-:W-:Y:S01]  /*725f0*/  IADD3 R16, P3, R16, R9, RZ ;  /* 0x0000000910107210 */ /* 0x000fe20007f7e0ff */
[----:B------:R-:W-:Y:S01]  /*72600*/  IMAD.X R21, R4, 0x1, R10, P4 ;  /* 0x0000000104157824 */ /* 0x000fe200020e060a */
[----:B------:R-:W-:Y:S02]  /*72610*/  SHF.R.S32.HI R5, RZ, 0x1f, R12 ;  /* 0x0000001fff057819 */ /* 0x000fe4000001140c */
[----:B------:R-:W-:Y:S01]  /*72620*/  IADD3 R26, P5, R12, R8, RZ ;  /* 0x000000080c1a7210 */ /* 0x000fe20007fbe0ff */
[----:B------:R-:W-:Y:S01]  /*72630*/  IMAD.X R17, R4, 0x1, R11, P3 ;  /* 0x0000000104117824 */ /* 0x000fe200018e060b */
[----:B------:R-:W-:Y:S04]  /*72640*/  STL.64 [R1+0x5c8], R6 ;  /* 0x0005c80601007387 */ /* 0x000fe80000100a00 */
[----:B------:R0:W-:Y:S01]  /*72650*/  STL.64 [R1+0x5c0], R20 ;  /* 0x0005c01401007387 */ /* 0x0001e20000100a00 */
[----:B------:R-:W-:Y:S01]  /*72660*/  IMAD.X R27, R5, 0x1, R10, P5 ;  /* 0x00000001051b7824 */ /* 0x000fe200028e060a */
[----:B------:R-:W-:-:S02]  /*72670*/  SHF.R.S32.HI R4, RZ, 0x1f, R13 ;  /* 0x0000001fff047819 */ /* 0x000fc4000001140d */
[----:B0-----:R-:W4:Y:S04]  /*72680*/  LDL.LU.64 R20, [R1+0x1fe0] ;  /* 0x001fe00001147983 */ /* 0x001f280000300a00 */
[----:B------:R0:W-:Y:S04]  /*72690*/  STL.64 [R1+0x5b8], R16 ;  /* 0x0005b81001007387 */ /* 0x0001e80000100a00 */
[----:B------:R1:W-:Y:S01]  /*726a0*/  STL.64 [R1+0x5b0], R26 ;  /* 0x0005b01a01007387 */ /* 0x0003e20000100a00 */
[----:B0-----:R-:W-:Y:S02]  /*726b0*/  IADD3 R16, P3, R12, R9, RZ ;  /* 0x000000090c107210 */ /* 0x001fe40007f7e0ff */
[----:B-1----:R-:W-:-:S03]  /*726c0*/  IADD3 R26, P4, R13, R8, RZ ;  /* 0x000000080d1a7210 */ /* 0x002fc60007f9e0ff */
[----:B------:R-:W-:Y:S02]  /*726d0*/  IMAD.X R17, R5, 0x1, R11, P3 ;  /* 0x0000000105117824 */ /* 0x000fe400018e060b */
[----:B------:R-:W-:Y:S01]  /*726e0*/  IMAD.X R27, R4, 0x1, R10, P4 ;  /* 0x00000001041b7824 */ /* 0x000fe200020e060a */
[----:B------:R-:W-:Y:S01]  /*726f0*/  SHF.R.S32.HI R5, RZ, 0x1f, R14 ;  /* 0x0000001fff057819 */ /* 0x000fe2000001140e */
[----:B------:R-:W-:Y:S01]  /*72700*/  IMAD.MOV.U32 R7, RZ, RZ, R23 ;  /* 0x000000ffff077224 */ /* 0x000fe200078e0017 */
[----:B------:R0:W-:Y:S01]  /*72710*/  STL.64 [R1+0x5a8], R16 ;  /* 0x0005a81001007387 */ /* 0x0001e20000100a00 */
[----:B------:R-:W-:-:S03]  /*72720*/  SHF.R.S32.HI R6, RZ, 0x1f, R15 ;  /* 0x0000001fff067819 */ /* 0x000fc6000001140f */
[----:B0-----:R-:W4:Y:S04]  /*72730*/  LDL.LU.64 R16, [R1+0x1fd8] ;  /* 0x001fd80001107983 */ /* 0x001f280000300a00 */
[----:B------:R0:W-:Y:S04]  /*72740*/  STL.64 [R1+0x5a0], R26 ;  /* 0x0005a01a01007387 */ /* 0x0001e80000100a00 */
[----:B0-----:R-:W4:Y:S01]  /*72750*/  LDL.LU.64 R26, [R1+0x1fd0] ;  /* 0x001fd000011a7983 */ /* 0x001f220000300a00 */
[----:B--2---:R-:W-:Y:S01]  /*72760*/  IMAD.MOV.U32 R29, RZ, RZ, R18 ;  /* 0x000000ffff1d7224 */ /* 0x004fe200078e0012 */
[----:B------:R-:W-:Y:S01]  /*72770*/  IADD3 R18, P3, R13, R9, RZ ;  /* 0x000000090d127210 */ /* 0x000fe20007f7e0ff */
[----:B------:R-:W-:-:S02]  /*72780*/  IMAD.MOV.U32 R13, RZ, RZ, R22 ;  /* 0x000000ffff0d7224 */ /* 0x000fc400078e0016 */
[----:B------:R-:W-:Y:S01]  /*72790*/  IMAD.MOV.U32 R12, RZ, RZ, R19 ;  /* 0x000000ffff0c7224 */ /* 0x000fe200078e0013 */
[----:B------:R-:W-:Y:S01]  /*727a0*/  IADD3 R22, P5, R14, R8, RZ ;  /* 0x000000080e167210 */ /* 0x000fe20007fbe0ff */
[----:B------:R-:W-:-:S04]  /*727b0*/  IMAD.X R19, R4, 0x1, R11, P3 ;  /* 0x0000000104137824 */ /* 0x000fc800018e060b */
[----:B------:R-:W-:Y:S01]  /*727c0*/  IMAD.X R23, R5, 0x1, R10, P5 ;  /* 0x0000000105177824 */ /* 0x000fe200028e060a */
[----:B------:R0:W-:Y:S04]  /*727d0*/  STL.64 [R1+0x580], R18 ;  /* 0x0005801201007387 */ /* 0x0001e80000100a00 */
[----:B------:R1:W-:Y:S01]  /*727e0*/  STL.64 [R1+0x578], R22 ;  /* 0x0005781601007387 */ /* 0x0003e20000100a00 */
[----:B0-----:R-:W-:Y:S02]  /*727f0*/  IADD3 R18, P3, R14, R9, RZ ;  /* 0x000000090e127210 */ /* 0x001fe40007f7e0ff */
[----:B-1----:R-:W-:-:S03]  /*72800*/  IADD3 R22, P4, R15, R8, RZ ;  /* 0x000000080f167210 */ /* 0x002fc60007f9e0ff */
[----:B------:R-:W-:Y:S01]  /*72810*/  IMAD.X R19, R5, 0x1, R11, P3 ;  /* 0x0000000105137824 */ /* 0x000fe200018e060b */
[----:B------:R-:W-:Y:S01]  /*72820*/  IADD3 R14, P3, R15, R9, RZ ;  /* 0x000000090f0e7210 */ /* 0x000fe20007f7e0ff */
[----:B------:R-:W-:-:S04]  /*72830*/  IMAD.X R23, R6, 0x1, R10, P4 ;  /* 0x0000000106177824 */ /* 0x000fc800020e060a */
[----:B------:R-:W-:Y:S01]  /*72840*/  IMAD.X R15, R6, 0x1, R11, P3 ;  /* 0x00000001060f7824 */ /* 0x000fe200018e060b */
[----:B------:R0:W-:Y:S04]  /*72850*/  STL.64 [R1+0x520], R18 ;  /* 0x0005201201007387 */ /* 0x0001e80000100a00 */
[----:B------:R1:W-:Y:S01]  /*72860*/  STL.64 [R1+0x518], R22 ;  /* 0x0005181601007387 */ /* 0x0003e20000100a00 */
[----:B------:R-:W-:Y:S02]  /*72870*/  SHF.R.S32.HI R4, RZ, 0x1f, R28 ;  /* 0x0000001fff047819 */ /* 0x000fe4000001141c */
[----:B0-----:R-:W-:Y:S01]  /*72880*/  IADD3 R18, P5, R28, R8, RZ ;  /* 0x000000081c127210 */ /* 0x001fe20007fbe0ff */
[----:B-1----:R-:W2:Y:S04]  /*72890*/  LDL.LU.64 R22, [R1+0x1fc8] ;  /* 0x001fc80001167983 */ /* 0x002ea80000300a00 */
        /* <DEDUP_REMOVED lines=12> */
[----:B------:R-:W-:-:S04]  /*72960*/  SHF.R.S32.HI R6, RZ, 0x1f, R7 ;  /* 0x0000001fff067819 */ /* 0x000fc80000011407 */
[----:B------:R1:W-:Y:S01]  /*72970*/  STL.64 [R1+0x378], R14 ;  /* 0x0003780e01007387 */ /* 0x0003e20000100a00 */
[C---:B0-----:R-:W-:Y:S01]  /*72980*/  IADD3 R18, P4, R7.reuse, R8, RZ ;  /* 0x0000000807127210 */ /* 0x041fe20007f9e0ff */
[C---:B------:R-:W-:Y:S02]  /*72990*/  VIADD R4, R7.reuse, UR4 ;  /* 0x0000000407047c36 */ /* 0x040fe40008000000 */
[----:B---3--:R-:W-:Y:S01]  /*729a0*/  IMAD.MOV.U32 R28, RZ, RZ, R25 ;  /* 0x000000ffff1c7224 */ /* 0x008fe200078e0019 */
[----:B------:R-:W-:Y:S01]  /*729b0*/  ULDC UR4, c[0x0][0x22c] ;  /* 0x00008b0000047ab9 */ /* 0x000fe20000000800 */
[----:B------:R-:W-:Y:S01]  /*729c0*/  IMAD.X R19, R6, 0x1, R10, P4 ;  /* 0x0000000106137824 */ /* 0x000fe200020e060a */
[----:B-1----:R-:W-:-:S04]  /*729d0*/  IADD3 R14, P3, R7, R9, RZ ;  /* 0x00000009070e7210 */ /* 0x002fc80007f7e0ff */
[----:B------:R0:W-:Y:S01]  /*729e0*/  STL.64 [R1+0x4c8], R18 ;  /* 0x0004c81201007387 */ /* 0x0001e20000100a00 */
[----:B------:R-:W-:Y:S01]  /*729f0*/  IMAD.X R15, R6, 0x1, R11, P3 ;  /* 0x00000001060f7824 */ /* 0x000fe200018e060b */
[----:B------:R-:W-:-:S04]  /*72a00*/  SHF.R.S32.HI R7, RZ, 0x1f, R4 ;  /* 0x0000001fff077819 */ /* 0x000fc80000011404 */
[----:B------:R1:W-:Y:S01]  /*72a10*/  STL.64 [R1+0x370], R14 ;  /* 0x0003700e01007387 */ /* 0x0003e20000100a00 */
[C---:B0-----:R-:W-:Y:S01]  /*72a20*/  IADD3 R18, P4, R4.reuse, R8, RZ ;  /* 0x0000000804127210 */ /* 0x041fe20007f9e0ff */
[----:B------:R-:W-:-:S04]  /*72a30*/  VIADD R5, R4, UR7 ;  /* 0x0000000704057c36 */ /* 0x000fc80008000000 */
[----:B------:R-:W-:Y:S01]  /*72a40*/  IMAD.X R19, R7, 0x1, R10, P4 ;  /* 0x0000000107137824 */ /* 0x000fe200020e060a */
[----:B-1----:R-:W-:-:S04]  /*72a50*/  IADD3 R14, P3, R4, R9, RZ ;  /* 0x00000009040e7210 */ /* 0x002fc80007f7e0ff */
[----:B------:R0:W-:Y:S01]  /*72a60*/  STL.64 [R1+0x4c0], R18 ;  /* 0x0004c01201007387 */ /* 0x0001e20000100a00 */
[----:B------:R-:W-:Y:S01]  /*72a70*/  IMAD.X R15, R7, 0x1, R11, P3 ;  /* 0x00000001070f7824 */ /* 0x000fe200018e060b */
[----:B------:R-:W-:-:S04]  /*72a80*/  SHF.R.S32.HI R6, RZ, 0x1f, R5 ;  /* 0x0000001fff067819 */ /* 0x000fc80000011405 */
[----:B------:R1:W-:Y:S01]  /*72a90*/  STL.64 [R1+0x368], R14 ;  /* 0x0003680e01007387 */ /* 0x0003e20000100a00 */
[C---:B0-----:R-:W-:Y:S01]  /*72aa0*/  IADD3 R18, P4, R5.reuse, R8, RZ ;  /* 0x0000000805127210 */ /* 0x041fe20007f9e0ff */
[----:B------:R-:W-:Y:S01]  /*72ab0*/  VIADD R4, R5, UR8 ;  /* 0x0000000805047c36 */ /* 0x000fe20008000000 */
[----:B------:R-:W-:-:S03]  /*72ac0*/  ULDC UR8, c[0x0][0x22c] ;  /* 0x00008b0000087ab9 */ /* 0x000fc60000000800 */
        /* <DEDUP_REMOVED lines=50> */
[----:B------:R-:W-:-:S03]  /*72df0*/  ULDC.64 UR36, c[0x0][0x228] ;  /* 0x00008a0000247ab9 */ /* 0x000fc60000000a00 */
        /* <DEDUP_REMOVED lines=33> */
[----:B--2---:R-:W-:Y:S01]  /*73010*/  IMAD.MOV.U32 R13, RZ, RZ, R23 ;  /* 0x000000ffff0d7224 */ /* 0x004fe200078e0017 */
        /* <DEDUP_REMOVED lines=185> */
[C---:B------:R-:W-:Y:S01]  /*73bb0*/  VIADD R4, R5.reuse, UR10 ;  /* 0x0000000a05047c36 */ /* 0x040fe20008000000 */
[----:B------:R-:W-:Y:S01]  /*73bc0*/  UMOV UR11, UR13 ;  /* 0x0000000d000b7c82 */ /* 0x000fe20008000000 */
[----:B------:R-:W-:Y:S02]  /*73bd0*/  ULDC UR10, c[0x0][0x22c] ;  /* 0x00008b00000a7ab9 */ /* 0x000fe40000000800 */
        /* <DEDUP_REMOVED lines=144> */
[----:B------:R-:W-:Y:S01]  /*744e0*/  ULDC.64 UR58, c[0x0][0x228] ;  /* 0x00008a00003a7ab9 */ /* 0x000fe20000000a00 */
[----:B-1----:R-:W-:Y:S02]  /*744f0*/  IMAD.MOV.U32 R15, RZ, RZ, R12 ;  /* 0x000000ffff0f7224 */ /* 0x002fe400078e000c */
[----:B------:R-:W-:Y:S01]  /*74500*/  IMAD.MOV.U32 R12, RZ, RZ, R22 ;  /* 0x000000ffff0c7224 */ /* 0x000fe200078e0016 */
[----:B------:R-:W-:Y:S01]  /*74510*/  IADD3 R22, P3, R4, R9, RZ ;  /* 0x0000000904167210 */ /* 0x000fe20007f7e0ff */
[----:B------:R-:W-:-:S04]  /*74520*/  IMAD.X R19, R7, 0x1, R10, P4 ;  /* 0x0000000107137824 */ /* 0x000fc800020e060a */
[----:B------:R-:W-:Y:S01]  /*74530*/  IMAD.X R23, R7, 0x1, R11, P3 ;  /* 0x0000000107177824 */ /* 0x000fe200018e060b */
[----:B------:R0:W-:Y:S01]  /*74540*/  STL.64 [R1+0x228], R18 ;  /* 0x0002281201007387 */ /* 0x0001e20000100a00 */
[----:B------:R-:W-:-:S03]  /*74550*/  SHF.R.S32.HI R6, RZ, 0x1f, R5 ;  /* 0x0000001fff067819 */ /* 0x000fc60000011405 */
[----:B------:R1:W-:Y:S01]  /*74560*/  STL.64 [R1+0x220], R22 ;  /* 0x0002201601007387 */ /* 0x0003e20000100a00 */
[C---:B------:R-:W-:Y:S01]  /*74570*/  VIADD R4, R5.reuse, UR9 ;  /* 0x0000000905047c36 */ /* 0x040fe20008000000 */
[C---:B0-----:R-:W-:Y:S02]  /*74580*/  IADD3 R18, P4, R5.reuse, R8, RZ ;  /* 0x0000000805127210 */ /* 0x041fe40007f9e0ff */
[----:B-1----:R-:W-:-:S03]  /*74590*/  IADD3 R22, P3, R5, R9, RZ ;  /* 0x0000000905167210 */ /* 0x002fc60007f7e0ff */
[C---:B------:R-:W-:Y:S02]  /*745a0*/  IMAD.X R19, R6.reuse, 0x1, R10, P4 ;  /* 0x0000000106137824 */ /* 0x040fe400020e060a */
[----:B------:R-:W-:-:S03]  /*745b0*/  IMAD.X R23, R6, 0x1, R11, P3 ;  /* 0x0000000106177824 */ /* 0x000fc600018e060b */
[----:B------:R0:W-:Y:S01]  /*745c0*/  STL.64 [R1+0x218], R18 ;  /* 0x0002181201007387 */ /* 0x0001e20000100a00 */
[----:B------:R-:W-:-:S03]  /*745d0*/  SHF.R.S32.HI R7, RZ, 0x1f, R4 ;  /* 0x0000001fff077819 */ /* 0x000fc60000011404 */
[----:B------:R1:W-:Y:S01]  /*745e0*/  STL.64 [R1+0x210], R22 ;  /* 0x0002101601007387 */ /* 0x0003e20000100a00 */
[C---:B------:R-:W-:Y:S01]  /*745f0*/  VIADD R5, R4.reuse, UR6 ;  /* 0x0000000604057c36 */ /* 0x040fe20008000000 */
[C---:B0-----:R-:W-:Y:S02]  /*74600*/  IADD3 R18, P4, R4.reuse, R8, RZ ;  /* 0x0000000804127210 */ /* 0x041fe40007f9e0ff */
[----:B-1----:R-:W-:-:S03]  /*74610*/  IADD3 R22, P5, R4, R9, RZ ;  /* 0x0000000904167210 */ /* 0x002fc60007fbe0ff */
[----:B------:R-:W-:Y:S02]  /*74620*/  IMAD.X R19, R7, 0x1, R10, P4 ;  /* 0x0000000107137824 */ /* 0x000fe400020e060a */
[----:B------:R-:W-:Y:S01]  /*74630*/  VIADD R6, R5, UR5 ;  /* 0x0000000505067c36 */ /* 0x000fe20008000000 */
[----:B------:R-:W-:Y:S01]  /*74640*/  SHF.R.S32.HI R4, RZ, 0x1f, R5 ;  /* 0x0000001fff047819 */ /* 0x000fe20000011405 */
[----:B------:R-:W-:Y:S02]  /*74650*/  IMAD.MOV.U32 R14, RZ, RZ, R24 ;  /* 0x000000ffff0e7224 */ /* 0x000fe400078e0018 */
[----:B------:R-:W-:Y:S01]  /*74660*/  IMAD.X R23, R7, 0x1, R11, P5 ;  /* 0x0000000107177824 */ /* 0x000fe200028e060b */
[----:B------:R0:W-:Y:S01]  /*74670*/  STL.64 [R1+0x208], R18 ;  /* 0x0002081201007387 */ /* 0x0001e20000100a00 */
[-C--:B------:R-:W-:Y:S01]  /*74680*/  IADD3 R24, P5, R6, R8.reuse, RZ ;  /* 0x0000000806187210 */ /* 0x080fe20007fbe0ff */
[----:B------:R-:W-:Y:S01]  /*74690*/  UMOV UR6, UR12 ;  /* 0x0000000c00067c82 */ /* 0x000fe20008000000 */
[----:B----4-:R-:W-:Y:S01]  /*746a0*/  IMAD.MOV.U32 R7, RZ, RZ, R21 ;  /* 0x000000ffff077224 */ /* 0x010fe200078e0015 */
[----:B------:R1:W-:Y:S01]  /*746b0*/  STL.64 [R1+0x200], R22 ;  /* 0x0002001601007387 */ /* 0x0003e20000100a00 */
[----:B------:R-:W-:Y:S01]  /*746c0*/  ULDC.64 UR12, c[0x0][0x228] ;  /* 0x00008a00000c7ab9 */ /* 0x000fe20000000a00 */
[----:B------:R-:W-:Y:S01]  /*746d0*/  ULDC UR5, c[0x0][0x22c] ;  /* 0x00008b0000057ab9 */ /* 0x000fe20000000800 */
[C---:B0-----:R-:W-:Y:S01]  /*746e0*/  IADD3 R18, P3, R5.reuse, R8, RZ ;  /* 0x0000000805127210 */ /* 0x041fe20007f7e0ff */
[----:B------:R-:W-:Y:S01]  /*746f0*/  IMAD.MOV.U32 R8, RZ, RZ, R20 ;  /* 0x000000ffff087224 */ /* 0x000fe200078e0014 */
[----:B-1----:R-:W-:-:S02]  /*74700*/  IADD3 R22, P4, R5, R9, RZ ;  /* 0x0000000905167210 */ /* 0x002fc40007f9e0ff */
[----:B------:R-:W-:Y:S01]  /*74710*/  SHF.R.S32.HI R5, RZ, 0x1f, R6 ;  /* 0x0000001fff057819 */ /* 0x000fe20000011406 */
[--C-:B------:R-:W-:Y:S01]  /*74720*/  IMAD.X R19, R4, 0x1, R10.reuse, P3 ;  /* 0x0000000104137824 */ /* 0x100fe200018e060a */
[----:B------:R-:W-:Y:S01]  /*74730*/  IADD3 R20, P6, R6, R9, RZ ;  /* 0x0000000906147210 */ /* 0x000fe20007fde0ff */
[--C-:B------:R-:W-:Y:S02]  /*74740*/  IMAD.X R23, R4, 0x1, R11.reuse, P4 ;  /* 0x0000000104177824 */ /* 0x100fe400020e060b */
[C---:B------:R-:W-:Y:S01]  /*74750*/  IMAD.X R25, R5.reuse, 0x1, R10, P5 ;  /* 0x0000000105197824 */ /* 0x040fe200028e060a */
[----:B------:R0:W-:Y:S01]  /*74760*/  STL.64 [R1+0x1f8], R18 ;  /* 0x0001f81201007387 */ /* 0x0001e20000100a00 */
[----:B------:R-:W-:Y:S01]  /*74770*/  IMAD.X R21, R5, 0x1, R11, P6 ;  /* 0x0000000105157824 */ /* 0x000fe200030e060b */
[----:B------:R-:W-:Y:S02]  /*74780*/  PRMT R5, R7, 0x5410, R8 ;  /* 0x0000541007057816 */ /* 0x000fe40000000008 */
[----:B------:R-:W-:-:S02]  /*74790*/  PRMT R4, R15, 0x5410, R28 ;  /* 0x000054100f047816 */ /* 0x000fc4000000001c */
[----:B------:R-:W-:Y:S02]  /*747a0*/  LOP3.LUT R11, R14, 0xffff, RZ, 0xc0, !PT ;  /* 0x0000ffff0e0b7812 */ /* 0x000fe400078ec0ff */
[----:B------:R-:W-:Y:S01]  /*747b0*/  LOP3.LUT R7, R27, 0xffff, RZ, 0xc0, !PT ;  /* 0x0000ffff1b077812 */ /* 0x000fe200078ec0ff */
[----:B0-----:R-:W2:Y:S04]  /*747c0*/  LDL.LU.64 R18, [R1+0x1fc0] ;  /* 0x001fc00001127983 */ /* 0x001ea80000300a00 */
[----:B------:R0:W-:Y:S01]  /*747d0*/  STL.64 [R1+0x1f0], R22 ;  /* 0x0001f01601007387 */ /* 0x0001e20000100a00 */
[----:B------:R-:W-:Y:S02]  /*747e0*/  LOP3.LUT R10, R13, 0xffff, RZ, 0xc0, !PT ;  /* 0x0000ffff0d0a7812 */ /* 0x000fe400078ec0ff */
[----:B------:R-:W-:Y:S01]  /*747f0*/  LOP3.LUT R6, R17, 0xffff, RZ, 0xc0, !PT ;  /* 0x0000ffff11067812 */ /* 0x000fe200078ec0ff */
[----:B0-----:R-:W3:Y:S04]  /*74800*/  LDL.LU.64 R22, [R1+0x1fb8] ;  /* 0x001fb80001167983 */ /* 0x001ee80000300a00 */
[----:B------:R0:W-:Y:S04]  /*74810*/  STL.64 [R1+0x1e8], R24 ;  /* 0x0001e81801007387 */ /* 0x0001e80000100a00 */
[----:B0-----:R-:W4:Y:S04]  /*74820*/  LDL.LU.64 R24, [R1+0x1fb0] ;  /* 0x001fb00001187983 */ /* 0x001f280000300a00 */
[----:B------:R0:W-:Y:S04]  /*74830*/  STL.64 [R1+0x1e0], R20 ;  /* 0x0001e01401007387 */ /* 0x0001e80000100a00 */
[----:B0-----:R-:W4:Y:S04]  /*74840*/  LDL.LU.64 R20, [R1+0x1fa8] ;  /* 0x001fa80001147983 */ /* 0x001f280000300a00 */
[----:B------:R-:W-:Y:S04]  /*74850*/  STL [R1+0x1c0], R5 ;  /* 0x0001c00501007387 */ /* 0x000fe80000100800 */
[----:B------:R0:W-:Y:S01]  /*74860*/  STL [R1+0x1c4], R4 ;  /* 0x0001c40401007387 */ /* 0x0001e20000100800 */
[----:B------:R-:W-:-:S02]  /*74870*/  LOP3.LUT R9, R12, 0xffff, RZ, 0xc0, !PT ;  /* 0x0000ffff0c097812 */ /* 0x000fc400078ec0ff */
[----:B0-----:R-:W-:Y:S02]  /*74880*/  LOP3.LUT R4, R0, 0xffff, RZ, 0xc0, !PT ;  /* 0x0000ffff00047812 */ /* 0x001fe400078ec0ff */
[----:B------:R-:W-:Y:S02]  /*74890*/  PRMT R0, R11, 0x3340, R7 ;  /* 0x000033400b007816 */ /* 0x000fe40000000007 */
[----:B------:R-:W-:-:S03]  /*748a0*/  LOP3.LUT R5, R16, 0xffff, RZ, 0xc0, !PT ;  /* 0x0000ffff10057812 */ /* 0x000fc600078ec0ff */
[----:B------:R0:W-:Y:S01]  /*748b0*/  STL [R1+0x11f4], R0 ;  /* 0x0011f40001007387 */ /* 0x0001e20000100800 */
[----:B------:R-:W-:Y:S02]  /*748c0*/  LOP3.LUT R8, R29, 0xffff, RZ, 0xc0, !PT ;  /* 0x0000ffff1d087812 */ /* 0x000fe400078ec0ff */
[----:B0-----:R-:W-:Y:S02]  /*748d0*/  PRMT R0, R10, 0x3340, R6 ;  /* 0x000033400a007816 */ /* 0x001fe40000000006 */
[----:B------:R-:W-:-:S03]  /*748e0*/  SHF.R.U32.HI R13, RZ, 0x8, R11 ;  /* 0x00000008ff0d7819 */ /* 0x000fc6000001160b */
[----:B------:R0:W-:Y:S01]  /*748f0*/  STL [R1+0x11fc], R0 ;  /* 0x0011fc0001007387 */ /* 0x0001e20000100800 */
[----:B------:R-:W-:Y:S02]  /*74900*/  SHF.R.U32.HI R15, RZ, 0x8, R10 ;  /* 0x00000008ff0f7819 */ /* 0x000fe4000001160a */
[----:B------:R-:W-:Y:S02]  /*74910*/  SHF.R.U32.HI R11, RZ, 0x8, R9 ;  /* 0x00000008ff0b7819 */ /* 0x000fe40000011609 */
[----:B------:R-:W-:Y:S02]  /*74920*/  SHF.R.U32.HI R10, RZ, 0x8, R5 ;  /* 0x00000008ff0a7819 */ /* 0x000fe40000011605 */
[----:B------:R-:W-:Y:S02]  /*74930*/  SHF.R.U32.HI R12, RZ, 0x8, R7 ;  /* 0x00000008ff0c7819 */ /* 0x000fe40000011607 */
[----:B0-----:R-:W-:Y:S02]  /*74940*/  PRMT R0, R9, 0x3340, R5 ;  /* 0x0000334009007816 */ /* 0x001fe40000000005 */
[----:B------:R-:W-:-:S02]  /*74950*/  SHF.R.U32.HI R7, RZ, 0x8, R8 ;  /* 0x00000008ff077819 */ /* 0x000fc40000011608 */
[----:B------:R-:W-:Y:S01]  /*74960*/  LOP3.LUT R11, R11, 0xffff, RZ, 0xc0, !PT ;  /* 0x0000ffff0b0b7812 */ /* 0x000fe200078ec0ff */
[----:B------:R0:W-:Y:S01]  /*74970*/  STL [R1+0x11f0], R0 ;  /* 0x0011f00001007387 */ /* 0x0001e20000100800 */
[----:B------:R-:W-:Y:S02]  /*74980*/  LOP3.LUT R10, R10, 0xffff, RZ, 0xc0, !PT ;  /* 0x0000ffff0a0a7812 */ /* 0x000fe400078ec0ff */
[----:B------:R-:W-:Y:S02]  /*74990*/  LOP3.LUT R9, R13, 0xffff, RZ, 0xc0, !PT ;  /* 0x0000ffff0d097812 */ /* 0x000fe400078ec0ff */
[----:B0-----:R-:W-:Y:S02]  /*749a0*/  PRMT R0, R8, 0x3340, R4 ;  /* 0x0000334008007816 */ /* 0x001fe40000000004 */
[----:B------:R-:W-:-:S03]  /*749b0*/  LOP3.LUT R8, R12, 0xffff, RZ, 0xc0, !PT ;  /* 0x0000ffff0c087812 */ /* 0x000fc600078ec0ff */
[----:B------:R0:W-:Y:S01]  /*749c0*/  STL [R1+0x11f8], R0 ;  /* 0x0011f80001007387 */ /* 0x0001e20000100800 */
[----:B------:R-:W-:Y:S02]  /*749d0*/  PRMT R8, R9, 0x3340, R8 ;  /* 0x0000334009087816 */ /* 0x000fe40000000008 */
[----:B0-----:R-:W-:-:S05]  /*749e0*/  PRMT R0, R11, 0x3340, R10 ;  /* 0x000033400b007816 */ /* 0x001fca000000000a */
[----:B------:R0:W-:Y:S04]  /*749f0*/  STL [R1+0x1cc], R0 ;  /* 0x0001cc0001007387 */ /* 0x0001e80000100800 */
[----:B------:R-:W-:Y:S04]  /*74a00*/  STL [R1+0x11e0], R8 ;  /* 0x0011e00801007387 */ /* 0x000fe80000100800 */
[----:B------:R-:W3:Y:S01]  /*74a10*/  LDL R27, [R1+0xf94] ;  /* 0x000f9400011b7983 */ /* 0x000ee20000100800 */
[----:B------:R-:W-:Y:S02]  /*74a20*/  ISETP.GE.AND P3, PT, R3, UR6, PT ;  /* 0x0000000603007c0c */ /* 0x000fe4000bf66270 */
[----:B------:R-:W-:Y:S01]  /*74a30*/  SHF.R.U32.HI R14, RZ, 0x8, R6 ;  /* 0x00000008ff0e7819 */ /* 0x000fe20000011606 */
[----:B------:R-:W-:Y:S01]  /*74a40*/  UMOV UR23, UR12 ;  /* 0x0000000c00177c82 */ /* 0x000fe20008000000 */
[----:B------:R-:W-:-:S02]  /*74a50*/  LOP3.LUT R7, R7, 0xffff, RZ, 0xc0, !PT ;  /* 0x0000ffff07077812 */ /* 0x000fc400078ec0ff */
[----:B------:R-:W-:Y:S02]  /*74a60*/  ISETP.LT.AND P4, PT, R2, UR49, !P3 ;  /* 0x0000003102007c0c */ /* 0x000fe4000df81270 */
[----:B------:R-:W-:Y:S02]  /*74a70*/  SHF.R.U32.HI R6, RZ, 0x8, R4 ;  /* 0x00000008ff067819 */ /* 0x000fe40000011604 */
[----:B------:R-:W-:Y:S02]  /*74a80*/  LOP3.LUT R5, R15, 0xffff, RZ, 0xc0, !PT ;  /* 0x0000ffff0f057812 */ /* 0x000fe400078ec0ff */
[----:B------:R-:W-:Y:S01]  /*74a90*/  LOP3.LUT R4, R14, 0xffff, RZ, 0xc0, !PT ;  /* 0x0000ffff0e047812 */ /* 0x000fe200078ec0ff */
[----:B------:R-:W-:Y:S01]  /*74aa0*/  UMOV UR9, UR13 ;  /* 0x0000000d00097c82 */ /* 0x000fe20008000000 */
[----:B------:R-:W-:Y:S01]  /*74ab0*/  LOP3.LUT R6, R6, 0xffff, RZ, 0xc0, !PT ;  /* 0x0000ffff06067812 */ /* 0x000fe200078ec0ff */
[----:B------:R-:W-:Y:S01]  /*74ac0*/  ULDC.64 UR12, c[0x0][0x228] ;  /* 0x00008a00000c7ab9 */ /* 0x000fe20000000a00 */
[----:B0-----:R-:W-:Y:S01]  /*74ad0*/  PRMT R0, R5, 0x3340, R4 ;  /* 0x0000334005007816 */ /* 0x001fe20000000004 */
[----:B------:R-:W-:Y:S01]  /*74ae0*/  ULDC.64 UR6, c[0x0][0x228] ;  /* 0x00008a0000067ab9 */ /* 0x000fe20000000a00 */
[----:B------:R-:W-:Y:S01]  /*74af0*/  PRMT R6, R7, 0x3340, R6 ;  /* 0x0000334007067816 */ /* 0x000fe20000000006 */
[----:B------:R-:W-:-:S04]  /*74b00*/  UMOV UR21, UR12 ;  /* 0x0000000c00157c82 */ /* 0x000fc80008000000 */
[----:B------:R-:W-:Y:S04]  /*74b10*/  STL [R1+0x11e4], R6 ;  /* 0x0011e40601007387 */ /* 0x000fe80000100800 */
[----:B------:R0:W-:Y:S02]  /*74b20*/  STL [R1+0x11e8], R0 ;  /* 0x0011e80001007387 */ /* 0x0001e40000100800 */
[----:B0-----:R-:W-:Y:S01]  /*74b30*/  IMAD.U32 R0, RZ, RZ, UR13 ;  /* 0x0000000dff007e24 */ /* 0x001fe2000f8e00ff */
[----:B------:R-:W-:Y:S02]  /*74b40*/  ULDC.64 UR12, c[0x0][0x228] ;  /* 0x00008a00000c7ab9 */ /* 0x000fe40000000a00 */
[----:B------:R-:W-:Y:S02]  /*74b50*/  UMOV UR19, UR12 ;  /* 0x0000000c00137c82 */ /* 0x000fe40008000000 */
[----:B------:R0:W-:Y:S02]  /*74b60*/  STL [R1+0x28], R0 ;  /* 0x0000280001007387 */ /* 0x0001e40000100800 */
[----:B0-----:R-:W-:Y:S01]  /*74b70*/  IMAD.U32 R0, RZ, RZ, UR13 ;  /* 0x0000000dff007e24 */ /* 0x001fe2000f8e00ff */
[----:B------:R-:W-:-:S02]  /*74b80*/  ULDC.64 UR12, c[0x0][0x228] ;  /* 0x00008a00000c7ab9 */ /* 0x000fc40000000a00 */
[----:B------:R-:W-:Y:S02]  /*74b90*/  UMOV UR18, UR12 ;  /* 0x0000000c00127c82 */ /* 0x000fe40008000000 */
[----:B------:R0:W-:Y:S02]  /*74ba0*/  STL [R1+0x24], R0 ;  /* 0x0000240001007387 */ /* 0x0001e40000100800 */
[----:B0-----:R-:W-:Y:S01]  /*74bb0*/  IMAD.U32 R0, RZ, RZ, UR13 ;  /* 0x0000000dff007e24 */ /* 0x001fe2000f8e00ff */
[----:B------:R-:W-:Y:S02]  /*74bc0*/  ULDC.64 UR12, c[0x0][0x228] ;  /* 0x00008a00000c7ab9 */ /* 0x000fe40000000a00 */
[----:B------:R-:W-:Y:S02]  /*74bd0*/  UMOV UR17, UR12 ;  /* 0x0000000c00117c82 */ /* 0x000fe40008000000 */
[----:B------:R0:W-:Y:S02]  /*74be0*/  STL [R1+0x20], R0 ;  /* 0x0000200001007387 */ /* 0x0001e40000100800 */
[----:B0-----:R-:W-:Y:S01]  /*74bf0*/  IMAD.U32 R0, RZ, RZ, UR13 ;  /* 0x0000000dff007e24 */ /* 0x001fe2000f8e00ff */
[----:B------:R-:W-:-:S02]  /*74c00*/  ULDC.64 UR12, c[0x0][0x228] ;  /* 0x00008a00000c7ab9 */ /* 0x000fc40000000a00 */
[----:B------:R-:W-:Y:S01]  /*74c10*/  UMOV UR15, UR12 ;  /* 0x0000000c000f7c82 */ /* 0x000fe20008000000 */
[----:B------:R-:W-:Y:S01]  /*74c20*/  VIADD R4, R2, 0x55 ;  /* 0x0000005502047836 */ /* 0x000fe20000000000 */
[----:B------:R0:W-:Y:S02]  /*74c30*/  STL [R1+0x1c], R0 ;  /* 0x00001c0001007387 */ /* 0x0001e40000100800 */
[----:B0-----:R-:W-:Y:S01]  /*74c40*/  IMAD.U32 R0, RZ, RZ, UR13 ;  /* 0x0000000dff007e24 */ /* 0x001fe2000f8e00ff */
[----:B------:R-:W-:-:S04]  /*74c50*/  ULDC.64 UR12, c[0x0][0x228] ;  /* 0x00008a00000c7ab9 */ /* 0x000fc80000000a00 */
[----:B------:R0:W-:Y:S02]  /*74c60*/  STL [R1+0x18], R0 ;  /* 0x0000180001007387 */ /* 0x0001e40000100800 */
[----:B0-----:R-:W-:Y:S01]  /*74c70*/  IMAD.U32 R0, RZ, RZ, UR13 ;  /* 0x0000000dff007e24 */ /* 0x001fe2000f8e00ff */
[----:B------:R-:W-:Y:S01]  /*74c80*/  UMOV UR13, UR12 ;  /* 0x0000000c000d7c82 */ /* 0x000fe20008000000 */
[----:B------:R-:W-:Y:S01]  /*74c90*/  UMOV UR12, UR6 ;  /* 0x00000006000c7c82 */ /* 0x000fe20008000000 */
[----:B------:R-:W-:Y:S02]  /*74ca0*/  VIADD R5, R2, 0x54 ;  /* 0x0000005402057836 */ /* 0x000fe40000000000 */
[----:B------:R0:W-:Y:S01]  /*74cb0*/  STL [R1+0x14], R0 ;  /* 0x0000140001007387 */ /* 0x0001e20000100800 */
[----:B--2---:R-:W-:-:S04]  /*74cc0*/  LOP3.LUT R18, R18, 0xffffefff, RZ, 0xc0, !PT ;  /* 0xffffefff12127812 */ /* 0x004fc800078ec0ff */
[----:B------:R-:W-:-:S04]  /*74cd0*/  @P4 LOP3.LUT R18, R18, 0x1000, RZ, 0xfc, !PT ;  /* 0x0000100012124812 */ /* 0x000fc800078efcff */
[----:B------:R-:W-:Y:S01]  /*74ce0*/  LOP3.LUT R18, R18, 0xfffff7ff, RZ, 0xc0, !PT ;  /* 0xfffff7ff12127812 */ /* 0x000fe200078ec0ff */
[----:B0-----:R-:W-:Y:S01]  /*74cf0*/  IMAD.U32 R0, RZ, RZ, UR7 ;  /* 0x00000007ff007e24 */ /* 0x001fe2000f8e00ff */
[----:B------:R-:W-:-:S04]  /*74d00*/  ULDC.64 UR6, c[0x0][0x228] ;  /* 0x00008a0000067ab9 */ /* 0x000fc80000000a00 */
[----:B------:R0:W-:Y:S02]  /*74d10*/  STL [R1+0x10], R0 ;  /* 0x0000100001007387 */ /* 0x0001e40000100800 */
[----:B0-----:R-:W-:Y:S01]  /*74d20*/  IMAD.U32 R0, RZ, RZ, UR7 ;  /* 0x00000007ff007e24 */ /* 0x001fe2000f8e00ff */
[----:B------:R-:W-:Y:S01]  /*74d30*/  UMOV UR7, UR6 ;  /* 0x0000000600077c82 */ /* 0x000fe20008000000 */
[----:B------:R-:W-:Y:S01]  /*74d40*/  UMOV UR6, UR24 ;  /* 0x0000001800067c82 */ /* 0x000fe20008000000 */
[----:B---3--:R-:W-:Y:S02]  /*74d50*/  ISETP.LT.AND P3, PT, R27, UR23, !P2 ;  /* 0x000000171b007c0c */ /* 0x008fe4000d761270 */
[----:B------:R-:W-:-:S11]  /*74d60*/  ISETP.LT.AND P2, PT, R3, UR21, !P2 ;  /* 0x0000001503007c0c */ /* 0x000fd6000d741270 */
[----:B------:R-:W-:Y:S02]  /*74d70*/  @P3 LOP3.LUT R18, R18, 0x800, RZ, 0xfc, !PT ;  /* 0x0000080012123812 */ /* 0x000fe400078efcff */
[----:B------:R-:W-:Y:S02]  /*74d80*/  ISETP.LT.AND P3, PT, R27, UR19, !P1 ;  /* 0x000000131b007c0c */ /* 0x000fe4000cf61270 */
[----:B------:R-:W-:-:S04]  /*74d90*/  LOP3.LUT R18, R18, 0xfffffbff, RZ, 0xc0, !PT ;  /* 0xfffffbff12127812 */ /* 0x000fc800078ec0ff */
[----:B------:R-:W-:Y:S02]  /*74da0*/  @P2 LOP3.LUT R18, R18, 0x400, RZ, 0xfc, !PT ;  /* 0x0000040012122812 */ /* 0x000fe400078efcff */
[----:B------:R-:W-:Y:S02]  /*74db0*/  ISETP.LT.AND P2, PT, R3, UR18, !P1 ;  /* 0x0000001203007c0c */ /* 0x000fe4000cf41270 */
[----:B------:R-:W-:Y:S02]  /*74dc0*/  LOP3.LUT R18, R18, 0xfffffdff, RZ, 0xc0, !PT ;  /* 0xfffffdff12127812 */ /* 0x000fe400078ec0ff */
[----:B------:R-:W-:Y:S01]  /*74dd0*/  ISETP.LT.AND P1, PT, R27, UR17, !P0 ;  /* 0x000000111b007c0c */ /* 0x000fe2000c721270 */
[----:B------:R0:W-:Y:S01]  /*74de0*/  STL [R1+0xc], R0 ;  /* 0x00000c0001007387 */ /* 0x0001e20000100800 */
[----:B------:R-:W-:Y:S01]  /*74df0*/  VIADD R6, R2, 0x53 ;  /* 0x0000005302067836 */ /* 0x000fe20000000000 */
[----:B------:R-:W-:Y:S01]  /*74e00*/  @P3 LOP3.LUT R18, R18, 0x200, RZ, 0xfc, !PT ;  /* 0x0000020012123812 */ /* 0x000fe200078efcff */
[----:B------:R-:W-:-:S02]  /*74e10*/  VIADD R7, R2, 0x52 ;  /* 0x0000005202077836 */ /* 0x000fc40000000000 */
[C---:B------:R-:W-:Y:S02]  /*74e20*/  VIADD R8, R2.reuse, 0x51 ;  /* 0x0000005102087836 */ /* 0x040fe40000000000 */
[----:B------:R-:W-:Y:S01]  /*74e30*/  VIADD R9, R2, 0x50 ;  /* 0x0000005002097836 */ /* 0x000fe20000000000 */
[----:B------:R-:W-:Y:S02]  /*74e40*/  LOP3.LUT R18, R18, 0xfffffeff, RZ, 0xc0, !PT ;  /* 0xfffffeff12127812 */ /* 0x000fe400078ec0ff */
[----:B------:R-:W-:Y:S01]  /*74e50*/  ISETP.LT.AND P0, PT, R3, UR15, !P0 ;  /* 0x0000000f03007c0c */ /* 0x000fe2000c701270 */
[C---:B------:R-:W-:Y:S02]  /*74e60*/  VIADD R10, R2.reuse, 0x4f ;  /* 0x0000004f020a7836 */ /* 0x040fe40000000000 */
[----:B------:R-:W-:Y:S01]  /*74e70*/  VIADD R11, R2, 0x4e ;  /* 0x0000004e020b7836 */ /* 0x000fe20000000000 */
[----:B------:R-:W-:Y:S01]  /*74e80*/  @P2 LOP3.LUT R18, R18, 0x100, RZ, 0xfc, !PT ;  /* 0x0000010012122812 */ /* 0x000fe200078efcff */
[----:B------:R-:W-:-:S02]  /*74e90*/  VIADD R12, R2, 0x4d ;  /* 0x0000004d020c7836 */ /* 0x000fc40000000000 */
[C---:B------:R-:W-:Y:S02]  /*74ea0*/  VIADD R13, R2.reuse, 0x4c ;  /* 0x0000004c020d7836 */ /* 0x040fe40000000000 */
[----:B------:R-:W-:Y:S01]  /*74eb0*/  VIADD R14, R2, 0x4b ;  /* 0x0000004b020e7836 */ /* 0x000fe20000000000 */
[----:B------:R-:W-:Y:S01]  /*74ec0*/  LOP3.LUT R18, R18, 0xffffff7f, RZ, 0xc0, !PT ;  /* 0xffffff7f12127812 */ /* 0x000fe200078ec0ff */
[C---:B------:R-:W-:Y:S02]  /*74ed0*/  VIADD R15, R2.reuse, 0x4a ;  /* 0x0000004a020f7836 */ /* 0x040fe40000000000 */
[C---:B------:R-:W-:Y:S02]  /*74ee0*/  VIADD R28, R2.reuse, 0x49 ;  /* 0x00000049021c7836 */ /* 0x040fe40000000000 */
[----:B------:R-:W-:Y:S01]  /*74ef0*/  VIADD R29, R2, 0x48 ;  /* 0x00000048021d7836 */ /* 0x000fe20000000000 */
[----:B------:R-:W-:Y:S01]  /*74f00*/  @P1 LOP3.LUT R18, R18, 0x80, RZ, 0xfc, !PT ;  /* 0x0000008012121812 */ /* 0x000fe200078efcff */
[----:B------:R-:W-:-:S02]  /*74f10*/  VIADD R16, R2, 0x47 ;  /* 0x0000004702107836 */ /* 0x000fc40000000000 */
[----:B------:R-:W-:Y:S01]  /*74f20*/  VIADD R17, R2, 0x46 ;  /* 0x0000004602117836 */ /* 0x000fe20000000000 */
[----:B------:R-:W-:Y:S02]  /*74f30*/  LOP3.LUT R22, R22, 0x7fffffff, RZ, 0xc0, !PT ;  /* 0x7fffffff16167812 */ /* 0x000fe400078ec0ff */
[----:B------:R-:W-:Y:S01]  /*74f40*/  LOP3.LUT R18, R18, 0xffffffbf, RZ, 0xc0, !PT ;  /* 0xffffffbf12127812 */ /* 0x000fe200078ec0ff */
[----:B------:R-:W-:Y:S01]  /*74f50*/  UMOV UR49, UR9 ;  /* 0x0000000900317c82 */ /* 0x000fe20008000000 */
[----:B------:R-:W-:Y:S02]  /*74f60*/  ULDC.64 UR18, c[0x0][0x228] ;  /* 0x00008a0000127ab9 */ /* 0x000fe40000000a00 */
[----:B------:R-:W-:Y:S02]  /*74f70*/  @P0 LOP3.LUT R18, R18, 0x40, RZ, 0xfc, !PT ;  /* 0x0000004012120812 */ /* 0x000fe400078efcff */
[----:B------:R-:W-:-:S04]  /*74f80*/  ISETP.GE.AND P0, PT, R4, UR5, PT ;  /* 0x0000000504007c0c */ /* 0x000fc8000bf06270 */
[----:B------:R-:W-:Y:S02]  /*74f90*/  ISETP.LT.AND P2, PT, R27, UR13, !P0 ;  /* 0x0000000d1b007c0c */ /* 0x000fe4000c741270 */
[----:B------:R-:W-:Y:S02]  /*74fa0*/  ISETP.LT.AND P1, PT, R3, UR12, !P0 ;  /* 0x0000000c03007c0c */ /* 0x000fe4000c721270 */
[----:B------:R-:W-:Y:S02]  /*74fb0*/  LOP3.LUT R18, R18, 0xffffffdf, RZ, 0xc0, !PT ;  /* 0xffffffdf12127812 */ /* 0x000fe400078ec0ff */
[----:B------:R-:W-:Y:S01]  /*74fc0*/  ISETP.GE.AND P0, PT, R5, UR4, PT ;  /* 0x0000000405007c0c */ /* 0x000fe2000bf06270 */
[----:B0-----:R-:W-:Y:S02]  /*74fd0*/  IMAD.U32 R0, RZ, RZ, UR25 ;  /* 0x00000019ff007e24 */ /* 0x001fe4000f8e00ff */
[----:B------:R-:W-:Y:S01]  /*74fe0*/  IMAD.MOV.U32 R4, RZ, RZ, R2 ;  /* 0x000000ffff047224 */ /* 0x000fe200078e0002 */
[----:B------:R-:W-:Y:S01]  /*74ff0*/  ULDC.64 UR4, c[0x0][0x228] ;  /* 0x00008a0000047ab9 */ /* 0x000fe20000000a00 */
[----:B------:R-:W-:Y:S01]  /*75000*/  ULDC.64 UR12, c[0x0][0x228] ;  /* 0x00008a00000c7ab9 */ /* 0x000fe20000000a00 */
[----:B------:R-:W-:Y:S01]  /*75010*/  ULDC.64 UR24, c[0x0][0x228] ;  /* 0x00008a0000187ab9 */ /* 0x000fe20000000a00 */
[----:B------:R-:W-:-:S04]  /*75020*/  @P2 LOP3.LUT R18, R18, 0x20, RZ, 0xfc, !PT ;  /* 0x0000002012122812 */ /* 0x000fc800078efcff */
[----:B------:R-:W-:-:S04]  /*75030*/  LOP3.LUT R18, R18, 0xffffffef, RZ, 0xc0, !PT ;  /* 0xffffffef12127812 */ /* 0x000fc800078ec0ff */
[----:B------:R-:W-:Y:S02]  /*75040*/  @P1 LOP3.LUT R18, R18, 0x10, RZ, 0xfc, !PT ;  /* 0x0000001012121812 */ /* 0x000fe400078efcff */
[----:B------:R-:W-:Y:S02]  /*75050*/  ISETP.LT.AND P1, PT, R27, UR7, !P0 ;  /* 0x000000071b007c0c */ /* 0x000fe4000c721270 */
[----:B------:R-:W-:Y:S01]  /*75060*/  ISETP.LT.AND P0, PT, R3, UR6, !P0 ;  /* 0x0000000603007c0c */ /* 0x000fe2000c701270 */
[----:B------:R0:W-:Y:S01]  /*75070*/  STL [R1+0x8], R0 ;  /* 0x0000080001007387 */ /* 0x0001e20000100800 */
[----:B------:R-:W-:Y:S01]  /*75080*/  LOP3.LUT R18, R18, 0xfffffff7, RZ, 0xc0, !PT ;  /* 0xfffffff712127812 */ /* 0x000fe200078ec0ff */
[----:B------:R-:W-:Y:S02]  /*75090*/  ULDC.64 UR6, c[0x0][0x228] ;  /* 0x00008a0000067ab9 */ /* 0x000fe40000000a00 */
[----:B0-----:R-:W2:Y:S06]  /*750a0*/  LDL.LU R0, [R1+0x1fa0] ;  /* 0x001fa00001007983 */ /* 0x001eac0000300800 */
[----:B------:R-:W-:Y:S01]  /*750b0*/  @P1 LOP3.LUT R18, R18, 0x8, RZ, 0xfc, !PT ;  /* 0x0000000812121812 */ /* 0x000fe200078efcff */
[----:B------:R-:W3:Y:S04]  /*750c0*/  LDL.LU R2, [R1+0x1f9c] ;  /* 0x001f9c0001027983 */ /* 0x000ee80000300800 */
[----:B------:R-:W3:Y:S01]  /*750d0*/  LDL.LU R3, [R1+0x1f98] ;  /* 0x001f980001037983 */ /* 0x000ee20000300800 */
[----:B------:R-:W-:-:S04]  /*750e0*/  LOP3.LUT R18, R18, 0xfffffffb, RZ, 0xc0, !PT ;  /* 0xfffffffb12127812 */ /* 0x000fc800078ec0ff */
[----:B------:R-:W-:Y:S02]  /*750f0*/  @P0 LOP3.LUT R18, R18, 0x4, RZ, 0xfc, !PT ;  /* 0x0000000412120812 */ /* 0x000fe400078efcff */
[----:B------:R-:W-:Y:S01]  /*75100*/  ISETP.GE.AND P0, PT, R6, UR8, PT ;  /* 0x0000000806007c0c */ /* 0x000fe2000bf06270 */
[----:B------:R-:W-:Y:S01]  /*75110*/  ULDC.64 UR8, c[0x0][0x228] ;  /* 0x00008a0000087ab9 */ /* 0x000fe20000000a00 */
[----:B------:R-:W4:Y:S02]  /*75120*/  LDL R6, [R1+0xf90] ;  /* 0x000f900001067983 */ /* 0x000f240000100800 */
[----:B------:R-:W-:Y:S02]  /*75130*/  ISETP.LT.AND P1, PT, R27, UR50, !P0 ;  /* 0x000000321b007c0c */ /* 0x000fe4000c721270 */
[----:B------:R-:W-:-:S11]  /*75140*/  LOP3.LUT R18, R18, 0xfffffffd, RZ, 0xc0, !PT ;  /* 0xfffffffd12127812 */ /* 0x000fd600078ec0ff */
[----:B------:R-:W-:-:S04]  /*75150*/  @P1 LOP3.LUT R18, R18, 0x2, RZ, 0xfc, !PT ;  /* 0x0000000212121812 */ /* 0x000fc800078efcff */
[----:B------:R-:W-:Y:S01]  /*75160*/  LOP3.LUT R18, R18, 0xfffffffe, RZ, 0xc0, !PT ;  /* 0xfffffffe12127812 */ /* 0x000fe200078ec0ff */
[----:B------:R-:W-:Y:S01]  /*75170*/  UMOV UR50, UR11 ;  /* 0x0000000b00327c82 */ /* 0x000fe20008000000 */
[----:B----4-:R-:W-:Y:S02]  /*75180*/  ISETP.LT.AND P1, PT, R6, UR52, !P0 ;  /* 0x0000003406007c0c */ /* 0x010fe4000c721270 */
[----:B------:R-:W-:Y:S01]  /*75190*/  ISETP.GE.AND P0, PT, R7, UR10, PT ;  /* 0x0000000a07007c0c */ /* 0x000fe2000bf06270 */
[----:B------:R-:W-:Y:S01]  /*751a0*/  ULDC.64 UR10, c[0x0][0x228] ;  /* 0x00008a00000a7ab9 */ /* 0x000fe20000000a00 */
[----:B------:R-:W-:-:S09]  /*751b0*/  ULDC UR52, c[0x0][0x22c] ;  /* 0x00008b0000347ab9 */ /* 0x000fd20000000800 */
[----:B------:R-:W-:Y:S02]  /*751c0*/  @P1 LOP3.LUT R18, R18, 0x1, RZ, 0xfc, !PT ;  /* 0x0000000112121812 */ /* 0x000fe400078efcff */
[----:B------:R-:W-:Y:S02]  /*751d0*/  ISETP.LT.AND P1, PT, R27, UR54, !P0 ;  /* 0x000000361b007c0c */ /* 0x000fe4000c721270 */
[----:B------:R-:W-:-:S11]  /*751e0*/  ISETP.LT.AND P0, PT, R6, UR56, !P0 ;  /* 0x0000003806007c0c */ /* 0x000fd6000c701270 */
[----:B------:R-:W-:-:S04]  /*751f0*/  @P1 LOP3.LUT R22, R22, 0x80000000, RZ, 0xfc, !PT ;  /* 0x8000000016161812 */ /* 0x000fc800078efcff */
[----:B------:R-:W-:-:S04]  /*75200*/  LOP3.LUT R22, R22, 0xbfffffff, RZ, 0xc0, !PT ;  /* 0xbfffffff16167812 */ /* 0x000fc800078ec0ff */
[----:B------:R-:W-:Y:S02]  /*75210*/  @P0 LOP3.LUT R22, R22, 0x40000000, RZ, 0xfc, !PT ;  /* 0x4000000016160812 */ /* 0x000fe400078efcff */
[----:B------:R-:W-:Y:S01]  /*75220*/  ISETP.GE.AND P0, PT, R8, UR14, PT ;  /* 0x0000000e08007c0c */ /* 0x000fe2000bf06270 */
[----:B------:R-:W-:-:S03]  /*75230*/  ULDC.64 UR14, c[0x0][0x228] ;  /* 0x00008a00000e7ab9 */ /* 0x000fc60000000a00 */
[----:B------:R-:W-:Y:S02]  /*75240*/  ISETP.LT.AND P2, PT, R27, UR58, !P0 ;  /* 0x0000003a1b007c0c */ /* 0x000fe4000c741270 */
[----:B------:R-:W-:Y:S02]  /*75250*/  ISETP.LT.AND P1, PT, R6, UR60, !P0 ;  /* 0x0000003c06007c0c */ /* 0x000fe4000c721270 */
[----:B------:R-:W-:Y:S02]  /*75260*/  LOP3.LUT R22, R22, 0xdfffffff, RZ, 0xc0, !PT ;  /* 0xdfffffff16167812 */ /* 0x000fe400078ec0ff */
[----:B------:R-:W-:Y:S01]  /*75270*/  ISETP.GE.AND P0, PT, R9, UR16, PT ;  /* 0x0000001009007c0c */ /* 0x000fe2000bf06270 */
[----:B------:R-:W-:-:S06]  /*75280*/  ULDC.64 UR16, c[0x0][0x228] ;  /* 0x00008a0000107ab9 */ /* 0x000fcc0000000a00 */
[----:B------:R-:W-:-:S04]  /*75290*/  @P2 LOP3.LUT R22, R22, 0x20000000, RZ, 0xfc, !PT ;  /* 0x2000000016162812 */ /* 0x000fc800078efcff */
[----:B------:R-:W-:-:S04]  /*752a0*/  LOP3.LUT R22, R22, 0xefffffff, RZ, 0xc0, !PT ;  /* 0xefffffff16167812 */ /* 0x000fc800078ec0ff */
[----:B------:R-:W-:Y:S02]  /*752b0*/  @P1 LOP3.LUT R22, R22, 0x10000000, RZ, 0xfc, !PT ;  /* 0x1000000016161812 */ /* 0x000fe400078efcff */
[----:B------:R-:W-:Y:S02]  /*752c0*/  ISETP.LT.AND P1, PT, R27, UR4, !P0 ;  /* 0x000000041b007c0c */ /* 0x000fe4000c721270 */
[----:B------:R-:W-:Y:S01]  /*752d0*/  ISETP.LT.AND P0, PT, R6, UR6, !P0 ;  /* 0x0000000606007c0c */ /* 0x000fe2000c701270 */
[----:B------:R-:W-:Y:S01]  /*752e0*/  IMAD.MOV.U32 R7, RZ, RZ, R4 ;  /* 0x000000ffff077224 */ /* 0x000fe200078e0004 */
[----:B------:R-:W-:Y:S01]  /*752f0*/  LOP3.LUT R22, R22, 0xf7ffffff, RZ, 0xc0, !PT ;  /* 0xf7ffffff16167812 */ /* 0x000fe200078ec0ff */
[----:B------:R-:W-:-:S08]  /*75300*/  ULDC UR6, c[0x0][0x22c] ;  /* 0x00008b0000067ab9 */ /* 0x000fd00000000800 */
        /* <DEDUP_REMOVED lines=9> */
[----:B------:R-:W-:Y:S01]  /*753a0*/  ULDC.64 UR22, c[0x0][0x228] ;  /* 0x00008a0000167ab9 */ /* 0x000fe20000000a00 */
[----:B------:R-:W-:Y:S01]  /*753b0*/  VIADD R4, R7, 0x45 ;  /* 0x0000004507047836 */ /* 0x000fe20000000000 */
[----:B------:R-:W-:Y:S01]  /*753c0*/  ULDC UR8, c[0x0][0x228] ;  /* 0x00008a0000087ab9 */ /* 0x000fe20000000800 */
[----:B------:R-:W-:-:S03]  /*753d0*/  ULDC UR10, c[0x0][0x228] ;  /* 0x00008a00000a7ab9 */ /* 0x000fc60000000800 */
[----:B------:R-:W-:-:S04]  /*753e0*/  @P2 LOP3.LUT R22, R22, 0x2000000, RZ, 0xfc, !PT ;  /* 0x0200000016162812 */ /* 0x000fc800078efcff */
[----:B------:R-:W-:-:S04]  /*753f0*/  LOP3.LUT R22, R22, 0xfeffffff, RZ, 0xc0, !PT ;  /* 0xfeffffff16167812 */ /* 0x000fc800078ec0ff */
[----:B------:R-:W-:Y:S02]  /*75400*/  @P1 LOP3.LUT R22, R22, 0x1000000, RZ, 0xfc, !PT ;  /* 0x0100000016161812 */ /* 0x000fe400078efcff */
[----:B------:R-:W-:Y:S02]  /*75410*/  ISETP.LT.AND P1, PT, R27, UR12, !P0 ;  /* 0x0000000c1b007c0c */ /* 0x000fe4000c721270 */
[----:B------:R-:W-:Y:S01]  /*75420*/  ISETP.LT.AND P0, PT, R6, UR14, !P0 ;  /* 0x0000000e06007c0c */ /* 0x000fe2000c701270 */
[----:B------:R-:W-:Y:S01]  /*75430*/  VIADD R5, R7, 0x43 ;  /* 0x0000004307057836 */ /* 0x000fe20000000000 */
[----:B------:R-:W-:Y:S02]  /*75440*/  LOP3.LUT R22, R22, 0xff7fffff, RZ, 0xc0, !PT ;  /* 0xff7fffff16167812 */ /* 0x000fe400078ec0ff */
[----:B------:R-:W-:Y:S01]  /*75450*/  LOP3.LUT R23, R23, 0x7fffffff, RZ, 0xc0, !PT ;  /* 0x7fffffff17177812 */ /* 0x000fe200078ec0ff */
[----:B------:R-:W-:Y:S01]  /*75460*/  ULDC UR14, c[0x0][0x228] ;  /* 0x00008a00000e7ab9 */ /* 0x000fe20000000800 */
[----:B------:R-:W-:-:S02]  /*75470*/  LOP3.LUT R24, R24, 0xbfffffff, RZ, 0xc0, !PT ;  /* 0xbfffffff18187812 */ /* 0x000fc400078ec0ff */
[----:B------:R-:W-:Y:S01]  /*75480*/  LOP3.LUT R25, R25, 0xbfffffff, RZ, 0xc0, !PT ;  /* 0xbfffffff19197812 */ /* 0x000fe200078ec0ff */
[----:B------:R-:W-:Y:S02]  /*75490*/  ULDC UR12, c[0x0][0x22c] ;  /* 0x00008b00000c7ab9 */ /* 0x000fe40000000800 */
        /* <DEDUP_REMOVED lines=10> */
[----:B------:R-:W-:Y:S01]  /*75540*/  ULDC UR18, c[0x0][0x228] ;  /* 0x00008a0000127ab9 */ /* 0x000fe20000000800 */
[----:B------:R-:W-:-:S04]  /*75550*/  ULDC UR16, c[0x0][0x22c] ;  /* 0x00008b0000107ab9 */ /* 0x000fc80000000800 */
[----:B------:R-:W-:-:S04]  /*75560*/  @P2 LOP3.LUT R22, R22, 0x200000, RZ, 0xfc, !PT ;  /* 0x0020000016162812 */ /* 0x000fc800078efcff */
[----:B------:R-:W-:-:S04]  /*75570*/  LOP3.LUT R22, R22, 0xffefffff, RZ, 0xc0, !PT ;  /* 0xffefffff16167812 */ /* 0x000fc800078ec0ff */
[----:B------:R-:W-:Y:S02]  /*75580*/  @P1 LOP3.LUT R22, R22, 0x100000, RZ, 0xfc, !PT ;  /* 0x0010000016161812 */ /* 0x000fe400078efcff */
[----:B------:R-:W-:Y:S02]  /*75590*/  ISETP.LT.AND P1, PT, R27, UR20, !P0 ;  /* 0x000000141b007c0c */ /* 0x000fe4000c721270 */
[----:B------:R-:W-:Y:S01]  /*755a0*/  ISETP.LT.AND P0, PT, R6, UR22, !P0 ;  /* 0x0000001606007c0c */ /* 0x000fe2000c701270 */
[----:B------:R-:W-:Y:S01]  /*755b0*/  ULDC UR22, c[0x0][0x228] ;  /* 0x00008a0000167ab9 */ /* 0x000fe20000000800 */
        /* <DEDUP_REMOVED lines=13> */
[----:B------:R-:W-:Y:S01]  /*75690*/  LOP3.LUT R26, R26, 0xbfffffff, RZ, 0xc0, !PT ;  /* 0xbfffffff1a1a7812 */ /* 0x000fe200078ec0ff */
[----:B------:R-:W-:-:S03]  /*756a0*/  ULDC UR26, c[0x0][0x22c] ;  /* 0x00008b00001a7ab9 */ /* 0x000fc60000000800 */
        /* <DEDUP_REMOVED lines=37> */
[----:B------:R-:W-:Y:S01]  /*75900*/  ULDC UR40, c[0x0][0x228] ;  /* 0x00008a0000287ab9 */ /* 0x000fe20000000800 */
[----:B------:R-:W-:-:S05]  /*75910*/  ULDC UR42, c[0x0][0x22c] ;  /* 0x00008b00002a7ab9 */ /* 0x000fca0000000800 */
[----:B------:R-:W-:-:S04]  /*75920*/  @P2 LOP3.LUT R22, R22, 0x200, RZ, 0xfc, !PT ;  /* 0x0000020016162812 */ /* 0x000fc800078efcff */
[----:B------:R-:W-:-:S04]  /*75930*/  LOP3.LUT R22, R22, 0xfffffeff, RZ, 0xc0, !PT ;  /* 0xfffffeff16167812 */ /* 0x000fc800078ec0ff */
[----:B------:R-:W-:Y:S02]  /*75940*/  @P1 LOP3.LUT R22, R22, 0x100, RZ, 0xfc, !PT ;  /* 0x0000010016161812 */ /* 0x000fe400078efcff */
[----:B------:R-:W-:Y:S02]  /*75950*/  ISETP.LT.AND P1, PT, R6, UR48, !P0 ;  /* 0x0000003006007c0c */ /* 0x000fe4000c721270 */
[----:B------:R-:W-:Y:S01]  /*75960*/  ISETP.LT.AND P0, PT, R27, UR44, !P0 ;  /* 0x0000002c1b007c0c */ /* 0x000fe2000c701270 */
[----:B------:R-:W-:Y:S01]  /*75970*/  ULDC UR44, c[0x0][0x22c] ;  /* 0x00008b00002c7ab9 */ /* 0x000fe20000000800 */
[----:B------:R-:W-:Y:S02]  /*75980*/  LOP3.LUT R22, R22, 0xffffffbf, RZ, 0xc0, !PT ;  /* 0xffffffbf16167812 */ /* 0x000fe400078ec0ff */
[----:B------:R-:W-:Y:S01]  /*75990*/  LOP3.LUT R21, R21, 0xbfffffff, RZ, 0xc0, !PT ;  /* 0xbfffffff15157812 */ /* 0x000fe200078ec0ff */
[----:B------:R-:W-:-:S06]  /*759a0*/  ULDC UR48, c[0x0][0x22c] ;  /* 0x00008b0000307ab9 */ /* 0x000fcc0000000800 */
[----:B------:R-:W-:-:S04]  /*759b0*/  @P1 LOP3.LUT R22, R22, 0x40, RZ, 0xfc, !PT ;  /* 0x0000004016161812 */ /* 0x000fc800078efcff */
[----:B------:R-:W-:-:S04]  /*759c0*/  LOP3.LUT R22, R22, 0xffffff7f, RZ, 0xc0, !PT ;  /* 0xffffff7f16167812 */ /* 0x000fc800078ec0ff */
[----:B------:R-:W-:Y:S02]  /*759d0*/  @P0 LOP3.LUT R22, R22, 0x80, RZ, 0xfc, !PT ;  /* 0x0000008016160812 */ /* 0x000fe400078efcff */
[----:B------:R-:W-:Y:S02]  /*759e0*/  ISETP.GE.AND P0, PT, R4, UR6, PT ;  /* 0x0000000604007c0c */ /* 0x000fe4000bf06270 */
[----:B------:R-:W-:Y:S02]  /*759f0*/  LOP3.LUT R22, R22, 0xffffffdf, RZ, 0xc0, !PT ;  /* 0xffffffdf16167812 */ /* 0x000fe400078ec0ff */
[----:B------:R-:W-:Y:S02]  /*75a00*/  ISETP.LT.AND P1, PT, R27, UR8, !P0 ;  /* 0x000000081b007c0c */ /* 0x000fe4000c721270 */
[----:B------:R-:W-:Y:S01]  /*75a10*/  ISETP.LT.AND P0, PT, R6, UR10, !P0 ;  /* 0x0000000a06007c0c */ /* 0x000fe2000c701270 */
[----:B------:R-:W-:Y:S01]  /*75a20*/  VIADD R4, R7, 0x44 ;  /* 0x0000004407047836 */ /* 0x000fe20000000000 */
[----:B------:R-:W-:Y:S01]  /*75a30*/  ULDC UR6, c[0x0][0x22c] ;  /* 0x00008b0000067ab9 */ /* 0x000fe20000000800 */
[----:B------:R-:W-:Y:S01]  /*75a40*/  ULDC UR8, c[0x0][0x228] ;  /* 0x00008a0000087ab9 */ /* 0x000fe20000000800 */
[----:B------:R-:W-:-:S07]  /*75a50*/  ULDC UR10, c[0x0][0x228] ;  /* 0x00008a00000a7ab9 */ /* 0x000fce0000000800 */
[----:B------:R-:W-:-:S04]  /*75a60*/  @P1 LOP3.LUT R22, R22, 0x20, RZ, 0xfc, !PT ;  /* 0x0000002016161812 */ /* 0x000fc800078efcff */
[----:B------:R-:W-:-:S04]  /*75a70*/  LOP3.LUT R22, R22, 0xffffffef, RZ, 0xc0, !PT ;  /* 0xffffffef16167812 */ /* 0x000fc800078ec0ff */
[----:B------:R-:W-:Y:S02]  /*75a80*/  @P0 LOP3.LUT R22, R22, 0x10, RZ, 0xfc, !PT ;  /* 0x0000001016160812 */ /* 0x000fe400078efcff */
[----:B------:R-:W-:Y:S01]  /*75a90*/  ISETP.GE.AND P0, PT, R4, UR6, PT ;  /* 0x0000000604007c0c */ /* 0x000fe2000bf06270 */
[----:B------:R-:W-:-:S03]  /*75aa0*/  ULDC UR6, c[0x0][0x22c] ;  /* 0x00008b0000067ab9 */ /* 0x000fc60000000800 */
[----:B------:R-:W-:Y:S02]  /*75ab0*/  ISETP.LT.AND P1, PT, R27, UR8, !P0 ;  /* 0x000000081b007c0c */ /* 0x000fe4000c721270 */
[----:B------:R-:W-:Y:S02]  /*75ac0*/  ISETP.LT.AND P0, PT, R6, UR10, !P0 ;  /* 0x0000000a06007c0c */ /* 0x000fe4000c701270 */
[----:B------:R-:W-:Y:S01]  /*75ad0*/  LOP3.LUT R22, R22, 0xfffffff7, RZ, 0xc0, !PT ;  /* 0xfffffff716167812 */ /* 0x000fe200078ec0ff */
[----:B------:R-:W-:Y:S01]  /*75ae0*/  ULDC UR8, c[0x0][0x228] ;  /* 0x00008a0000087ab9 */ /* 0x000fe20000000800 */
[----:B------:R-:W-:-:S07]  /*75af0*/  ULDC UR10, c[0x0][0x228] ;  /* 0x00008a00000a7ab9 */ /* 0x000fce0000000800 */
[----:B------:R-:W-:-:S04]  /*75b00*/  @P1 LOP3.LUT R22, R22, 0x8, RZ, 0xfc, !PT ;  /* 0x0000000816161812 */ /* 0x000fc800078efcff */
[----:B------:R-:W-:-:S04]  /*75b10*/  LOP3.LUT R22, R22, 0xfffffffb, RZ, 0xc0, !PT ;  /* 0xfffffffb16167812 */ /* 0x000fc800078ec0ff */
[----:B------:R-:W-:Y:S02]  /*75b20*/  @P0 LOP3.LUT R22, R22, 0x4, RZ, 0xfc, !PT ;  /* 0x0000000416160812 */ /* 0x000fe400078efcff */
[----:B------:R-:W-:Y:S01]  /*75b30*/  ISETP.GE.AND P0, PT, R5, UR6, PT ;  /* 0x0000000605007c0c */ /* 0x000fe2000bf06270 */
[----:B------:R-:W-:Y:S01]  /*75b40*/  VIADD R4, R7, 0x42 ;  /* 0x0000004207047836 */ /* 0x000fe20000000000 */
[----:B------:R-:W-:Y:S02]  /*75b50*/  ULDC UR6, c[0x0][0x22c] ;  /* 0x00008b0000067ab9 */ /* 0x000fe40000000800 */
        /* <DEDUP_REMOVED lines=12> */
[----:B------:R-:W-:Y:S01]  /*75c20*/  ISETP.LT.AND P0, PT, R6, UR10, !P0 ;  /* 0x0000000a06007c0c */ /* 0x000fe2000c701270 */
[----:B------:R-:W-:Y:S01]  /*75c30*/  ULDC UR8, c[0x0][0x228] ;  /* 0x00008a0000087ab9 */ /* 0x000fe20000000800 */
[----:B------:R-:W-:-:S09]  /*75c40*/  ULDC UR10, c[0x0][0x228] ;  /* 0x00008a00000a7ab9 */ /* 0x000fd20000000800 */
        /* <DEDUP_REMOVED lines=8> */
[----:B------:R-:W-:Y:S01]  /*75cd0*/  VIADD R4, R7, 0x40 ;  /* 0x0000004007047836 */ /* 0x000fe20000000000 */
[----:B------:R-:W-:Y:S01]  /*75ce0*/  ULDC UR8, c[0x0][0x228] ;  /* 0x00008a0000087ab9 */ /* 0x000fe20000000800 */
[----:B------:R-:W-:-:S06]  /*75cf0*/  ULDC UR10, c[0x0][0x228] ;  /* 0x00008a00000a7ab9 */ /* 0x000fcc0000000800 */
[----:B------:R-:W-:-:S04]  /*75d00*/  @P1 LOP3.LUT R23, R23, 0x20000000, RZ, 0xfc, !PT ;  /* 0x2000000017171812 */ /* 0x000fc800078efcff */
[----:B------:R-:W-:-:S04]  /*75d10*/  LOP3.LUT R23, R23, 0xefffffff, RZ, 0xc0, !PT ;  /* 0xefffffff17177812 */ /* 0x000fc800078ec0ff */
[----:B------:R-:W-:Y:S02]  /*75d20*/  @P0 LOP3.LUT R23, R23, 0x10000000, RZ, 0xfc, !PT ;  /* 0x1000000017170812 */ /* 0x000fe400078efcff */
[C---:B------:R-:W-:Y:S01]  /*75d30*/  ISETP.GE.AND P0, PT, R7.reuse, UR50, PT ;  /* 0x0000003207007c0c */ /* 0x040fe2000bf06270 */
[----:B------:R-:W-:Y:S01]  /*75d40*/  VIADD R5, R7, 0x1 ;  /* 0x0000000107057836 */ /* 0x000fe20000000000 */
[----:B------:R-:W-:Y:S02]  /*75d50*/  ULDC UR50, c[0x0][0x22c] ;  /* 0x00008b0000327ab9 */ /* 0x000fe40000000800 */
[----:B------:R-:W-:Y:S02]  /*75d60*/  ISETP.LT.AND P0, PT, R27, UR6, !P0 ;  /* 0x000000061b007c0c */ /* 0x000fe4000c701270 */
[----:B------:R-:W-:Y:S01]  /*75d70*/  LOP3.LUT R23, R23, 0xf7ffffff, RZ, 0xc0, !PT ;  /* 0xf7ffffff17177812 */ /* 0x000fe200078ec0ff */
[----:B------:R-:W-:-:S10]  /*75d80*/  ULDC UR6, c[0x0][0x22c] ;  /* 0x00008b0000067ab9 */ /* 0x000fd40000000800 */
[----:B------:R-:W-:Y:S02]  /*75d90*/  @P0 LOP3.LUT R23, R23, 0x8000000, RZ, 0xfc, !PT ;  /* 0x0800000017170812 */ /* 0x000fe400078efcff */
[----:B------:R-:W-:Y:S01]  /*75da0*/  ISETP.GE.AND P0, PT, R4, UR6, PT ;  /* 0x0000000604007c0c */ /* 0x000fe2000bf06270 */
[----:B------:R-:W-:-:S03]  /*75db0*/  ULDC UR6, c[0x0][0x228] ;  /* 0x00008a0000067ab9 */ /* 0x000fc60000000800 */
[----:B------:R-:W-:Y:S02]  /*75dc0*/  ISETP.LT.AND P1, PT, R27, UR8, !P0 ;  /* 0x000000081b007c0c */ /* 0x000fe4000c721270 */
[----:B------:R-:W-:Y:S02]  /*75dd0*/  ISETP.LT.AND P0, PT, R6, UR10, !P0 ;  /* 0x0000000a06007c0c */ /* 0x000fe4000c701270 */
[----:B------:R-:W-:Y:S01]  /*75de0*/  LOP3.LUT R23, R23, 0xfbffffff, RZ, 0xc0, !PT ;  /* 0xfbffffff17177812 */ /* 0x000fe200078ec0ff */
[----:B------:R-:W-:Y:S01]  /*75df0*/  ULDC UR8, c[0x0][0x228] ;  /* 0x00008a0000087ab9 */ /* 0x000fe20000000800 */
[----:B------:R-:W-:Y:S01]  /*75e00*/  VIADD R4, R7, 0x3f ;  /* 0x0000003f07047836 */ /* 0x000fe20000000000 */
        /* <DEDUP_REMOVED lines=8> */
[----:B------:R-:W-:Y:S01]  /*75e90*/  ULDC UR6, c[0x0][0x22c] ;  /* 0x00008b0000067ab9 */ /* 0x000fe20000000800 */
[----:B------:R-:W-:Y:S01]  /*75ea0*/  ULDC UR8, c[0x0][0x228] ;  /* 0x00008a0000087ab9 */ /* 0x000fe20000000800 */
[----:B------:R-:W-:Y:S01]  /*75eb0*/  VIADD R5, R7, 0x2 ;  /* 0x0000000207057836 */ /* 0x000fe20000000000 */
        /* <DEDUP_REMOVED lines=132> */
[----:B------:R-:W-:-:S09]  /*76700*/  ULDC UR50, c[0x0][0x22c] ;  /* 0x00008b0000327ab9 */ /* 0x000fd20000000800 */
[----:B------:R-:W-:Y:S02]  /*76710*/  @P0 LOP3.LUT R24, R24, 0x40000000, RZ, 0xfc, !PT ;  /* 0x4000000018180812 */ /* 0x000fe400078efcff */
[----:B------:R-:W-:Y:S02]  /*76720*/  ISETP.GE.AND P0, PT, R4, UR6, PT ;  /* 0x0000000604007c0c */ /* 0x000fe4000bf06270 */
[----:B------:R-:W-:Y:S02]  /*76730*/  @P1 LOP3.LUT R23, R23, 0x2, RZ, 0xfc, !PT ;  /* 0x0000000217171812 */ /* 0x000fe400078efcff */
        /* <DEDUP_REMOVED lines=142> */
[----:B------:R-:W-:-:S04]  /*77020*/  ISETP.GE.AND P0, PT, R5, UR50, PT ;  /* 0x0000003205007c0c */ /* 0x000fc8000bf06270 */
        /* <DEDUP_REMOVED lines=26> */
[----:B------:R-:W-:-:S09]  /*771d0*/  ULDC UR38, c[0x0][0x228] ;  /* 0x00008a0000267ab9 */ /* 0x000fd20000000800 */
[----:B------:R-:W-:Y:S02]  /*771e0*/  @P0 LOP3.LUT R25, R25, 0x40000000, RZ, 0xfc, !PT ;  /* 0x4000000019190812 */ /* 0x000fe400078efcff */
[----:B------:R-:W-:Y:S02]  /*771f0*/  ISETP.GE.AND P0, PT, R4, UR28, PT ;  /* 0x0000001c04007c0c */ /* 0x000fe4000bf06270 */
[----:B------:R-:W-:Y:S01]  /*77200*/  @P1 LOP3.LUT R24, R24, 0x2, RZ, 0xfc, !PT ;  /* 0x0000000218181812 */ /* 0x000fe200078efcff */
[----:B------:R-:W-:Y:S01]  /*77210*/  VIADD R5, R7, 0x10 ;  /* 0x0000001007057836 */ /* 0x000fe20000000000 */
        /* <DEDUP_REMOVED lines=68> */
[C---:B------:R-:W-:Y:S01]  /*77660*/  VIADD R5, R7.reuse, 0x13 ;  /* 0x0000001307057836 */ /* 0x040fe20000000000 */
[----:B------:R-:W-:Y:S01]  /*77670*/  ULDC UR36, c[0x0][0x228] ;  /* 0x00008a0000247ab9 */ /* 0x000fe20000000800 */
        /* <DEDUP_REMOVED lines=252> */
[----:B------:R-:W-:Y:S01]  /*78640*/  VIADD R5, R7, 0x1f ;  /* 0x0000001f07057836 */ /* 0x000fe20000000000 */
[----:B------:R-:W-:Y:S01]  /*78650*/  ULDC UR26, c[0x0][0x22c] ;  /* 0x00008b00001a7ab9 */ /* 0x000fe20000000800 */
        /* <DEDUP_REMOVED lines=44> */
[----:B------:R-:W-:-:S02]  /*78920*/  LOP3.LUT R20, R20, 0x7fffffff, RZ, 0xc0, !PT ;  /* 0x7fffffff14147812 */ /* 0x000fc400078ec0ff */
[----:B--2---:R-:W-:Y:S02]  /*78930*/  LOP3.LUT R0, R0, 0x7fffffff, RZ, 0xc0, !PT ;  /* 0x7fffffff00007812 */ /* 0x004fe400078ec0ff */
[----:B---3--:R-:W-:Y:S01]  /*78940*/  LOP3.LUT R2, R2, 0x7fffffff, RZ, 0xc0, !PT ;  /* 0x7fffffff02027812 */ /* 0x008fe200078ec0ff */
[----:B------:R0:W-:Y:S04]  /*78950*/  STL [R1+0x1f30], R18 ;  /* 0x001f301201007387 */ /* 0x0001e80000100800 */
[----:B------:R-:W2:Y:S01]  /*78960*/  LDL.LU R16, [R1+0x1f94] ;  /* 0x001f940001107983 */ /* 0x000ea20000300800 */
[----:B------:R-:W-:Y:S01]  /*78970*/  LOP3.LUT R3, R3, 0x7fffffff, RZ, 0xc0, !PT ;  /* 0x7fffffff03037812 */ /* 0x000fe200078ec0ff */
[----:B------:R-:W-:Y:S02]  /*78980*/  ULDC UR48, c[0x0][0x22c] ;  /* 0x00008b0000307ab9 */ /* 0x000fe40000000800 */
[----:B------:R-:W3:Y:S01]  /*78990*/  LDL.LU R17, [R1+0x1f90] ;  /* 0x001f900001117983 */ /* 0x000ee20000300800 */
[----:B------:R-:W-:Y:S01]  /*789a0*/  @P1 LOP3.LUT R21, R21, 0x10000000, RZ, 0xfc, !PT ;  /* 0x1000000015151812 */ /* 0x000fe200078efcff */
[----:B------:R-:W-:Y:S01]  /*789b0*/  UMOV UR50, UR49 ;  /* 0x0000003100327c82 */ /* 0x000fe20008000000 */
[----:B------:R-:W-:Y:S01]  /*789c0*/  ULDC UR49, c[0x0][0x22c] ;  /* 0x00008b0000317ab9 */ /* 0x000fe20000000800 */
[----:B------:R-:W4:Y:S01]  /*789d0*/  LDL.LU R15, [R1+0x28] ;  /* 0x00002800010f7983 */ /* 0x000f220000300800 */
[----:B------:R-:W-:-:S03]  /*789e0*/  LOP3.LUT R21, R21, 0xf7ffffff, RZ, 0xc0, !PT ;  /* 0xf7ffffff15157812 */ /* 0x000fc600078ec0ff */
[----:B------:R-:W4:Y:S04]  /*789f0*/  LDL.LU R14, [R1+0x24] ;  /* 0x00002400010e7983 */ /* 0x000f280000300800 */
[----:B------:R-:W4:Y:S04]  /*78a00*/  LDL.LU R13, [R1+0x20] ;  /* 0x00002000010d7983 */ /* 0x000f280000300800 */
[----:B------:R-:W4:Y:S01]  /*78a10*/  LDL.LU R12, [R1+0x1c] ;  /* 0x00001c00010c7983 */ /* 0x000f220000300800 */
[----:B------:R-:W-:Y:S02]  /*78a20*/  @P0 LOP3.LUT R21, R21, 0x8000000, RZ, 0xfc, !PT ;  /* 0x0800000015150812 */ /* 0x000fe400078efcff */
[----:B------:R-:W-:Y:S01]  /*78a30*/  ISETP.GE.AND P0, PT, R4, UR36, PT ;  /* 0x0000002404007c0c */ /* 0x000fe2000bf06270 */
[----:B------:R-:W4:Y:S01]  /*78a40*/  LDL.LU R11, [R1+0x18] ;  /* 0x00001800010b7983 */ /* 0x000f220000300800 */
[----:B------:R-:W-:-:S02]  /*78a50*/  LOP3.LUT R21, R21, 0xfbffffff, RZ, 0xc0, !PT ;  /* 0xfbffffff15157812 */ /* 0x000fc400078ec0ff */
[----:B------:R-:W-:Y:S02]  /*78a60*/  ISETP.LT.AND P1, PT, R6, UR38, !P0 ;  /* 0x0000002606007c0c */ /* 0x000fe4000c721270 */
[----:B------:R-:W-:Y:S01]  /*78a70*/  ISETP.LT.AND P0, PT, R27, UR40, !P0 ;  /* 0x000000281b007c0c */ /* 0x000fe2000c701270 */
[----:B------:R-:W-:Y:S01]  /*78a80*/  ULDC UR38, c[0x0][0x228] ;  /* 0x00008a0000267ab9 */ /* 0x000fe20000000800 */
[----:B------:R-:W-:Y:S01]  /*78a90*/  ULDC UR40, c[0x0][0x228] ;  /* 0x00008a0000287ab9 */ /* 0x000fe20000000800 */
[----:B------:R-:W-:Y:S01]  /*78aa0*/  VIADD R4, R7, 0x5b ;  /* 0x0000005b07047836 */ /* 0x000fe20000000000 */
[----:B------:R-:W-:Y:S01]  /*78ab0*/  ULDC UR36, c[0x0][0x22c] ;  /* 0x00008b0000247ab9 */ /* 0x000fe20000000800 */
[----:B------:R-:W4:Y:S04]  /*78ac0*/  LDL.LU R10, [R1+0x14] ;  /* 0x00001400010a7983 */ /* 0x000f280000300800 */
[----:B------:R-:W4:Y:S04]  /*78ad0*/  LDL.LU R9, [R1+0x10] ;  /* 0x0000100001097983 */ /* 0x000f280000300800 */
[----:B------:R-:W4:Y:S04]  /*78ae0*/  LDL.LU R8, [R1+0xc] ;  /* 0x00000c0001087983 */ /* 0x000f280000300800 */
[----:B0-----:R-:W4:Y:S01]  /*78af0*/  LDL.LU R18, [R1+0x8] ;  /* 0x0000080001127983 */ /* 0x001f220000300800 */
        /* <DEDUP_REMOVED lines=579> */
[----:B--2---:R-:W-:Y:S01]  /*7af30*/  LOP3.LUT R16, R16, 0x7fffffff, RZ, 0xc0, !PT ;  /* 0x7fffffff10107812 */ /* 0x004fe200078ec0ff */
        /* <DEDUP_REMOVED lines=22> */
[----:B------:R-:W-:-:S08]  /*7b0a0*/  ULDC UR38, c[0x0][0x228] ;  /* 0x00008a0000267ab9 */ /* 0x000fd00000000800 */
[----:B------:R-:W-:Y:S02]  /*7b0b0*/  @P0 LOP3.LUT R2, R2, 0x80000000, RZ, 0xfc, !PT ;  /* 0x8000000002020812 */ /* 0x000fe400078efcff */
[----:B------:R-:W-:Y:S02]  /*7b0c0*/  ISETP.GE.AND P0, PT, R4, UR30, PT ;  /* 0x0000001e04007c0c */ /* 0x000fe4000bf06270 */
[----:B------:R-:W-:Y:S01]  /*7b0d0*/  @P1 LOP3.LUT R0, R0, 0x2, RZ, 0xfc, !PT ;  /* 0x0000000200001812 */ /* 0x000fe200078efcff */
[----:B------:R-:W-:Y:S01]  /*7b0e0*/  ULDC UR30, c[0x0][0x228] ;  /* 0x00008a00001e7ab9 */ /* 0x000fe20000000800 */
        /* <DEDUP_REMOVED lines=87> */
[----:B------:R-:W-:Y:S01]  /*7b660*/  VIADD R4, R7, 0x9b ;  /* 0x0000009b07047836 */ /* 0x000fe20000000000 */
[----:B---3--:R-:W-:Y:S01]  /*7b670*/  LOP3.LUT R17, R17, 0x7fffffff, RZ, 0xc0, !PT ;  /* 0x7fffffff11117812 */ /* 0x008fe200078ec0ff */
[----:B------:R-:W-:Y:S01]  /*7b680*/  ULDC UR20, c[0x0][0x22c] ;  /* 0x00008b0000147ab9 */ /* 0x000fe20000000800 */
[----:B------:R-:W-:Y:S02]  /*7b690*/  ISETP.LT.AND P1, PT, R6, UR30, !P0 ;  /* 0x0000001e06007c0c */ /* 0x000fe4000c721270 */
[----:B------:R-:W-:Y:S01]  /*7b6a0*/  ISETP.LT.AND P0, PT, R27, UR34, !P0 ;  /* 0x000000221b007c0c */ /* 0x000fe2000c701270 */
[----:B------:R-:W-:Y:S01]  /*7b6b0*/  ULDC UR30, c[0x0][0x228] ;  /* 0x00008a00001e7ab9 */ /* 0x000fe20000000800 */
[----:B------:R-:W-:-:S09]  /*7b6c0*/  ULDC UR34, c[0x0][0x228] ;  /* 0x00008a0000227ab9 */ /* 0x000fd20000000800 */
        /* <DEDUP_REMOVED lines=91> */
[----:B------:R-:W-:Y:S01]  /*7bc80*/  ISETP.LT.AND P0, PT, R27, UR40, !P0 ;  /* 0x000000281b007c0c */ /* 0x000fe2000c701270 */
[----:B------:R-:W-:Y:S01]  /*7bc90*/  ULDC UR38, c[0x0][0x228] ;  /* 0x00008a0000267ab9 */ /* 0x000fe20000000800 */
[----:B------:R-:W-:-:S09]  /*7bca0*/  ULDC UR40, c[0x0][0x228] ;  /* 0x00008a0000287ab9 */ /* 0x000fd20000000800 */
[----:B------:R-:W-:-:S04]  /*7bcb0*/  @P1 LOP3.LUT R16, R16, 0x80000000, RZ, 0xfc, !PT ;  /* 0x8000000010101812 */ /* 0x000fc800078efcff */
[----:B------:R-:W-:-:S04]  /*7bcc0*/  LOP3.LUT R16, R16, 0xdfffffff, RZ, 0xc0, !PT ;  /* 0xdfffffff10107812 */ /* 0x000fc800078ec0ff */
[----:B------:R-:W-:Y:S02]  /*7bcd0*/  @P0 LOP3.LUT R16, R16, 0x20000000, RZ, 0xfc, !PT ;  /* 0x2000000010100812 */ /* 0x000fe400078efcff */
[----:B------:R-:W-:-:S04]  /*7bce0*/  ISETP.GE.AND P0, PT, R4, UR44, PT ;  /* 0x0000002c04007c0c */ /* 0x000fc8000bf06270 */
        /* <DEDUP_REMOVED lines=17> */
[----:B------:R-:W-:Y:S01]  /*7be00*/  STL [R1+0x1f34], R22 ;  /* 0x001f341601007387 */ /* 0x000fe20000100800 */
[----:B------:R-:W0:Y:S01]  /*7be10*/  S2UR UR54, SR_CgaCtaId ;  /* 0x00000000003679c3 */ /* 0x000e220000008800 */
[----:B----4-:R-:W-:Y:S01]  /*7be20*/  R2UR UR44, R15 ;  /* 0x000000000f2c72ca */ /* 0x010fe200000e0000 */
[----:B------:R-:W-:Y:S01]  /*7be30*/  UMOV UR52, 0x400 ;  /* 0x0000040000347882 */ /* 0x000fe20000000000 */
[----:B------:R-:W-:Y:S01]  /*7be40*/  R2UR UR48, R14 ;  /* 0x000000000e3072ca */ /* 0x000fe200000e0000 */
[----:B------:R-:W-:Y:S01]  /*7be50*/  UMOV UR42, UR50 ;  /* 0x00000032002a7c82 */ /* 0x000fe20008000000 */
[----:B------:R-:W-:-:S02]  /*7be60*/  R2UR UR49, R13 ;  /* 0x000000000d3172ca */ /* 0x000fc400000e0000 */
[----:B------:R-:W-:Y:S02]  /*7be70*/  R2UR UR56, R9 ;  /* 0x00000000093872ca */ /* 0x000fe400000e0000 */
[----:B------:R-:W-:Y:S02]  /*7be80*/  @P1 LOP3.LUT R16, R16, 0x800000, RZ, 0xfc, !PT ;  /* 0x0080000010101812 */ /* 0x000fe400078efcff */
[----:B------:R-:W-:Y:S02]  /*7be90*/  R2UR UR60, R18 ;  /* 0x00000000123c72ca */ /* 0x000fe400000e0000 */
[----:B------:R-:W-:Y:S02]  /*7bea0*/  LOP3.LUT R3, R3, 0xff7fffff, RZ, 0xc0, !PT ;  /* 0xff7fffff03037812 */ /* 0x000fe400078ec0ff */
[----:B------:R-:W-:Y:S02]  /*7beb0*/  LOP3.LUT R2, R2, 0xfffffffe, RZ, 0xc0, !PT ;  /* 0xfffffffe02027812 */ /* 0x000fe400078ec0ff */
[----:B------:R-:W-:-:S02]  /*7bec0*/  LOP3.LUT R16, R16, 0xffdfffff, RZ, 0xc0, !PT ;  /* 0xffdfffff10107812 */ /* 0x000fc400078ec0ff */
[----:B------:R-:W-:Y:S01]  /*7bed0*/  R2UR UR58, R8 ;  /* 0x00000000083a72ca */ /* 0x000fe200000e0000 */
[----:B------:R-:W-:Y:S01]  /*7bee0*/  ULDC UR40, c[0x0][0x22c] ;  /* 0x00008b0000287ab9 */ /* 0x000fe20000000800 */
        /* <DEDUP_REMOVED lines=8> */
[----:B------:R-:W-:Y:S01]  /*7bf70*/  STL [R1+0x1f38], R23 ;  /* 0x001f381701007387 */ /* 0x000fe20000100800 */
[----:B0-----:R-:W-:Y:S01]  /*7bf80*/  ULEA UR4, UR54, UR52, 0x18 ;  /* 0x0000003436047291 */ /* 0x001fe2000f8ec03f */
[----:B------:R-:W-:Y:S01]  /*7bf90*/  R2UR UR50, R12 ;  /* 0x000000000c3272ca */ /* 0x000fe200000e0000 */
[----:B------:R-:W-:-:S03]  /*7bfa0*/  ULDC UR38, c[0x0][0x22c] ;  /* 0x00008b0000267ab9 */ /* 0x000fc60000000800 */
        /* <DEDUP_REMOVED lines=10> */
[----:B------:R-:W-:Y:S01]  /*7c050*/  STL [R1+0x1f3c], R24 ;  /* 0x001f3c1801007387 */ /* 0x000fe20000100800 */
[----:B------:R-:W-:-:S02]  /*7c060*/  R2UR UR52, R11 ;  /* 0x000000000b3472ca */ /* 0x000fc400000e0000 */
        /* <DEDUP_REMOVED lines=10> */
[----:B------:R-:W-:Y:S01]  /*7c110*/  LOP3.LUT R16, R16, 0xffffefff, RZ, 0xc0, !PT ;  /* 0xffffefff10107812 */ /* 0x000fe200078ec0ff */
[----:B------:R-:W-:Y:S01]  /*7c120*/  ULDC UR8, c[0x0][0x228] ;  /* 0x00008a0000087ab9 */ /* 0x000fe20000000800 */
[----:B------:R-:W-:Y:S01]  /*7c130*/  VIADD R4, R7, 0xa9 ;  /* 0x000000a907047836 */ /* 0x000fe20000000000 */
[----:B------:R-:W-:Y:S01]  /*7c140*/  STL [R1+0x1f40], R25 ;  /* 0x001f401901007387 */ /* 0x000fe20000100800 */
[----:B------:R-:W-:-:S05]  /*7c150*/  ULDC UR12, c[0x0][0x22c] ;  /* 0x00008b00000c7ab9 */ /* 0x000fca0000000800 */
[----:B------:R-:W-:-:S04]  /*7c160*/  @P1 LOP3.LUT R16, R16, 0x1000, RZ, 0xfc, !PT ;  /* 0x0000100010101812 */ /* 0x000fc800078efcff */
        /* <DEDUP_REMOVED lines=33> */
[----:B------:R-:W-:-:S08]  /*7c380*/  ULDC UR18, c[0x0][0x22c] ;  /* 0x00008b0000127ab9 */ /* 0x000fd00000000800 */
        /* <DEDUP_REMOVED lines=21> */
[----:B------:R0:W-:Y:S01]  /*7c4e0*/  STL [R1+0x1f64], R0 ;  /* 0x001f640001007387 */ /* 0x0001e20000100800 */
        /* <DEDUP_REMOVED lines=74> */
[----:B------:R-:W-:Y:S01]  /*7c990*/  IMAD.MOV.U32 R4, RZ, RZ, R7 ;  /* 0x000000ffff047224 */ /* 0x000fe200078e0007 */
[----:B------:R-:W-:Y:S01]  /*7c9a0*/  ULDC UR6, c[0x0][0x22c] ;  /* 0x00008b0000067ab9 */ /* 0x000fe20000000800 */
[----:B------:R-:W-:Y:S01]  /*7c9b0*/  ULDC UR8, c[0x0][0x22c] ;  /* 0x00008b0000087ab9 */ /* 0x000fe20000000800 */
[----:B------:R-:W-:-:S07]  /*7c9c0*/  ULDC UR36, c[0x0][0x22c] ;  /* 0x00008b0000247ab9 */ /* 0x000fce0000000800 */
[----:B------:R-:W-:-:S04]  /*7c9d0*/  @P1 LOP3.LUT R17, R17, 0x4, RZ, 0xfc, !PT ;  /* 0x0000000411111812 */ /* 0x000fc800078efcff */
[----:B------:R-:W-:Y:S01]  /*7c9e0*/  LOP3.LUT R17, R17, 0xfffffffd, RZ, 0xc0, !PT ;  /* 0xfffffffd11117812 */ /* 0x000fe200078ec0ff */
[C---:B------:R-:W-:Y:S02]  /*7c9f0*/  VIADD R6, R4.reuse, 0xe5 ;  /* 0x000000e504067836 */ /* 0x040fe40000000000 */
[C---:B------:R-:W-:Y:S01]  /*7ca00*/  VIADD R5, R4.reuse, 0xe6 ;  /* 0x000000e604057836 */ /* 0x040fe20000000000 */
[----:B------:R-:W-:Y:S01]  /*7ca10*/  @P0 LOP3.LUT R17, R17, 0x2, RZ, 0xfc, !PT ;  /* 0x0000000211110812 */ /* 0x000fe200078efcff */
[----:B0-----:R-:W-:-:S04]  /*7ca20*/  VIADD R0, R4, 0xe7 ;  /* 0x000000e704007836 */ /* 0x001fc80000000000 */
[----:B------:R-:W-:Y:S04]  /*7ca30*/  STL [R1+0x1f5c], R17 ;  /* 0x001f5c1101007387 */ /* 0x000fe80000100800 */
[----:B------:R0:W-:Y:S04]  /*7ca40*/  STL [R1+0x38], R6 ;  /* 0x0000380601007387 */ /* 0x0001e80000100800 */
[----:B------:R1:W-:Y:S04]  /*7ca50*/  STL [R1+0x34], R5 ;  /* 0x0000340501007387 */ /* 0x0003e80000100800 */
[----:B------:R2:W-:Y:S01]  /*7ca60*/  STL [R1+0x30], R0 ;  /* 0x0000300001007387 */ /* 0x0005e20000100800 */
[----:B0-----:R-:W-:-:S02]  /*7ca70*/  VIADD R6, R4, 0xe8 ;  /* 0x000000e804067836 */ /* 0x001fc40000000000 */
[C---:B-1----:R-:W-:Y:S02]  /*7ca80*/  VIADD R5, R4.reuse, 0xe9 ;  /* 0x000000e904057836 */ /* 0x042fe40000000000 */
[C---:B--2---:R-:W-:Y:S01]  /*7ca90*/  VIADD R0, R4.reuse, 0xea ;  /* 0x000000ea04007836 */ /* 0x044fe20000000000 */
[----:B------:R0:W-:Y:S04]  /*7caa0*/  STL [R1+0x2c], R6 ;  /* 0x00002c0601007387 */ /* 0x0001e80000100800 */
[----:B------:R1:W-:Y:S04]  /*7cab0*/  STL [R1+0x28], R5 ;  /* 0x0000280501007387 */ /* 0x0003e80000100800 */
[----:B------:R2:W-:Y:S01]  /*7cac0*/  STL [R1+0x24], R0 ;  /* 0x0000240001007387 */ /* 0x0005e20000100800 */
[----:B0-----:R-:W-:-:S02]  /*7cad0*/  VIADD R6, R4, 0xeb ;  /* 0x000000eb04067836 */ /* 0x001fc40000000000 */
[C---:B-1----:R-:W-:Y:S02]  /*7cae0*/  VIADD R5, R4.reuse, 0xec ;  /* 0x000000ec04057836 */ /* 0x042fe40000000000 */
[C---:B--2---:R-:W-:Y:S01]  /*7caf0*/  VIADD R0, R4.reuse, 0xed ;  /* 0x000000ed04007836 */ /* 0x044fe20000000000 */
[----:B------:R0:W-:Y:S04]  /*7cb00*/  STL [R1+0x20], R6 ;  /* 0x0000200601007387 */ /* 0x0001e80000100800 */
[----:B------:R-:W-:Y:S04]  /*7cb10*/  STL [R1+0x1c], R5 ;  /* 0x00001c0501007387 */ /* 0x000fe80000100800 */
[----:B------:R1:W-:Y:S01]  /*7cb20*/  STL [R1+0x18], R0 ;  /* 0x0000180001007387 */ /* 0x0003e20000100800 */
[----:B------:R-:W-:-:S02]  /*7cb30*/  VIADD R17, R4, 0xf2 ;  /* 0x000000f204117836 */ /* 0x000fc40000000000 */
[C---:B0-----:R-:W-:Y:S02]  /*7cb40*/  VIADD R6, R4.reuse, 0xee ;  /* 0x000000ee04067836 */ /* 0x041fe40000000000 */
[C---:B-1----:R-:W-:Y:S02]  /*7cb50*/  VIADD R0, R4.reuse, 0xf0 ;  /* 0x000000f004007836 */ /* 0x042fe40000000000 */
[C---:B------:R-:W-:Y:S01]  /*7cb60*/  VIADD R5, R4.reuse, 0xef ;  /* 0x000000ef04057836 */ /* 0x040fe20000000000 */
[----:B------:R-:W-:Y:S04]  /*7cb70*/  STL [R1+0x14], R6 ;  /* 0x0000140601007387 */ /* 0x000fe80000100800 */
[----:B------:R0:W-:Y:S01]  /*7cb80*/  STL [R1+0x1f68], R0 ;  /* 0x001f680001007387 */ /* 0x0001e20000100800 */
[----:B------:R-:W-:-:S02]  /*7cb90*/  VIADD R27, R4, 0xf3 ;  /* 0x000000f3041b7836 */ /* 0x000fc40000000000 */
[C---:B------:R-:W-:Y:S01]  /*7cba0*/  VIADD R28, R4.reuse, 0xf4 ;  /* 0x000000f4041c7836 */ /* 0x040fe20000000000 */
[----:B------:R-:W-:Y:S01]  /*7cbb0*/  STL [R1+0x10], R5 ;  /* 0x0000100501007387 */ /* 0x000fe20000100800 */
[----:B------:R-:W-:-:S03]  /*7cbc0*/  VIADD R15, R4, 0xf5 ;  /* 0x000000f5040f7836 */ /* 0x000fc60000000000 */
[----:B------:R-:W-:Y:S01]  /*7cbd0*/  STL [R1+0x1f60], R17 ;  /* 0x001f601101007387 */ /* 0x000fe20000100800 */
[C---:B------:R-:W-:Y:S02]  /*7cbe0*/  VIADD R14, R4.reuse, 0xf6 ;  /* 0x000000f6040e7836 */ /* 0x040fe40000000000 */
[C---:B0-----:R-:W-:Y:S02]  /*7cbf0*/  VIADD R0, R4.reuse, 0xf1 ;  /* 0x000000f104007836 */ /* 0x041fe40000000000 */
[C---:B------:R-:W-:Y:S02]  /*7cc00*/  VIADD R13, R4.reuse, 0xf7 ;  /* 0x000000f7040d7836 */ /* 0x040fe40000000000 */
[C---:B------:R-:W-:Y:S02]  /*7cc10*/  VIADD R12, R4.reuse, 0xf8 ;  /* 0x000000f8040c7836 */ /* 0x040fe40000000000 */
[C---:B------:R-:W-:Y:S01]  /*7cc20*/  VIADD R11, R4.reuse, 0xf9 ;  /* 0x000000f9040b7836 */ /* 0x040fe20000000000 */
[----:B------:R0:W-:Y:S04]  /*7cc30*/  STL [R1+0x8], R0 ;  /* 0x0000080001007387 */ /* 0x0001e80000100800 */
[----:B------:R-:W-:Y:S04]  /*7cc40*/  STL [R1+0x1f6c], R27 ;  /* 0x001f6c1b01007387 */ /* 0x000fe80000100800 */
[----:B------:R-:W-:Y:S04]  /*7cc50*/  STL [R1+0x1f70], R28 ;  /* 0x001f701c01007387 */ /* 0x000fe80000100800 */
[----:B------:R-:W-:Y:S01]  /*7cc60*/  STL [R1+0x1f74], R15 ;  /* 0x001f740f01007387 */ /* 0x000fe20000100800 */
[----:B------:R-:W-:-:S03]  /*7cc70*/  VIADD R10, R4, 0xfa ;  /* 0x000000fa040a7836 */ /* 0x000fc60000000000 */
[----:B------:R-:W-:Y:S01]  /*7cc80*/  STL [R1+0x1f78], R14 ;  /* 0x001f780e01007387 */ /* 0x000fe20000100800 */
[----:B------:R-:W-:-:S03]  /*7cc90*/  VIADD R9, R4, 0xfb ;  /* 0x000000fb04097836 */ /* 0x000fc60000000000 */
[----:B------:R-:W-:Y:S04]  /*7cca0*/  STL [R1+0x1f7c], R13 ;  /* 0x001f7c0d01007387 */ /* 0x000fe80000100800 */
[----:B------:R-:W-:Y:S04]  /*7ccb0*/  STL [R1+0x1f80], R12 ;  /* 0x001f800c01007387 */ /* 0x000fe80000100800 */
[----:B------:R-:W-:Y:S04]  /*7ccc0*/  STL [R1+0x1f84], R11 ;  /* 0x001f840b01007387 */ /* 0x000fe80000100800 */
[----:B------:R1:W-:Y:S04]  /*7ccd0*/  STL [R1+0x1f88], R10 ;  /* 0x001f880a01007387 */ /* 0x0003e80000100800 */
[----:B------:R2:W-:Y:S01]  /*7cce0*/  STL [R1+0x1f8c], R9 ;  /* 0x001f8c0901007387 */ /* 0x0005e20000100800 */
[----:B0-----:R-:W-:-:S02]  /*7ccf0*/  VIADD R0, R4, 0xb6 ;  /* 0x000000b604007836 */ /* 0x001fc40000000000 */
[C---:B-1----:R-:W-:Y:S02]  /*7cd00*/  VIADD R10, R4.reuse, 0xb4 ;  /* 0x000000b4040a7836 */ /* 0x042fe40000000000 */
[----:B--2---:R-:W-:-:S03]  /*7cd10*/  VIADD R9, R4, 0xb5 ;  /* 0x000000b504097836 */ /* 0x004fc60000000000 */
[----:B------:R0:W-:Y:S04]  /*7cd20*/  STL [R1+0xfc], R10 ;  /* 0x0000fc0a01007387 */ /* 0x0001e80000100800 */
[----:B------:R1:W-:Y:S04]  /*7cd30*/  STL [R1+0xf8], R9 ;  /* 0x0000f80901007387 */ /* 0x0003e80000100800 */
[----:B------:R2:W-:Y:S01]  /*7cd40*/  STL [R1+0xf4], R0 ;  /* 0x0000f40001007387 */ /* 0x0005e20000100800 */
[C---:B0-----:R-:W-:Y:S02]  /*7cd50*/  VIADD R10, R4.reuse, 0xb7 ;  /* 0x000000b7040a7836 */ /* 0x041fe40000000000 */
[----:B-1----:R-:W-:-:S02]  /*7cd60*/  VIADD R9, R4, 0xb8 ;  /* 0x000000b804097836 */ /* 0x002fc40000000000 */
        /* <DEDUP_REMOVED lines=25> */
[----:B------:R-:W-:Y:S04]  /*7cf00*/  STL [R1+0xb8], R10 ;  /* 0x0000b80a01007387 */ /* 0x000fe80000100800 */
[----:B------:R0:W-:Y:S04]  /*7cf10*/  STL [R1+0xb4], R9 ;  /* 0x0000b40901007387 */ /* 0x0001e80000100800 */
[----:B------:R1:W-:Y:S01]  /*7cf20*/  STL [R1+0xb0], R0 ;  /* 0x0000b00001007387 */ /* 0x0003e20000100800 */
[----:B0-----:R-:W-:-:S02]  /*7cf30*/  VIADD R9, R4, 0xc7 ;  /* 0x000000c704097836 */ /* 0x001fc40000000000 */
[----:B-1----:R-:W-:-:S03]  /*7cf40*/  VIADD R0, R4, 0xc8 ;  /* 0x000000c804007836 */ /* 0x002fc60000000000 */
[----:B------:R0:W-:Y:S04]  /*7cf50*/  STL [R1+0xac], R9 ;  /* 0x0000ac0901007387 */ /* 0x0001e80000100800 */
[----:B------:R-:W-:Y:S01]  /*7cf60*/  STL [R1+0xa8], R0 ;  /* 0x0000a80001007387 */ /* 0x000fe20000100800 */
[C---:B------:R-:W-:Y:S02]  /*7cf70*/  VIADD R11, R4.reuse, 0xca ;  /* 0x000000ca040b7836 */ /* 0x040fe40000000000 */
[C---:B------:R-:W-:Y:S02]  /*7cf80*/  VIADD R10, R4.reuse, 0xcb ;  /* 0x000000cb040a7836 */ /* 0x040fe40000000000 */
[----:B0-----:R-:W-:-:S05]  /*7cf90*/  VIADD R9, R4, 0xc9 ;  /* 0x000000c904097836 */ /* 0x001fca0000000000 */
[----:B------:R0:W-:Y:S04]  /*7cfa0*/  STL [R1+0xa4], R9 ;  /* 0x0000a40901007387 */ /* 0x0001e80000100800 */
[----:B------:R-:W-:Y:S04]  /*7cfb0*/  STL [R1+0xa0], R11 ;  /* 0x0000a00b01007387 */ /* 0x000fe80000100800 */
[----:B------:R-:W-:Y:S01]  /*7cfc0*/  STL [R1+0x9c], R10 ;  /* 0x00009c0a01007387 */ /* 0x000fe20000100800 */
[----:B0-----:R-:W-:-:S05]  /*7cfd0*/  VIADD R9, R4, 0xcc ;  /* 0x000000cc04097836 */ /* 0x001fca0000000000 */
[----:B------:R0:W-:Y:S04]  /*7cfe0*/  STL [R1+0x98], R9 ;  /* 0x0000980901007387 */ /* 0x0001e80000100800 */
[----:B0-----:R-:W2:Y:S01]  /*7cff0*/  LDL.LU R9, [R1+0x1f2c] ;  /* 0x001f2c0001097983 */ /* 0x001ea20000300800 */
[C---:B------:R-:W-:Y:S02]  /*7d000*/  VIADD R11, R4.reuse, 0xcd ;  /* 0x000000cd040b7836 */ /* 0x040fe40000000000 */
[----:B------:R-:W-:-:S03]  /*7d010*/  VIADD R10, R4, 0xce ;  /* 0x000000ce040a7836 */ /* 0x000fc60000000000 */
[----:B------:R0:W-:Y:S04]  /*7d020*/  STL [R1+0x94], R11 ;  /* 0x0000940b01007387 */ /* 0x0001e80000100800 */
[----:B------:R1:W-:Y:S01]  /*7d030*/  STL [R1+0x90], R10 ;  /* 0x0000900a01007387 */ /* 0x0003e20000100800 */
[C---:B------:R-:W-:Y:S02]  /*7d040*/  VIADD R18, R4.reuse, 0xdb ;  /* 0x000000db04127836 */ /* 0x040fe40000000000 */
[C---:B------:R-:W-:Y:S02]  /*7d050*/  VIADD R26, R4.reuse, 0xdc ;  /* 0x000000dc041a7836 */ /* 0x040fe40000000000 */
[C---:B0-----:R-:W-:Y:S02]  /*7d060*/  VIADD R11, R4.reuse, 0xcf ;  /* 0x000000cf040b7836 */ /* 0x041fe40000000000 */
[----:B-1----:R-:W-:-:S03]  /*7d070*/  VIADD R10, R4, 0xd0 ;  /* 0x000000d0040a7836 */ /* 0x002fc60000000000 */
[----:B------:R-:W-:Y:S04]  /*7d080*/  STL [R1+0x8c], R11 ;  /* 0x00008c0b01007387 */ /* 0x000fe80000100800 */
[----:B------:R0:W-:Y:S01]  /*7d090*/  STL [R1+0x88], R10 ;  /* 0x0000880a01007387 */ /* 0x0001e20000100800 */
[----:B------:R-:W-:Y:S02]  /*7d0a0*/  IMAD.MOV.U32 R28, RZ, RZ, R26 ;  /* 0x000000ffff1c7224 */ /* 0x000fe400078e001a */
[----:B0-----:R-:W-:Y:S02]  /*7d0b0*/  IMAD.MOV.U32 R10, RZ, RZ, R18 ;  /* 0x000000ffff0a7224 */ /* 0x001fe400078e0012 */
[----:B------:R-:W-:-:S03]  /*7d0c0*/  IMAD.MOV.U32 R11, RZ, RZ, R28 ;  /* 0x000000ffff0b7224 */ /* 0x000fc600078e001c */
[----:B------:R-:W-:Y:S01]  /*7d0d0*/  ISETP.GE.AND P1, PT, R10, UR42, PT ;  /* 0x0000002a0a007c0c */ /* 0x000fe2000bf26270 */
[C---:B------:R-:W-:Y:S01]  /*7d0e0*/  VIADD R24, R4.reuse, 0xdd ;  /* 0x000000dd04187836 */ /* 0x040fe20000000000 */
[----:B------:R-:W-:Y:S01]  /*7d0f0*/  ISETP.GE.AND P0, PT, R11, UR44, PT ;  /* 0x0000002c0b007c0c */ /* 0x000fe2000bf06270 */
[C---:B------:R-:W-:Y:S02]  /*7d100*/  VIADD R19, R4.reuse, 0xde ;  /* 0x000000de04137836 */ /* 0x040fe40000000000 */
[C---:B------:R-:W-:Y:S02]  /*7d110*/  VIADD R29, R4.reuse, 0xe2 ;  /* 0x000000e2041d7836 */ /* 0x040fe40000000000 */
[----:B------:R-:W-:Y:S02]  /*7d120*/  IMAD.MOV.U32 R12, RZ, RZ, R24 ;  /* 0x000000ffff0c7224 */ /* 0x000fe400078e0018 */
[----:B------:R-:W-:Y:S02]  /*7d130*/  VIADD R22, R4, 0xe0 ;  /* 0x000000e004167836 */ /* 0x000fe40000000000 */
[----:B------:R-:W-:-:S02]  /*7d140*/  IMAD.MOV.U32 R13, RZ, RZ, R19 ;  /* 0x000000ffff0d7224 */ /* 0x000fc400078e0013 */
[C---:B------:R-:W-:Y:S02]  /*7d150*/  VIADD R21, R4.reuse, 0xdf ;  /* 0x000000df04157836 */ /* 0x040fe40000000000 */
[C---:B------:R-:W-:Y:S02]  /*7d160*/  VIADD R25, R4.reuse, 0xe1 ;  /* 0x000000e104197836 */ /* 0x040fe40000000000 */
[C---:B------:R-:W-:Y:S02]  /*7d170*/  VIADD R23, R4.reuse, 0xe3 ;  /* 0x000000e304177836 */ /* 0x040fe40000000000 */
[C---:B------:R-:W-:Y:S02]  /*7d180*/  VIADD R20, R4.reuse, 0xe4 ;  /* 0x000000e404147836 */ /* 0x040fe40000000000 */
[----:B------:R-:W-:Y:S01]  /*7d190*/  VIADD R8, R4, 0xfc ;  /* 0x000000fc04087836 */ /* 0x000fe20000000000 */
[----:B------:R-:W-:Y:S02]  /*7d1a0*/  @P1 LOP3.LUT R3, R3, 0x800000, RZ, 0xfc, !PT ;  /* 0x0080000003031812 */ /* 0x000fe400078efcff */
[----:B------:R-:W-:Y:S01]  /*7d1b0*/  ISETP.GE.AND P1, PT, R12, UR48, PT ;  /* 0x000000300c007c0c */ /* 0x000fe2000bf26270 */
[----:B------:R-:W-:-:S02]  /*7d1c0*/  IMAD.MOV.U32 R28, RZ, RZ, R29 ;  /* 0x000000ffff1c7224 */ /* 0x000fc400078e001d */
[----:B------:R-:W-:Y:S01]  /*7d1d0*/  IMAD.MOV.U32 R17, RZ, RZ, R22 ;  /* 0x000000ffff117224 */ /* 0x000fe200078e0016 */
[----:B------:R-:W-:Y:S01]  /*7d1e0*/  LOP3.LUT R3, R3, 0xfbffffff, RZ, 0xc0, !PT ;  /* 0xfbffffff03037812 */ /* 0x000fe200078ec0ff */
[----:B------:R-:W-:Y:S02]  /*7d1f0*/  IMAD.MOV.U32 R14, RZ, RZ, R21 ;  /* 0x000000ffff0e7224 */ /* 0x000fe400078e0015 */
[----:B------:R-:W-:Y:S02]  /*7d200*/  IMAD.MOV.U32 R15, RZ, RZ, R25 ;  /* 0x000000ffff0f7224 */ /* 0x000fe400078e0019 */
[----:B------:R-:W-:Y:S01]  /*7d210*/  IMAD.MOV.U32 R27, RZ, RZ, R23 ;  /* 0x000000ffff1b7224 */ /* 0x000fe200078e0017 */
[----:B------:R-:W-:Y:S02]  /*7d220*/  @P0 LOP3.LUT R3, R3, 0x4000000, RZ, 0xfc, !PT ;  /* 0x0400000003030812 */ /* 0x000fe400078efcff */
[----:B------:R-:W-:Y:S01]  /*7d230*/  ISETP.GE.AND P0, PT, R13, UR49, PT ;  /* 0x000000310d007c0c */ /* 0x000fe2000bf06270 */
[----:B------:R-:W-:Y:S01]  /*7d240*/  IMAD.MOV.U32 R0, RZ, RZ, R20 ;  /* 0x000000ffff007224 */ /* 0x000fe200078e0014 */
[----:B------:R-:W-:-:S02]  /*7d250*/  ISETP.GE.AND P3, PT, R8, UR39, PT ;  /* 0x0000002708007c0c */ /* 0x000fc4000bf66270 */
[----:B------:R-:W-:Y:S01]  /*7d260*/  LOP3.LUT R3, R3, 0xf7ffffff, RZ, 0xc0, !PT ;  /* 0xf7ffffff03037812 */ /* 0x000fe200078ec0ff */
[C---:B------:R-:W-:Y:S02]  /*7d270*/  VIADD R5, R4.reuse, 0xff ;  /* 0x000000ff04057836 */ /* 0x040fe40000000000 */
[C---:B------:R-:W-:Y:S02]  /*7d280*/  VIADD R6, R4.reuse, 0xfe ;  /* 0x000000fe04067836 */ /* 0x040fe40000000000 */
[C---:B------:R-:W-:Y:S01]  /*7d290*/  VIADD R16, R4.reuse, 0xc0 ;  /* 0x000000c004107836 */ /* 0x040fe20000000000 */
[----:B------:R-:W-:Y:S01]  /*7d2a0*/  @P1 LOP3.LUT R3, R3, 0x8000000, RZ, 0xfc, !PT ;  /* 0x0800000003031812 */ /* 0x000fe200078efcff */
[----:B------:R-:W-:Y:S01]  /*7d2b0*/  VIADD R7, R4, 0xfd ;  /* 0x000000fd04077836 */ /* 0x000fe20000000000 */
[----:B------:R-:W-:Y:S01]  /*7d2c0*/  ULDC UR49, c[0x0][0x22c] ;  /* 0x00008b0000317ab9 */ /* 0x000fe20000000800 */
[----:B------:R-:W-:Y:S01]  /*7d2d0*/  ULDC UR48, c[0x0][0x22c] ;  /* 0x00008b0000307ab9 */ /* 0x000fe20000000800 */
[----:B------:R-:W-:Y:S01]  /*7d2e0*/  LOP3.LUT R3, R3, 0xbfffffff, RZ, 0xc0, !PT ;  /* 0xbfffffff03037812 */ /* 0x000fe200078ec0ff */
[----:B------:R-:W-:Y:S01]  /*7d2f0*/  ULDC UR44, c[0x0][0x22c] ;  /* 0x00008b00002c7ab9 */ /* 0x000fe20000000800 */
[----:B------:R-:W-:-:S02]  /*7d300*/  ULDC UR42, c[0x0][0x22c] ;  /* 0x00008b00002a7ab9 */ /* 0x000fc40000000800 */
[----:B------:R-:W-:Y:S02]  /*7d310*/  @P0 LOP3.LUT R3, R3, 0x40000000, RZ, 0xfc, !PT ;  /* 0x4000000003030812 */ /* 0x000fe400078efcff */
[----:B------:R-:W-:Y:S02]  /*7d320*/  ISETP.GE.AND P0, PT, R17, UR52, PT ;  /* 0x0000003411007c0c */ /* 0x000fe4000bf06270 */
[----:B------:R-:W-:Y:S01]  /*7d330*/  ISETP.GE.AND P1, PT, R14, UR50, PT ;  /* 0x000000320e007c0c */ /* 0x000fe2000bf26270 */
[----:B------:R-:W-:Y:S01]  /*7d340*/  ULDC UR52, c[0x0][0x22c] ;  /* 0x00008b0000347ab9 */ /* 0x000fe20000000800 */
[----:B------:R-:W-:-:S11]  /*7d350*/  ULDC UR50, c[0x0][0x22c] ;  /* 0x00008b0000327ab9 */ /* 0x000fd60000000800 */
[----:B------:R-:W-:Y:S02]  /*7d360*/  @P1 LOP3.LUT R2, R2, 0x1, RZ, 0xfc, !PT ;  /* 0x0000000102021812 */ /* 0x000fe400078efcff */
[----:B------:R-:W-:Y:S01]  /*7d370*/  ISETP.GE.AND P1, PT, R15, UR54, PT ;  /* 0x000000360f007c0c */ /* 0x000fe2000bf26270 */
[----:B------:R-:W-:Y:S01]  /*7d380*/  ULDC UR54, c[0x0][0x22c] ;  /* 0x00008b0000367ab9 */ /* 0x000fe20000000800 */
[----:B------:R-:W-:-:S04]  /*7d390*/  LOP3.LUT R2, R2, 0xfffffffb, RZ, 0xc0, !PT ;  /* 0xfffffffb02027812 */ /* 0x000fc800078ec0ff */
[----:B------:R-:W-:Y:S02]  /*7d3a0*/  @P0 LOP3.LUT R2, R2, 0x4, RZ, 0xfc, !PT ;  /* 0x0000000402020812 */ /* 0x000fe400078efcff */
[----:B------:R-:W-:Y:S01]  /*7d3b0*/  ISETP.GE.AND P0, PT, R28, UR56, PT ;  /* 0x000000381c007c0c */ /* 0x000fe2000bf06270 */
[----:B------:R-:W-:Y:S01]  /*7d3c0*/  ULDC UR56, c[0x0][0x22c] ;  /* 0x00008b0000387ab9 */ /* 0x000fe20000000800 */
[----:B------:R-:W-:-:S04]  /*7d3d0*/  LOP3.LUT R2, R2, 0xffffffef, RZ, 0xc0, !PT ;  /* 0xffffffef02027812 */ /* 0x000fc800078ec0ff */
[----:B------:R-:W-:-:S04]  /*7d3e0*/  @P1 LOP3.LUT R2, R2, 0x10, RZ, 0xfc, !PT ;  /* 0x0000001002021812 */ /* 0x000fc800078efcff */
[----:B------:R-:W-:Y:S02]  /*7d3f0*/  LOP3.LUT R2, R2, 0xffffffbf, RZ, 0xc0, !PT ;  /* 0xffffffbf02027812 */ /* 0x000fe400078ec0ff */
[----:B------:R-:W-:Y:S01]  /*7d400*/  ISETP.GE.AND P1, PT, R27, UR58, PT ;  /* 0x0000003a1b007c0c */ /* 0x000fe2000bf26270 */
[----:B------:R-:W-:Y:S01]  /*7d410*/  ULDC UR58, c[0x0][0x22c] ;  /* 0x00008b00003a7ab9 */ /* 0x000fe20000000800 */
[----:B------:R-:W-:Y:S02]  /*7d420*/  @P0 LOP3.LUT R2, R2, 0x40, RZ, 0xfc, !PT ;  /* 0x0000004002020812 */ /* 0x000fe400078efcff */
[----:B------:R-:W-:Y:S01]  /*7d430*/  ISETP.GE.AND P0, PT, R0, UR60, PT ;  /* 0x0000003c00007c0c */ /* 0x000fe2000bf06270 */
[----:B------:R-:W-:Y:S01]  /*7d440*/  ULDC UR60, c[0x0][0x22c] ;  /* 0x00008b00003c7ab9 */ /* 0x000fe20000000800 */
[----:B--2---:R-:W-:Y:S02]  /*7d450*/  LOP3.LUT R29, R9, 0x1f0, RZ, 0xc0, !PT ;  /* 0x000001f0091d7812 */ /* 0x004fe400078ec0ff */
        /* <DEDUP_REMOVED lines=11> */
[----:B------:R-:W-:-:S04]  /*7d510*/  LOP3.LUT R2, R2, 0xfffffeff, RZ, 0xc0, !PT ;  /* 0xfffffeff02027812 */ /* 0x000fc800078ec0ff */
[----:B------:R-:W-:-:S04]  /*7d520*/  @P1 LOP3.LUT R2, R2, 0x100, RZ, 0xfc, !PT ;  /* 0x0000010002021812 */ /* 0x000fc800078efcff */
[----:B------:R-:W-:-:S04]  /*7d530*/  LOP3.LUT R2, R2, 0xfffffbff, RZ, 0xc0, !PT ;  /* 0xfffffbff02027812 */ /* 0x000fc800078ec0ff */
[----:B------:R-:W-:-:S04]  /*7d540*/  @P0 LOP3.LUT R2, R2, 0x400, RZ, 0xfc, !PT ;  /* 0x0000040002020812 */ /* 0x000fc800078efcff */
[----:B------:R-:W-:Y:S02]  /*7d550*/  LOP3.LUT R2, R2, 0xffffdfff, RZ, 0xc0, !PT ;  /* 0xffffdfff02027812 */ /* 0x000fe400078ec0ff */
[----:B--2---:R-:W-:Y:S02]  /*7d560*/  ISETP.GE.AND P2, PT, R9, UR51, PT ;  /* 0x0000003309007c0c */ /* 0x004fe4000bf46270 */
[----:B---3--:R-:W-:Y:S02]  /*7d570*/  ISETP.GE.AND P1, PT, R17, UR53, PT ;  /* 0x0000003511007c0c */ /* 0x008fe4000bf26270 */
[----:B----4-:R-:W-:Y:S01]  /*7d580*/  ISETP.GE.AND P0, PT, R10, UR55, PT ;  /* 0x000000370a007c0c */ /* 0x010fe2000bf06270 */
[----:B------:R-:W2:Y:S04]  /*7d590*/  LDL.LU R9, [R1+0x1f8c] ;  /* 0x001f8c0001097983 */ /* 0x000ea80000300800 */
[----:B------:R-:W3:Y:S04]  /*7d5a0*/  LDL.LU R17, [R1+0x8] ;  /* 0x0000080001117983 */ /* 0x000ee80000300800 */
[----:B------:R-:W4:Y:S01]  /*7d5b0*/  LDL.LU R10, [R1+0x1f88] ;  /* 0x001f8800010a7983 */ /* 0x000f220000300800 */
[----:B------:R-:W-:Y:S01]  /*7d5c0*/  ULDC UR55, c[0x0][0x22c] ;  /* 0x00008b0000377ab9 */ /* 0x000fe20000000800 */
[----:B------:R-:W-:Y:S01]  /*7d5d0*/  ULDC UR53, c[0x0][0x22c] ;  /* 0x00008b0000357ab9 */ /* 0x000fe20000000800 */
[----:B------:R-:W-:Y:S01]  /*7d5e0*/  ULDC UR51, c[0x0][0x22c] ;  /* 0x00008b0000337ab9 */ /* 0x000fe20000000800 */
[----:B------:R-:W-:-:S04]  /*7d5f0*/  @P2 LOP3.LUT R2, R2, 0x2000, RZ, 0xfc, !PT ;  /* 0x0000200002022812 */ /* 0x000fc800078efcff */
[----:B------:R-:W-:Y:S02]  /*7d600*/  LOP3.LUT R2, R2, 0xfffeffff, RZ, 0xc0, !PT ;  /* 0xfffeffff02027812 */ /* 0x000fe400078ec0ff */
[----:B------:R-:W-:Y:S01]  /*7d610*/  ISETP.GE.AND P2, PT, R11, UR57, PT ;  /* 0x000000390b007c0c */ /* 0x000fe2000bf46270 */
[----:B------:R-:W-:Y:S01]  /*7d620*/  ULDC UR57, c[0x0][0x22c] ;  /* 0x00008b0000397ab9 */ /* 0x000fe20000000800 */
[----:B------:R-:W2:Y:S01]  /*7d630*/  LDL.LU R11, [R1+0x1f84] ;  /* 0x001f8400010b7983 */ /* 0x000ea20000300800 */
[----:B------:R-:W-:-:S04]  /*7d640*/  @P1 LOP3.LUT R2, R2, 0x10000, RZ, 0xfc, !PT ;  /* 0x0001000002021812 */ /* 0x000fc800078efcff */
[----:B------:R-:W-:Y:S02]  /*7d650*/  LOP3.LUT R2, R2, 0xfffdffff, RZ, 0xc0, !PT ;  /* 0xfffdffff02027812 */ /* 0x000fe400078ec0ff */
[----:B------:R-:W-:Y:S02]  /*7d660*/  ISETP.GE.AND P1, PT, R12, UR59, PT ;  /* 0x0000003b0c007c0c */ /* 0x000fe4000bf26270 */
        /* <DEDUP_REMOVED lines=14> */
[----:B------:R-:W-:-:S04]  /*7d750*/  LOP3.LUT R2, R2, 0xfbffffff, RZ, 0xc0, !PT ;  /* 0xfbffffff02027812 */ /* 0x000fc800078ec0ff */
[----:B------:R-:W-:Y:S02]  /*7d760*/  @P2 LOP3.LUT R2, R2, 0x4000000, RZ, 0xfc, !PT ;  /* 0x0400000002022812 */ /* 0x000fe400078efcff */
[----:B------:R-:W-:Y:S02]  /*7d770*/  ISETP.GE.AND P0, PT, R28, UR9, PT ;  /* 0x000000091c007c0c */ /* 0x000fe4000bf06270 */
[----:B------:R-:W-:Y:S01]  /*7d780*/  ISETP.GE.AND P2, PT, R27, UR11, PT ;  /* 0x0000000b1b007c0c */ /* 0x000fe2000bf46270 */
[----:B------:R-:W4:Y:S01]  /*7d790*/  LDL.LU R28, [R1+0x1f70] ;  /* 0x001f7000011c7983 */ /* 0x000f220000300800 */
[----:B------:R-:W-:-:S03]  /*7d7a0*/  LOP3.LUT R2, R2, 0xefffffff, RZ, 0xc0, !PT ;  /* 0xefffffff02027812 */ /* 0x000fc600078ec0ff */
[----:B------:R-:W2:Y:S01]  /*7d7b0*/  LDL.LU R27, [R1+0x1f6c] ;  /* 0x001f6c00011b7983 */ /* 0x000ea20000300800 */
[----:B------:R-:W-:Y:S02]  /*7d7c0*/  @P1 LOP3.LUT R2, R2, 0x10000000, RZ, 0xfc, !PT ;  /* 0x1000000002021812 */ /* 0x000fe400078efcff */
[----:B------:R-:W-:Y:S02]  /*7d7d0*/  ISETP.GE.AND P1, PT, R0, UR13, PT ;  /* 0x0000000d00007c0c */ /* 0x000fe4000bf26270 */
[----:B------:R-:W3:Y:S01]  /*7d7e0*/  LDL.LU R0, [R1+0x1f68] ;  /* 0x001f680001007983 */ /* 0x000ee20000300800 */
[----:B------:R-:W-:-:S04]  /*7d7f0*/  LOP3.LUT R2, R2, 0xbfffffff, RZ, 0xc0, !PT ;  /* 0xbfffffff02027812 */ /* 0x000fc800078ec0ff */
[----:B------:R-:W-:Y:S02]  /*7d800*/  @P0 LOP3.LUT R2, R2, 0x40000000, RZ, 0xfc, !PT ;  /* 0x4000000002020812 */ /* 0x000fe400078efcff */
[----:B---3--:R-:W-:Y:S02]  /*7d810*/  ISETP.GE.AND P0, PT, R0, UR15, PT ;  /* 0x0000000f00007c0c */ /* 0x008fe4000bf06270 */
[----:B------:R-:W3:Y:S02]  /*7d820*/  LDL.LU R0, [R1+0x1f64] ;  /* 0x001f640001007983 */ /* 0x000ee40000300800 */
[----:B---3--:R-:W-:-:S04]  /*7d830*/  LOP3.LUT R0, R0, 0xfffffffe, RZ, 0xc0, !PT ;  /* 0xfffffffe00007812 */ /* 0x008fc800078ec0ff */
[----:B------:R-:W-:Y:S02]  /*7d840*/  @P2 LOP3.LUT R0, R0, 0x1, RZ, 0xfc, !PT ;  /* 0x0000000100002812 */ /* 0x000fe400078efcff */
[----:B------:R-:W-:Y:S02]  /*7d850*/  ISETP.GE.AND P2, PT, R17, UR17, PT ;  /* 0x0000001111007c0c */ /* 0x000fe4000bf46270 */
[----:B------:R-:W3:Y:S01]  /*7d860*/  LDL.LU R17, [R1+0x1f60] ;  /* 0x001f600001117983 */ /* 0x000ee20000300800 */
[----:B------:R-:W-:-:S04]  /*7d870*/  LOP3.LUT R0, R0, 0xfffffff7, RZ, 0xc0, !PT ;  /* 0xfffffff700007812 */ /* 0x000fc800078ec0ff */
[----:B------:R-:W-:-:S04]  /*7d880*/  @P1 LOP3.LUT R0, R0, 0x8, RZ, 0xfc, !PT ;  /* 0x0000000800001812 */ /* 0x000fc800078efcff */
[----:B------:R-:W-:-:S04]  /*7d890*/  LOP3.LUT R0, R0, 0xffffffbf, RZ, 0xc0, !PT ;  /* 0xffffffbf00007812 */ /* 0x000fc800078ec0ff */
[----:B------:R-:W-:-:S04]  /*7d8a0*/  @P0 LOP3.LUT R0, R0, 0x40, RZ, 0xfc, !PT ;  /* 0x0000004000000812 */ /* 0x000fc800078efcff */
[----:B------:R-:W-:Y:S02]  /*7d8b0*/  LOP3.LUT R0, R0, 0xffffff7f, RZ, 0xc0, !PT ;  /* 0xffffff7f00007812 */ /* 0x000fe400078ec0ff */
[----:B--2---:R-:W-:Y:S02]  /*7d8c0*/  ISETP.GE.AND P0, PT, R27, UR21, PT ;  /* 0x000000151b007c0c */ /* 0x004fe4000bf06270 */
[----:B------:R-:W-:-:S04]  /*7d8d0*/  @P2 LOP3.LUT R0, R0, 0x80, RZ, 0xfc, !PT ;  /* 0x0000008000002812 */ /* 0x000fc800078efcff */
[----:B------:R-:W-:Y:S02]  /*7d8e0*/  LOP3.LUT R0, R0, 0xfffffbff, RZ, 0xc0, !PT ;  /* 0xfffffbff00007812 */ /* 0x000fe400078ec0ff */
[----:B----4-:R-:W-:Y:S02]  /*7d8f0*/  ISETP.GE.AND P2, PT, R28, UR23, PT ;  /* 0x000000171c007c0c */ /* 0x010fe4000bf46270 */
[----:B------:R-:W-:Y:S02]  /*7d900*/  ISETP.GE.AND P5, PT, R10, UR35, PT ;  /* 0x000000230a007c0c */ /* 0x000fe4000bfa6270 */
[----:B---3--:R-:W-:Y:S02]  /*7d910*/  ISETP.GE.AND P1, PT, R17, UR19, PT ;  /* 0x0000001311007c0c */ /* 0x008fe4000bf26270 */
[----:B------:R-:W2:Y:S04]  /*7d920*/  LDL.LU R17, [R1+0x1f5c] ;  /* 0x001f5c0001117983 */ /* 0x000ea80000300800 */
[----:B------:R-:W3:Y:S07]  /*7d930*/  LDL.LU R27, [R1+0x1f58] ;  /* 0x001f5800011b7983 */ /* 0x000eee0000300800 */
[----:B------:R-:W-:-:S04]  /*7d940*/  @P1 LOP3.LUT R0, R0, 0x400, RZ, 0xfc, !PT ;  /* 0x0000040000001812 */ /* 0x000fc800078efcff */
[----:B------:R-:W-:-:S04]  /*7d950*/  LOP3.LUT R0, R0, 0xffffefff, RZ, 0xc0, !PT ;  /* 0xffffefff00007812 */ /* 0x000fc800078ec0ff */
[----:B------:R-:W-:Y:S02]  /*7d960*/  @P0 LOP3.LUT R0, R0, 0x1000, RZ, 0xfc, !PT ;  /* 0x0000100000000812 */ /* 0x000fe400078efcff */
[----:B------:R-:W-:Y:S02]  /*7d970*/  ISETP.GE.AND P1, PT, R15, UR25, PT ;  /* 0x000000190f007c0c */ /* 0x000fe4000bf26270 */
[----:B------:R-:W-:Y:S01]  /*7d980*/  ISETP.GE.AND P0, PT, R14, UR27, PT ;  /* 0x0000001b0e007c0c */ /* 0x000fe2000bf06270 */
[----:B------:R-:W4:Y:S01]  /*7d990*/  LDL.LU R15, [R1+0xf4] ;  /* 0x0000f400010f7983 */ /* 0x000f220000300800 */
[----:B------:R-:W-:-:S03]  /*7d9a0*/  LOP3.LUT R0, R0, 0xffffbfff, RZ, 0xc0, !PT ;  /* 0xffffbfff00007812 */ /* 0x000fc600078ec0ff */
[----:B------:R-:W4:Y:S01]  /*7d9b0*/  LDL.LU R14, [R1+0xf8] ;  /* 0x0000f800010e7983 */ /* 0x000f220000300800 */
[----:B------:R-:W-:Y:S02]  /*7d9c0*/  @P2 LOP3.LUT R0, R0, 0x4000, RZ, 0xfc, !PT ;  /* 0x0000400000002812 */ /* 0x000fe400078efcff */
[----:B------:R-:W-:Y:S02]  /*7d9d0*/  ISETP.GE.AND P2, PT, R13, UR29, PT ;  /* 0x0000001d0d007c0c */ /* 0x000fe4000bf46270 */
[----:B------:R-:W4:Y:S01]  /*7d9e0*/  LDL.LU R13, [R1+0xfc] ;  /* 0x0000fc00010d7983 */ /* 0x000f220000300800 */
[----:B------:R-:W-:-:S04]  /*7d9f0*/  LOP3.LUT R0, R0, 0xfffeffff, RZ, 0xc0, !PT ;  /* 0xfffeffff00007812 */ /* 0x000fc800078ec0ff */
[----:B------:R-:W-:-:S04]  /*7da00*/  @P1 LOP3.LUT R0, R0, 0x10000, RZ, 0xfc, !PT ;  /* 0x0001000000001812 */ /* 0x000fc800078efcff */
[----:B------:R-:W-:Y:S02]  /*7da10*/  LOP3.LUT R0, R0, 0xfffbffff, RZ, 0xc0, !PT ;  /* 0xfffbffff00007812 */ /* 0x000fe400078ec0ff */
[----:B------:R-:W-:Y:S02]  /*7da20*/  ISETP.GE.AND P1, PT, R12, UR31, PT ;  /* 0x0000001f0c007c0c */ /* 0x000fe4000bf26270 */
[----:B------:R-:W4:Y:S01]  /*7da30*/  LDL.LU R12, [R1+0xe4] ;  /* 0x0000e400010c7983 */ /* 0x000f220000300800 */
[----:B------:R-:W-:Y:S02]  /*7da40*/  @P0 LOP3.LUT R0, R0, 0x40000, RZ, 0xfc, !PT ;  /* 0x0004000000000812 */ /* 0x000fe400078efcff */
[----:B------:R-:W-:Y:S02]  /*7da50*/  ISETP.GE.AND P0, PT, R11, UR33, PT ;  /* 0x000000210b007c0c */ /* 0x000fe4000bf06270 */
[----:B------:R-:W4:Y:S04]  /*7da60*/  LDL.LU R11, [R1+0xe8] ;  /* 0x0000e800010b7983 */ /* 0x000f280000300800 */
[----:B------:R-:W4:Y:S04]  /*7da70*/  LDL.LU R10, [R1+0xf0] ;  /* 0x0000f000010a7983 */ /* 0x000f280000300800 */
[----:B------:R-:W4:Y:S01]  /*7da80*/  LDL.LU R8, [R1+0xec] ;  /* 0x0000ec0001087983 */ /* 0x000f220000300800 */
[----:B------:R-:W-:-:S02]  /*7da90*/  ISETP.GE.AND P4, PT, R9, UR37, PT ;  /* 0x0000002509007c0c */ /* 0x000fc4000bf86270 */
[----:B---3--:R-:W-:-:S04]  /*7daa0*/  LOP3.LUT R27, R27, 0xffffdfff, RZ, 0xc0, !PT ;  /* 0xffffdfff1b1b7812 */ /* 0x008fc800078ec0ff */
[----:B------:R-:W-:Y:S02]  /*7dab0*/  @P5 LOP3.LUT R27, R27, 0x2000, RZ, 0xfc, !PT ;  /* 0x000020001b1b5812 */ /* 0x000fe400078efcff */
[----:B--2---:R-:W-:Y:S02]  /*7dac0*/  LOP3.LUT R17, R17, 0xfffffffe, RZ, 0xc0, !PT ;  /* 0xfffffffe11117812 */ /* 0x004fe400078ec0ff */
[----:B----4-:R-:W-:Y:S02]  /*7dad0*/  ISETP.GE.AND P5, PT, R13, UR55, PT ;  /* 0x000000370d007c0c */ /* 0x010fe4000bfa6270 */
[----:B------:R-:W-:Y:S01]  /*7dae0*/  ISETP.GE.AND P6, PT, R14, UR53, PT ;  /* 0x000000350e007c0c */ /* 0x000fe2000bfc6270 */
[----:B------:R-:W2:Y:S04]  /*7daf0*/  LDL.LU R13, [R1+0xe0] ;  /* 0x0000e000010d7983 */ /* 0x000ea80000300800 */
[----:B------:R-:W3:Y:S01]  /*7db00*/  LDL.LU R14, [R1+0xdc] ;  /* 0x0000dc00010e7983 */ /* 0x000ee20000300800 */
[----:B------:R-:W-:Y:S01]  /*7db10*/  ULDC UR55, c[0x0][0x22c] ;  /* 0x00008b0000377ab9 */ /* 0x000fe20000000800 */
[----:B------:R-:W-:-:S04]  /*7db20*/  ULDC UR53, c[0x0][0x22c] ;  /* 0x00008b0000357ab9 */ /* 0x000fc80000000800 */
[----:B------:R-:W-:Y:S02]  /*7db30*/  @P5 LOP3.LUT R17, R17, 0x1, RZ, 0xfc, !PT ;  /* 0x0000000111115812 */ /* 0x000fe400078efcff */
[----:B------:R-:W-:Y:S01]  /*7db40*/  ISETP.GE.AND P5, PT, R15, UR51, PT ;  /* 0x000000330f007c0c */ /* 0x000fe2000bfa6270 */
[----:B------:R-:W-:Y:S01]  /*7db50*/  ULDC UR51, c[0x0][0x22c] ;  /* 0x00008b0000337ab9 */ /* 0x000fe20000000800 */
[----:B------:R-:W4:Y:S04]  /*7db60*/  LDL.LU R15, [R1+0xd8] ;  /* 0x0000d800010f7983 */ /* 0x000f280000300800 */
[----:B------:R-:W4:Y:S01]  /*7db70*/  LDL.LU R9, [R1+0xd4] ;  /* 0x0000d40001097983 */ /* 0x000f220000300800 */
[----:B------:R-:W-:-:S06]  /*7db80*/  LOP3.LUT R17, R17, 0xffffffef, RZ, 0xc0, !PT ;  /* 0xffffffef11117812 */ /* 0x000fcc00078ec0ff */
[----:B------:R-:W-:Y:S02]  /*7db90*/  @P5 LOP3.LUT R17, R17, 0x10, RZ, 0xfc, !PT ;  /* 0x0000001011115812 */ /* 0x000fe400078efcff */
[----:B------:R-:W-:Y:S01]  /*7dba0*/  ISETP.GE.AND P5, PT, R10, UR57, PT ;  /* 0x000000390a007c0c */ /* 0x000fe2000bfa6270 */
[----:B------:R-:W-:Y:S01]  /*7dbb0*/  ULDC UR57, c[0x0][0x22c] ;  /* 0x00008b0000397ab9 */ /* 0x000fe20000000800 */
[----:B------:R-:W4:Y:S01]  /*7dbc0*/  LDL.LU R10, [R1+0xd0] ;  /* 0x0000d000010a7983 */ /* 0x000f220000300800 */
[----:B------:R-:W-:-:S10]  /*7dbd0*/  LOP3.LUT R17, R17, 0xfffffeff, RZ, 0xc0, !PT ;  /* 0xfffffeff11117812 */ /* 0x000fd400078ec0ff */
[----:B------:R-:W-:Y:S02]  /*7dbe0*/  @P5 LOP3.LUT R17, R17, 0x100, RZ, 0xfc, !PT ;  /* 0x0000010011115812 */ /* 0x000fe400078efcff */
[----:B------:R-:W-:Y:S01]  /*7dbf0*/  ISETP.GE.AND P5, PT, R8, UR55, PT ;  /* 0x0000003708007c0c */ /* 0x000fe2000bfa6270 */
[----:B------:R-:W-:Y:S01]  /*7dc00*/  ULDC UR55, c[0x0][0x22c] ;  /* 0x00008b0000377ab9 */ /* 0x000fe20000000800 */
[----:B------:R-:W-:-:S11]  /*7dc10*/  LOP3.LUT R17, R17, 0xfffffbff, RZ, 0xc0, !PT ;  /* 0xfffffbff11117812 */ /* 0x000fd600078ec0ff */
[----:B------:R-:W-:Y:S02]  /*7dc20*/  @P5 LOP3.LUT R17, R17, 0x400, RZ, 0xfc, !PT ;  /* 0x0000040011115812 */ /* 0x000fe400078efcff */
[----:B------:R-:W-:Y:S01]  /*7dc30*/  ISETP.GE.AND P5, PT, R11, UR53, PT ;  /* 0x000000350b007c0c */ /* 0x000fe2000bfa6270 */
[----:B------:R-:W-:Y:S01]  /*7dc40*/  ULDC UR53, c[0x0][0x22c] ;  /* 0x00008b0000357ab9 */ /* 0x000fe20000000800 */
[----:B------:R-:W-:Y:S02]  /*7dc50*/  LOP3.LUT R0, R0, 0xffefffff, RZ, 0xc0, !PT ;  /* 0xffefffff00007812 */ /* 0x000fe400078ec0ff */
[----:B------:R-:W-:Y:S01]  /*7dc60*/  LOP3.LUT R17, R17, 0xffffefff, RZ, 0xc0, !PT ;  /* 0xffffefff11117812 */ /* 0x000fe200078ec0ff */
[----:B------:R-:W4:Y:S08]  /*7dc70*/  LDL.LU R11, [R1+0xc8] ;  /* 0x0000c800010b7983 */ /* 0x000f300000300800 */
[----:B------:R-:W-:-:S02]  /*7dc80*/  @P5 LOP3.LUT R17, R17, 0x1000, RZ, 0xfc, !PT ;  /* 0x0000100011115812 */ /* 0x000fc400078efcff */
[----:B------:R-:W-:Y:S01]  /*7dc90*/  ISETP.GE.AND P5, PT, R12, UR51, PT ;  /* 0x000000330c007c0c */ /* 0x000fe2000bfa6270 */
[----:B------:R-:W-:Y:S01]  /*7dca0*/  ULDC UR51, c[0x0][0x22c] ;  /* 0x00008b0000337ab9 */ /* 0x000fe20000000800 */
[----:B------:R-:W-:Y:S02]  /*7dcb0*/  @P2 LOP3.LUT R0, R0, 0x100000, RZ, 0xfc, !PT ;  /* 0x0010000000002812 */ /* 0x000fe400078efcff */
[----:B------:R-:W-:Y:S01]  /*7dcc0*/  LOP3.LUT R17, R17, 0xffffbfff, RZ, 0xc0, !PT ;  /* 0xffffbfff11117812 */ /* 0x000fe200078ec0ff */
[----:B------:R-:W4:Y:S08]  /*7dcd0*/  LDL.LU R12, [R1+0xc4] ;  /* 0x0000c400010c7983 */ /* 0x000f300000300800 */
[----:B------:R-:W-:-:S04]  /*7dce0*/  @P5 LOP3.LUT R17, R17, 0x4000, RZ, 0xfc, !PT ;  /* 0x0000400011115812 */ /* 0x000fc800078efcff */
[----:B------:R-:W-:Y:S02]  /*7dcf0*/  LOP3.LUT R17, R17, 0xfffeffff, RZ, 0xc0, !PT ;  /* 0xfffeffff11117812 */ /* 0x000fe400078ec0ff */
[----:B------:R-:W-:-:S04]  /*7dd00*/  LOP3.LUT R0, R0, 0xffbfffff, RZ, 0xc0, !PT ;  /* 0xffbfffff00007812 */ /* 0x000fc800078ec0ff */
[----:B------:R-:W-:-:S04]  /*7dd10*/  @P1 LOP3.LUT R0, R0, 0x400000, RZ, 0xfc, !PT ;  /* 0x0040000000001812 */ /* 0x000fc800078efcff */
[----:B------:R-:W-:Y:S02]  /*7dd20*/  LOP3.LUT R0, R0, 0xfdffffff, RZ, 0xc0, !PT ;  /* 0xfdffffff00007812 */ /* 0x000fe400078ec0ff */
[----:B------:R-:W-:Y:S02]  /*7dd30*/  ISETP.GE.AND P1, PT, R6, UR43, PT ;  /* 0x0000002b06007c0c */ /* 0x000fe4000bf26270 */
[----:B------:R-:W-:Y:S02]  /*7dd40*/  @P0 LOP3.LUT R0, R0, 0x2000000, RZ, 0xfc, !PT ;  /* 0x0200000000000812 */ /* 0x000fe400078efcff */
[----:B------:R-:W-:Y:S02]  /*7dd50*/  ISETP.GE.AND P0, PT, R5, UR45, PT ;  /* 0x0000002d05007c0c */ /* 0x000fe4000bf06270 */
[----:B--2---:R-:W-:Y:S02]  /*7dd60*/  ISETP.GE.AND P5, PT, R13, UR57, PT ;  /* 0x000000390d007c0c */ /* 0x004fe4000bfa6270 */
[----:B------:R-:W2:Y:S11]  /*7dd70*/  LDL.LU R13, [R1+0xbc] ;  /* 0x0000bc00010d7983 */ /* 0x000eb60000300800 */
[----:B------:R-:W-:-:S02]  /*7dd80*/  @P5 LOP3.LUT R17, R17, 0x10000, RZ, 0xfc, !PT ;  /* 0x0001000011115812 */ /* 0x000fc400078efcff */
[----:B---3--:R-:W-:Y:S02]  /*7dd90*/  ISETP.GE.AND P5, PT, R14, UR55, PT ;  /* 0x000000370e007c0c */ /* 0x008fe4000bfa6270 */
[----:B------:R-:W3:Y:S01]  /*7dda0*/  LDL.LU R14, [R1+0xb8] ;  /* 0x0000b800010e7983 */ /* 0x000ee20000300800 */
[----:B------:R-:W-:-:S10]  /*7ddb0*/  LOP3.LUT R17, R17, 0xfffbffff, RZ, 0xc0, !PT ;  /* 0xfffbffff11117812 */ /* 0x000fd400078ec0ff */
[----:B------:R-:W-:Y:S02]  /*7ddc0*/  @P5 LOP3.LUT R17, R17, 0x40000, RZ, 0xfc, !PT ;  /* 0x0004000011115812 */ /* 0x000fe400078efcff */
[----:B----4-:R-:W-:Y:S02]  /*7ddd0*/  ISETP.GE.AND P5, PT, R15, UR53, PT ;  /* 0x000000350f007c0c */ /* 0x010fe4000bfa6270 */
[----:B------:R-:W4:Y:S01]  /*7dde0*/  LDL.LU R15, [R1+0xb4] ;  /* 0x0000b400010f7983 */ /* 0x000f220000300800 */
[----:B------:R-:W-:-:S03]  /*7ddf0*/  LOP3.LUT R17, R17, 0xffdfffff, RZ, 0xc0, !PT ;  /* 0xffdfffff11117812 */ /* 0x000fc600078ec0ff */
[----:B------:R-:W4:Y:S04]  /*7de00*/  LDL.LU R5, [R1+0xb0] ;  /* 0x0000b00001057983 */ /* 0x000f280000300800 */
[----:B------:R-:W4:Y:S03]  /*7de10*/  LDL.LU R6, [R1+0xac] ;  /* 0x0000ac0001067983 */ /* 0x000f260000300800 */
[----:B------:R-:W-:Y:S02]  /*7de20*/  @P5 LOP3.LUT R17, R17, 0x200000, RZ, 0xfc, !PT ;  /* 0x0020000011115812 */ /* 0x000fe400078efcff */
[----:B------:R-:W-:Y:S02]  /*7de30*/  ISETP.GE.AND P5, PT, R9, UR51, PT ;  /* 0x0000003309007c0c */ /* 0x000fe4000bfa6270 */
[----:B------:R-:W-:-:S11]  /*7de40*/  LOP3.LUT R17, R17, 0xfeffffff, RZ, 0xc0, !PT ;  /* 0xfeffffff11117812 */ /* 0x000fd600078ec0ff */
[----:B------:R-:W-:Y:S02]  /*7de50*/  @P5 LOP3.LUT R17, R17, 0x1000000, RZ, 0xfc, !PT ;  /* 0x0100000011115812 */ /* 0x000fe400078efcff */
[----:B------:R-:W-:Y:S02]  /*7de60*/  ISETP.GE.AND P5, PT, R10, UR60, PT ;  /* 0x0000003c0a007c0c */ /* 0x000fe4000bfa6270 */
[----:B------:R-:W-:-:S11]  /*7de70*/  LOP3.LUT R17, R17, 0xfdffffff, RZ, 0xc0, !PT ;  /* 0xfdffffff11117812 */ /* 0x000fd600078ec0ff */
[----:B------:R-:W-:Y:S02]  /*7de80*/  @P5 LOP3.LUT R17, R17, 0x2000000, RZ, 0xfc, !PT ;  /* 0x0200000011115812 */ /* 0x000fe400078efcff */
[----:B------:R-:W-:Y:S02]  /*7de90*/  ISETP.GE.AND P5, PT, R16, UR58, PT ;  /* 0x0000003a10007c0c */ /* 0x000fe4000bfa6270 */
[----:B------:R-:W2:Y:S01]  /*7dea0*/  LDL.LU R16, [R1+0x1f54] ;  /* 0x001f540001107983 */ /* 0x000ea20000300800 */
[----:B------:R-:W-:-:S03]  /*7deb0*/  ISETP.GE.AND P2, PT, R7, UR41, PT ;  /* 0x0000002907007c0c */ /* 0x000fc6000bf46270 */
[----:B------:R-:W4:Y:S04]  /*7dec0*/  LDL.LU R7, [R1+0xa8] ;  /* 0x0000a80001077983 */ /* 0x000f280000300800 */
[----:B------:R-:W4:Y:S04]  /*7ded0*/  LDL.LU R8, [R1+0xa4] ;  /* 0x0000a40001087983 */ /* 0x000f280000300800 */
[----:B------:R-:W4:Y:S04]  /*7dee0*/  LDL.LU R9, [R1+0xa0] ;  /* 0x0000a00001097983 */ /* 0x000f280000300800 */
[----:B------:R-:W4:Y:S01]  /*7def0*/  LDL.LU R10, [R1+0x9c] ;  /* 0x00009c00010a7983 */ /* 0x000f220000300800 */
[----:B------:R-:W-:-:S04]  /*7df00*/  LOP3.LUT R17, R17, 0xefffffff, RZ, 0xc0, !PT ;  /* 0xefffffff11117812 */ /* 0x000fc800078ec0ff */
[----:B------:R-:W-:Y:S02]  /*7df10*/  @P5 LOP3.LUT R17, R17, 0x10000000, RZ, 0xfc, !PT ;  /* 0x1000000011115812 */ /* 0x000fe400078efcff */
[----:B------:R-:W-:Y:S02]  /*7df20*/  ISETP.GE.AND P5, PT, R11, UR56, PT ;  /* 0x000000380b007c0c */ /* 0x000fe4000bfa6270 */
[----:B------:R-:W4:Y:S01]  /*7df30*/  LDL.LU R11, [R1+0x98] ;  /* 0x00009800010b7983 */ /* 0x000f220000300800 */
[----:B------:R-:W-:-:S10]  /*7df40*/  LOP3.LUT R17, R17, 0xbfffffff, RZ, 0xc0, !PT ;  /* 0xbfffffff11117812 */ /* 0x000fd400078ec0ff */
[----:B------:R-:W-:Y:S02]  /*7df50*/  @P5 LOP3.LUT R17, R17, 0x40000000, RZ, 0xfc, !PT ;  /* 0x4000000011115812 */ /* 0x000fe400078efcff */
[----:B------:R-:W-:Y:S02]  /*7df60*/  ISETP.GE.AND P5, PT, R12, UR54, PT ;  /* 0x000000360c007c0c */ /* 0x000fe4000bfa6270 */
[----:B------:R-:W4:Y:S01]  /*7df70*/  LDL.LU R12, [R1+0x94] ;  /* 0x00009400010c7983 */ /* 0x000f220000300800 */
[----:B--2---:R-:W-:-:S10]  /*7df80*/  LOP3.LUT R16, R16, 0xfffffffe, RZ, 0xc0, !PT ;  /* 0xfffffffe10107812 */ /* 0x004fd400078ec0ff */
[----:B------:R-:W-:Y:S02]  /*7df90*/  @P5 LOP3.LUT R16, R16, 0x1, RZ, 0xfc, !PT ;  /* 0x0000000110105812 */ /* 0x000fe400078efcff */
[----:B------:R-:W-:Y:S02]  /*7dfa0*/  ISETP.GE.AND P5, PT, R13, UR52, PT ;  /* 0x000000340d007c0c */ /* 0x000fe4000bfa6270 */
[----:B------:R-:W2:Y:S01]  /*7dfb0*/  LDL.LU R13, [R1+0x90] ;  /* 0x00009000010d7983 */ /* 0x000ea20000300800 */
[----:B------:R-:W-:-:S10]  /*7dfc0*/  LOP3.LUT R16, R16, 0xfffffffb, RZ, 0xc0, !PT ;  /* 0xfffffffb10107812 */ /* 0x000fd400078ec0ff */
[----:B------:R-:W-:Y:S02]  /*7dfd0*/  @P5 LOP3.LUT R16, R16, 0x4, RZ, 0xfc, !PT ;  /* 0x0000000410105812 */ /* 0x000fe400078efcff */
[----:B---3--:R-:W-:Y:S02]  /*7dfe0*/  ISETP.GE.AND P5, PT, R14, UR50, PT ;  /* 0x000000320e007c0c */ /* 0x008fe4000bfa6270 */
[----:B------:R-:W3:Y:S01]  /*7dff0*/  LDL.LU R14, [R1+0x8c] ;  /* 0x00008c00010e7983 */ /* 0x000ee20000300800 */
[----:B------:R-:W-:-:S10]  /*7e000*/  LOP3.LUT R16, R16, 0xffffffef, RZ, 0xc0, !PT ;  /* 0xffffffef10107812 */ /* 0x000fd400078ec0ff */
[----:B------:R-:W-:Y:S02]  /*7e010*/  @P5 LOP3.LUT R16, R16, 0x10, RZ, 0xfc, !PT ;  /* 0x0000001010105812 */ /* 0x000fe400078efcff */
[----:B----4-:R-:W-:Y:S02]  /*7e020*/  ISETP.GE.AND P5, PT, R15, UR49, PT ;  /* 0x000000310f007c0c */ /* 0x010fe4000bfa6270 */
[----:B------:R-:W4:Y:S01]  /*7e030*/  LDL.LU R15, [R1+0x88] ;  /* 0x00008800010f7983 */ /* 0x000f220000300800 */
[----:B------:R-:W-:-:S10]  /*7e040*/  LOP3.LUT R16, R16, 0xffffffbf, RZ, 0xc0, !PT ;  /* 0xffffffbf10107812 */ /* 0x000fd400078ec0ff */
        /* <DEDUP_REMOVED lines=24> */
[----:B------:R-:W-:-:S04]  /*7e1d0*/  @P5 LOP3.LUT R16, R16, 0x1000000, RZ, 0xfc, !PT ;  /* 0x0100000010105812 */ /* 0x000fc800078efcff */
[----:B------:R-:W-:Y:S01]  /*7e1e0*/  LOP3.LUT R16, R16, 0xfbffffff, RZ, 0xc0, !PT ;  /* 0xfbffffff10107812 */ /* 0x000fe200078ec0ff */
[C---:B------:R-:W-:Y:S02]  /*7e1f0*/  VIADD R20, R4.reuse, 0xd1 ;  /* 0x000000d104147836 */ /* 0x040fe40000000000 */
[C---:B------:R-:W-:Y:S01]  /*7e200*/  VIADD R19, R4.reuse, 0xd2 ;  /* 0x000000d204137836 */ /* 0x040fe20000000000 */
[----:B------:R-:W-:Y:S01]  /*7e210*/  LOP3.LUT R3, R3, 0xfffffffd, RZ, 0xc0, !PT ;  /* 0xfffffffd03037812 */ /* 0x000fe200078ec0ff */
[C---:B------:R-:W-:Y:S02]  /*7e220*/  VIADD R21, R4.reuse, 0xd3 ;  /* 0x000000d304157836 */ /* 0x040fe40000000000 */
[C---:B------:R-:W-:Y:S02]  /*7e230*/  VIADD R26, R4.reuse, 0xd4 ;  /* 0x000000d4041a7836 */ /* 0x040fe40000000000 */
[C---:B------:R-:W-:Y:S02]  /*7e240*/  VIADD R25, R4.reuse, 0xd5 ;  /* 0x000000d504197836 */ /* 0x040fe40000000000 */
[----:B------:R-:W-:-:S02]  /*7e250*/  VIADD R24, R4, 0xd6 ;  /* 0x000000d604187836 */ /* 0x000fc40000000000 */
[C---:B------:R-:W-:Y:S02]  /*7e260*/  VIADD R23, R4.reuse, 0xd7 ;  /* 0x000000d704177836 */ /* 0x040fe40000000000 */
[----:B------:R-:W-:Y:S01]  /*7e270*/  VIADD R22, R4, 0xd8 ;  /* 0x000000d804167836 */ /* 0x000fe20000000000 */
[----:B--2---:R-:W-:-:S13]  /*7e280*/  ISETP.GE.AND P5, PT, R13, UR16, PT ;  /* 0x000000100d007c0c */ /* 0x004fda000bfa6270 */
[----:B------:R-:W-:Y:S02]  /*7e290*/  @P5 LOP3.LUT R16, R16, 0x4000000, RZ, 0xfc, !PT ;  /* 0x0400000010105812 */ /* 0x000fe400078efcff */
[----:B---3--:R-:W-:Y:S02]  /*7e2a0*/  ISETP.GE.AND P5, PT, R14, UR18, PT ;  /* 0x000000120e007c0c */ /* 0x008fe4000bfa6270 */
[----:B------:R-:W-:-:S11]  /*7e2b0*/  LOP3.LUT R16, R16, 0xefffffff, RZ, 0xc0, !PT ;  /* 0xefffffff10107812 */ /* 0x000fd600078ec0ff */
[----:B------:R-:W-:Y:S02]  /*7e2c0*/  @P5 LOP3.LUT R16, R16, 0x10000000, RZ, 0xfc, !PT ;  /* 0x1000000010105812 */ /* 0x000fe400078efcff */
[----:B----4-:R-:W-:Y:S02]  /*7e2d0*/  ISETP.GE.AND P5, PT, R15, UR20, PT ;  /* 0x000000140f007c0c */ /* 0x010fe4000bfa6270 */
[----:B------:R-:W-:-:S11]  /*7e2e0*/  LOP3.LUT R16, R16, 0xbfffffff, RZ, 0xc0, !PT ;  /* 0xbfffffff10107812 */ /* 0x000fd600078ec0ff */
[----:B------:R-:W-:Y:S02]  /*7e2f0*/  @P5 LOP3.LUT R16, R16, 0x40000000, RZ, 0xfc, !PT ;  /* 0x4000000010105812 */ /* 0x000fe400078efcff */
[----:B------:R-:W-:Y:S02]  /*7e300*/  ISETP.GE.AND P5, PT, R20, UR22, PT ;  /* 0x0000001614007c0c */ /* 0x000fe4000bfa6270 */
[----:B------:R-:W2:Y:S11]  /*7e310*/  LDL.LU R20, [R1+0x1f50] ;  /* 0x001f500001147983 */ /* 0x000eb60000300800 */
[----:B------:R-:W-:-:S02]  /*7e320*/  @P5 LOP3.LUT R3, R3, 0x2, RZ, 0xfc, !PT ;  /* 0x0000000203035812 */ /* 0x000fc400078efcff */
[----:B------:R-:W-:Y:S01]  /*7e330*/  ISETP.GE.AND P5, PT, R19, UR24, PT ;  /* 0x0000001813007c0c */ /* 0x000fe2000bfa6270 */
[----:B------:R-:W-:Y:S01]  /*7e340*/  VIADD R18, R4, 0xd9 ;  /* 0x000000d904127836 */ /* 0x000fe20000000000 */
[----:B------:R-:W3:Y:S01]  /*7e350*/  LDL.LU R19, [R1+0x1f4c] ;  /* 0x001f4c0001137983 */ /* 0x000ee20000300800 */
[----:B------:R-:W-:-:S10]  /*7e360*/  LOP3.LUT R3, R3, 0xffffffef, RZ, 0xc0, !PT ;  /* 0xffffffef03037812 */ /* 0x000fd400078ec0ff */
[----:B------:R-:W-:Y:S02]  /*7e370*/  @P5 LOP3.LUT R3, R3, 0x10, RZ, 0xfc, !PT ;  /* 0x0000001003035812 */ /* 0x000fe400078efcff */
[----:B------:R-:W-:Y:S02]  /*7e380*/  ISETP.GE.AND P5, PT, R21, UR26, PT ;  /* 0x0000001a15007c0c */ /* 0x000fe4000bfa6270 */
[----:B------:R-:W4:Y:S01]  /*7e390*/  LDL.LU R21, [R1+0x1f48] ;  /* 0x001f480001157983 */ /* 0x000f220000300800 */
[----:B------:R-:W-:-:S10]  /*7e3a0*/  LOP3.LUT R3, R3, 0xffffffdf, RZ, 0xc0, !PT ;  /* 0xffffffdf03037812 */ /* 0x000fd400078ec0ff */
[----:B------:R-:W-:Y:S02]  /*7e3b0*/  @P5 LOP3.LUT R3, R3, 0x20, RZ, 0xfc, !PT ;  /* 0x0000002003035812 */ /* 0x000fe400078efcff */
[----:B------:R-:W-:Y:S02]  /*7e3c0*/  ISETP.GE.AND P5, PT, R26, UR28, PT ;  /* 0x0000001c1a007c0c */ /* 0x000fe4000bfa6270 */
[----:B------:R-:W2:Y:S01]  /*7e3d0*/  LDL.LU R26, [R1+0x1f44] ;  /* 0x001f4400011a7983 */ /* 0x000ea20000300800 */
[----:B------:R-:W-:-:S10]  /*7e3e0*/  LOP3.LUT R3, R3, 0xfffffeff, RZ, 0xc0, !PT ;  /* 0xfffffeff03037812 */ /* 0x000fd400078ec0ff */
[----:B------:R-:W-:Y:S02]  /*7e3f0*/  @P5 LOP3.LUT R3, R3, 0x100, RZ, 0xfc, !PT ;  /* 0x0000010003035812 */ /* 0x000fe400078efcff */
[----:B------:R-:W-:Y:S02]  /*7e400*/  ISETP.GE.AND P5, PT, R25, UR30, PT ;  /* 0x0000001e19007c0c */ /* 0x000fe4000bfa6270 */
        /* <DEDUP_REMOVED lines=17> */
[----:B------:R-:W-:Y:S01]  /*7e520*/  VIADD R4, R4, 0xda ;  /* 0x000000da04047836 */ /* 0x000fe20000000000 */
[----:B------:R-:W-:-:S09]  /*7e530*/  LOP3.LUT R3, R3, 0xfffbffff, RZ, 0xc0, !PT ;  /* 0xfffbffff03037812 */ /* 0x000fd200078ec0ff */
[----:B------:R-:W-:Y:S02]  /*7e540*/  @P5 LOP3.LUT R3, R3, 0x40000, RZ, 0xfc, !PT ;  /* 0x0004000003035812 */ /* 0x000fe400078efcff */
[----:B------:R-:W-:Y:S02]  /*7e550*/  ISETP.GE.AND P5, PT, R4, UR40, PT ;  /* 0x0000002804007c0c */ /* 0x000fe4000bfa6270 */
[----:B------:R-:W-:-:S11]  /*7e560*/  LOP3.LUT R3, R3, 0xffefffff, RZ, 0xc0, !PT ;  /* 0xffefffff03037812 */ /* 0x000fd600078ec0ff */
[----:B------:R-:W-:Y:S02]  /*7e570*/  @P5 LOP3.LUT R3, R3, 0x100000, RZ, 0xfc, !PT ;  /* 0x0010000003035812 */ /* 0x000fe400078efcff */
[C---:B------:R-:W-:Y:S02]  /*7e580*/  LOP3.LUT P5, RZ, R27.reuse, 0x2000, RZ, 0xc0, !PT ;  /* 0x000020001bff7812 */ /* 0x040fe400078ac0ff */
[----:B----4-:R-:W-:Y:S01]  /*7e590*/  LOP3.LUT R18, R18, 0xfff7ffff, RZ, 0xc0, !PT ;  /* 0xfff7ffff12127812 */ /* 0x010fe200078ec0ff */
[----:B------:R-:W4:Y:S01]  /*7e5a0*/  LDL.LU R8, [R1+0x14f4] ;  /* 0x0014f40001087983 */ /* 0x000f220000300800 */
[----:B------:R-:W-:Y:S01]  /*7e5b0*/  LOP3.LUT R27, R27, 0xfffffff7, RZ, 0xc0, !PT ;  /* 0xfffffff71b1b7812 */ /* 0x000fe200078ec0ff */
[----:B------:R-:W-:Y:S01]  /*7e5c0*/  ULDC UR5, c[0x0][0x228] ;  /* 0x00008a0000057ab9 */ /* 0x000fe20000000800 */
[----:B------:R-:W-:Y:S01]  /*7e5d0*/  @P6 LOP3.LUT R18, R18, 0x80000, RZ, 0xfc, !PT ;  /* 0x0008000012126812 */ /* 0x000fe200078efcff */
[----:B------:R-:W4:Y:S01]  /*7e5e0*/  LDL.LU R9, [R1+0x14fc] ;  /* 0x0014fc0001097983 */ /* 0x000f220000300800 */
[----:B------:R-:W-:-:S02]  /*7e5f0*/  ULDC UR6, c[0x0][0x228] ;  /* 0x00008a0000067ab9 */ /* 0x000fc40000000800 */
[----:B------:R-:W-:Y:S01]  /*7e600*/  LOP3.LUT R18, R18, 0xfffbffff, RZ, 0xc0, !PT ;  /* 0xfffbffff12127812 */ /* 0x000fe200078ec0ff */
[----:B------:R-:W4:Y:S03]  /*7e610*/  LDL.LU R10, [R1+0x14f8] ;  /* 0x0014f800010a7983 */ /* 0x000f260000300800 */
[----:B------:R-:W-:Y:S01]  /*7e620*/  @P5 LOP3.LUT R18, R18, 0x40000, RZ, 0xfc, !PT ;  /* 0x0004000012125812 */ /* 0x000fe200078efcff */
[----:B------:R-:W4:Y:S03]  /*7e630*/  LDL.LU R4, [R1+0x14d8] ;  /* 0x0014d80001047983 */ /* 0x000f260000300800 */
[----:B------:R-:W-:Y:S01]  /*7e640*/  LOP3.LUT R18, R18, 0xfffdffff, RZ, 0xc0, !PT ;  /* 0xfffdffff12127812 */ /* 0x000fe200078ec0ff */
[----:B------:R-:W4:Y:S03]  /*7e650*/  LDL.LU R5, [R1+0x1318] ;  /* 0x0013180001057983 */ /* 0x000f260000300800 */
[----:B------:R-:W-:Y:S01]  /*7e660*/  @P4 LOP3.LUT R18, R18, 0x20000, RZ, 0xfc, !PT ;  /* 0x0002000012124812 */ /* 0x000fe200078efcff */
[----:B------:R-:W4:Y:S03]  /*7e670*/  LDL.LU R6, [R1+0x14d4] ;  /* 0x0014d40001067983 */ /* 0x000f260000300800 */
[----:B------:R-:W-:Y:S01]  /*7e680*/  LOP3.LUT R18, R18, 0xfffeffff, RZ, 0xc0, !PT ;  /* 0xfffeffff12127812 */ /* 0x000fe200078ec0ff */
[----:B------:R-:W4:Y:S03]  /*7e690*/  LDL.LU R7, [R1+0x1314] ;  /* 0x0013140001077983 */ /* 0x000f260000300800 */
[----:B------:R-:W-:Y:S01]  /*7e6a0*/  @P3 LOP3.LUT R18, R18, 0x10000, RZ, 0xfc, !PT ;  /* 0x0001000012123812 */ /* 0x000fe200078efcff */
[----:B------:R-:W4:Y:S01]  /*7e6b0*/  LDL.LU R11, [R1+0x14dc] ;  /* 0x0014dc00010b7983 */ /* 0x000f220000300800 */
[----:B------:R-:W-:Y:S02]  /*7e6c0*/  BAR.SYNC.DEFER_BLOCKING 0x0 ;  /* 0x0000000000007b1d */ /* 0x000fe40000010000 */
[----:B------:R-:W-:-:S02]  /*7e6d0*/  LOP3.LUT P3, RZ, R18, 0x1000, RZ, 0xc0, !PT ;  /* 0x0000100012ff7812 */ /* 0x000fc4000786c0ff */
[----:B------:R-:W-:-:S04]  /*7e6e0*/  LOP3.LUT R18, R18, 0xffff7fff, RZ, 0xc0, !PT ;  /* 0xffff7fff12127812 */ /* 0x000fc800078ec0ff */
[----:B------:R-:W-:Y:S01]  /*7e6f0*/  @P0 LOP3.LUT R18, R18, 0x8000, RZ, 0xfc, !PT ;  /* 0x0000800012120812 */ /* 0x000fe200078efcff */
[----:B------:R-:W4:Y:S03]  /*7e700*/  LDL.LU R12, [R1+0x134c] ;  /* 0x00134c00010c7983 */ /* 0x000f260000300800 */
[----:B------:R-:W-:Y:S01]  /*7e710*/  LOP3.LUT R18, R18, 0xffffbfff, RZ, 0xc0, !PT ;  /* 0xffffbfff12127812 */ /* 0x000fe200078ec0ff */
[----:B------:R0:W-:Y:S03]  /*7e720*/  STL [R1+0x2188], R24 ;  /* 0x0021881801007387 */ /* 0x0001e60000100800 */
[----:B------:R-:W-:-:S04]  /*7e730*/  @P2 LOP3.LUT R18, R18, 0x4000, RZ, 0xfc, !PT ;  /* 0x0000400012122812 */ /* 0x000fc800078efcff */
[----:B------:R-:W-:Y:S01]  /*7e740*/  LOP3.LUT R18, R18, 0xffffdfff, RZ, 0xc0, !PT ;  /* 0xffffdfff12127812 */ /* 0x000fe200078ec0ff */
[----:B------:R-:W1:Y:S03]  /*7e750*/  S2R R15, SR_TID.X ;  /* 0x00000000000f7919 */ /* 0x000e660000002100 */
[----:B------:R-:W-:Y:S01]  /*7e760*/  @P1 LOP3.LUT R18, R18, 0x2000, RZ, 0xfc, !PT ;  /* 0x0000200012121812 */ /* 0x000fe200078efcff */
[----:B0-----:R-:W4:Y:S01]  /*7e770*/  LDL.LU R24, [R1+0x131c] ;  /* 0x00131c0001187983 */ /* 0x001f220000300800 */
[----:B--2---:R-:W-:-:S03]  /*7e780*/  LOP3.LUT P1, RZ, R23, 0x10, RZ, 0xc0, !PT ;  /* 0x0000001017ff7812 */ /* 0x004fc6000782c0ff */
[----:B---3--:R0:W-:Y:S10]  /*7e790*/  STL [R1+0x215c], R25 ;  /* 0x00215c1901007387 */ /* 0x0081f40000100800 */
[----:B------:R-:W-:Y:S01]  /*7e7a0*/  @P1 LOP3.LUT R27, R27, 0x8, RZ, 0xfc, !PT ;  /* 0x000000081b1b1812 */ /* 0x000fe200078efcff */
[----:B0-----:R-:W2:Y:S01]  /*7e7b0*/  LDL.LU R25, [R1+0x1340] ;  /* 0x0013400001197983 */ /* 0x001ea20000300800 */
[----:B------:R-:W-:-:S02]  /*7e7c0*/  LOP3.LUT P1, RZ, R23, 0x40, RZ, 0xc0, !PT ;  /* 0x0000004017ff7812 */ /* 0x000fc4000782c0ff */
[----:B------:R-:W-:Y:S01]  /*7e7d0*/  LOP3.LUT R27, R27, 0xffffffef, RZ, 0xc0, !PT ;  /* 0xffffffef1b1b7812 */ /* 0x000fe200078ec0ff */
[----:B------:R0:W-:Y:S10]  /*7e7e0*/  STL [R1+0x2158], R28 ;  /* 0x0021581c01007387 */ /* 0x0001f40000100800 */
[----:B------:R-:W-:Y:S01]  /*7e7f0*/  @P1 LOP3.LUT R27, R27, 0x10, RZ, 0xfc, !PT ;  /* 0x000000101b1b1812 */ /* 0x000fe200078efcff */
[----:B0-----:R-:W3:Y:S01]  /*7e800*/  LDL.LU R28, [R1+0x1344] ;  /* 0x00134400011c7983 */ /* 0x001ee20000300800 */
        /* <DEDUP_REMOVED lines=22> */
[----:B------:R0:W-:Y:S04]  /*7e970*/  STL [R1+0x2010], R20 ;  /* 0x0020101401007387 */ /* 0x0001e80000100800 */
[----:B0-----:R-:W3:Y:S06]  /*7e980*/  LDL.LU R20, [R1+0x143c] ;  /* 0x00143c0001147983 */ /* 0x001eec0000300800 */
[----:B------:R-:W-:Y:S01]  /*7e990*/  @P1 LOP3.LUT R27, R27, 0x200, RZ, 0xfc, !PT ;  /* 0x000002001b1b1812 */ /* 0x000fe200078efcff */
[----:B------:R0:W-:Y:S01]  /*7e9a0*/  STL [R1+0x1fe0], R0 ;  /* 0x001fe00001007387 */ /* 0x0001e20000100800 */
[----:B------:R-:W-:-:S03]  /*7e9b0*/  LOP3.LUT P1, RZ, R23, 0x80000, RZ, 0xc0, !PT ;  /* 0x0008000017ff7812 */ /* 0x000fc6000782c0ff */
[----:B0-----:R-:W3:Y:S04]  /*7e9c0*/  LDL.LU R0, [R1+0x157c] ;  /* 0x00157c0001007983 */ /* 0x001ee80000300800 */
[----:B------:R0:W-:Y:S04]  /*7e9d0*/  STL [R1+0x1fc0], R2 ;  /* 0x001fc00201007387 */ /* 0x0001e80000100800 */
[----:B0-----:R-:W3:Y:S04]  /*7e9e0*/  LDL.LU R2, [R1+0x1444] ;  /* 0x0014440001027983 */ /* 0x001ee80000300800 */
[----:B------:R0:W-:Y:S01]  /*7e9f0*/  STL [R1+0x1fa0], R3 ;  /* 0x001fa00301007387 */ /* 0x0001e20000100800 */
[----:B------:R-:W-:-:S03]  /*7ea00*/  LOP3.LUT R27, R27, 0xfffffbff, RZ, 0xc0, !PT ;  /* 0xfffffbff1b1b7812 */ /* 0x000fc600078ec0ff */
[----:B0-----:R-:W3:Y:S04]  /*7ea10*/  LDL.LU R3, [R1+0x1580] ;  /* 0x0015800001037983 */ /* 0x001ee80000300800 */
[----:B------:R0:W-:Y:S01]  /*7ea20*/  STL [R1+0x1f84], R16 ;  /* 0x001f841001007387 */ /* 0x0001e20000100800 */
[----:B-1----:R-:W-:-:S03]  /*7ea30*/  IMAD.SHL.U32 R15, R15, 0x20, RZ ;  /* 0x000000200f0f7824 */ /* 0x002fc600078e00ff */
[----:B0-----:R-:W3:Y:S01]  /*7ea40*/  LDL.LU R16, [R1+0x144c] ;  /* 0x00144c0001107983 */ /* 0x001ee20000300800 */
[----:B------:R-:W-:Y:S02]  /*7ea50*/  @P1 LOP3.LUT R27, R27, 0x400, RZ, 0xfc, !PT ;  /* 0x000004001b1b1812 */ /* 0x000fe400078efcff */
[----:B------:R-:W-:Y:S01]  /*7ea60*/  LOP3.LUT R15, R15, 0x400, RZ, 0xc0, !PT ;  /* 0x000004000f0f7812 */ /* 0x000fe200078ec0ff */
[----:B------:R0:W-:Y:S01]  /*7ea70*/  STL [R1+0x1f80], R17 ;  /* 0x001f801101007387 */ /* 0x0001e20000100800 */
[----:B------:R-:W-:Y:S02]  /*7ea80*/  LOP3.LUT P6, RZ, R23, 0x400000, RZ, 0xc0, !PT ;  /* 0x0040000017ff7812 */ /* 0x000fe400078cc0ff */
[----:B------:R-:W-:Y:S01]  /*7ea90*/  IADD3 R29, R29, UR4, R15 ;  /* 0x000000041d1d7c10 */ /* 0x000fe2000fffe00f */
[----:B------:R-:W-:Y:S01]  /*7eaa0*/  STL [R1+0x2088], R18 ;  /* 0x0020881201007387 */ /* 0x000fe20000100800 */
[C---:B------:R-:W-:Y:S02]  /*7eab0*/  LOP3.LUT P5, RZ, R23.reuse, 0x2000000, RZ, 0xc0, !PT ;  /* 0x0200000017ff7812 */ /* 0x040fe400078ac0ff */
[C---:B------:R-:W-:Y:S01]  /*7eac0*/  LOP3.LUT P4, RZ, R23.reuse, 0x8000000, RZ, 0xc0, !PT ;  /* 0x0800000017ff7812 */ /* 0x040fe2000788c0ff */
[----:B------:R-:W-:Y:S01]  /*7ead0*/  STL [R1+0x2170], R27 ;  /* 0x0021701b01007387 */ /* 0x000fe20000100800 */
[----:B------:R-:W-:-:S03]  /*7eae0*/  LOP3.LUT P1, RZ, R23, 0x100000, RZ, 0xc0, !PT ;  /* 0x0010000017ff7812 */ /* 0x000fc6000782c0ff */
[----:B------:R-:W-:Y:S04]  /*7eaf0*/  STL [R1+0x21e8], R23 ;  /* 0x0021e81701007387 */ /* 0x000fe80000100800 */
[----:B------:R-:W3:Y:S04]  /*7eb00*/  LDL.LU R13, [R1+0x12ac] ;  /* 0x0012ac00010d7983 */ /* 0x000ee80000300800 */
[----:B------:R-:W3:Y:S04]  /*7eb10*/  LDL.LU R14, [R1+0x13a0] ;  /* 0x0013a000010e7983 */ /* 0x000ee80000300800 */
[----:B------:R-:W3:Y:S04]  /*7eb20*/  LDL.LU R15, [R1+0x12ec] ;  /* 0x0012ec00010f7983 */ /* 0x000ee80000300800 */
[----:B------:R1:W-:Y:S01]  /*7eb30*/  STL [R1+0x2264], R29 ;  /* 0x0022641d01007387 */ /* 0x0003e20000100800 */
[----:B----4-:R-:W-:-:S02]  /*7eb40*/  PRMT R5, R6, 0x5410, R5 ;  /* 0x0000541006057816 */ /* 0x010fc40000000005 */
[----:B------:R-:W-:Y:S02]  /*7eb50*/  PRMT R6, R11, 0x5410, R7 ;  /* 0x000054100b067816 */ /* 0x000fe40000000007 */
[----:B------:R-:W-:Y:S02]  /*7eb60*/  LOP3.LUT R12, R12, 0xffff, RZ, 0xc0, !PT ;  /* 0x0000ffff0c0c7812 */ /* 0x000fe400078ec0ff */
[----:B------:R-:W-:Y:S02]  /*7eb70*/  PRMT R4, R4, 0x5410, R24 ;  /* 0x0000541004047816 */ /* 0x000fe40000000018 */
[----:B--2---:R-:W-:Y:S02]  /*7eb80*/  PRMT R10, R10, 0x5410, R25 ;  /* 0x000054100a0a7816 */ /* 0x004fe40000000019 */
[----:B---3--:R-:W-:Y:S02]  /*7eb90*/  PRMT R9, R9, 0x5410, R28 ;  /* 0x0000541009097816 */ /* 0x008fe4000000001c */
[----:B------:R-:W-:-:S02]  /*7eba0*/  PRMT R8, R8, 0x5410, R26 ;  /* 0x0000541008087816 */ /* 0x000fc4000000001a */
[----:B------:R-:W-:Y:S02]  /*7ebb0*/  PRMT R16, R3, 0x5410, R16 ;  /* 0x0000541003107816 */ /* 0x000fe40000000010 */
[----:B------:R-:W-:Y:S02]  /*7ebc0*/  PRMT R3, R0, 0x5410, R2 ;  /* 0x0000541000037816 */ /* 0x000fe40000000002 */
[----:B------:R-:W-:Y:S01]  /*7ebd0*/  PRMT R2, R19, 0x5410, R20 ;  /* 0x0000541013027816 */ /* 0x000fe20000000014 */
[----:B------:R2:W-:Y:S01]  /*7ebe0*/  STL [R1+0x1c8], R16 ;  /* 0x0001c81001007387 */ /* 0x0005e20000100800 */
[----:B------:R-:W-:-:S03]  /*7ebf0*/  PRMT R0, R21, 0x5410, R22 ;  /* 0x0000541015007816 */ /* 0x000fc60000000016 */
[----:B------:R3:W-:Y:S04]  /*7ec00*/  STL [R1+0x1b8], R3 ;  /* 0x0001b80301007387 */ /* 0x0007e80000100800 */
[----:B------:R4:W-:Y:S04]  /*7ec10*/  STL [R1+0x1bc], R2 ;  /* 0x0001bc0201007387 */ /* 0x0009e80000100800 */
[----:B------:R4:W-:Y:S04]  /*7ec20*/  STL [R1+0x1b0], R0 ;  /* 0x0001b00001007387 */ /* 0x0009e80000100800 */
[----:B0-----:R-:W4:Y:S04]  /*7ec30*/  LDL.LU R17, [R1+0x1500] ;  /* 0x0015000001117983 */ /* 0x001f280000300800 */
[----:B-1----:R-:W4:Y:S04]  /*7ec40*/  LDL.LU R29, [R1+0x1330] ;  /* 0x00133000011d7983 */ /* 0x002f280000300800 */
[----:B------:R-:W4:Y:S04]  /*7ec50*/  LDL.LU R23, [R1+0x1494] ;  /* 0x0014940001177983 */ /* 0x000f280000300800 */
[----:B------:R-:W4:Y:S04]  /*7ec60*/  LDL.LU R27, [R1+0x12dc] ;  /* 0x0012dc00011b7983 */ /* 0x000f280000300800 */
[----:B------:R-:W4:Y:S01]  /*7ec70*/  LDL.LU R18, [R1+0x14a8] ;  /* 0x0014a80001127983 */ /* 0x000f220000300800 */
[----:B------:R-:W-:-:S03]  /*7ec80*/  LOP3.LUT R7, R13, 0xffff, RZ, 0xc0, !PT ;  /* 0x0000ffff0d077812 */ /* 0x000fc600078ec0ff */
[----:B--2---:R-:W2:Y:S04]  /*7ec90*/  LDL.LU R16, [R1+0x12d4] ;  /* 0x0012d40001107983 */ /* 0x004ea80000300800 */
[----:B---3--:R-:W2:Y:S01]  /*7eca0*/  LDL.LU R3, [R1+0x1490] ;  /* 0x0014900001037983 */ /* 0x008ea20000300800 */
[----:B------:R-:W-:-:S03]  /*7ecb0*/  LOP3.LUT R13, R14, 0xffff, RZ, 0xc0, !PT ;  /* 0x0000ffff0e0d7812 */ /* 0x000fc600078ec0ff */
[----:B----4-:R-:W3:Y:S01]  /*7ecc0*/  LDL.LU R2, [R1+0x12d0] ;  /* 0x0012d00001027983 */ /* 0x010ee20000300800 */
[----:B------:R-:W-:-:S03]  /*7ecd0*/  LOP3.LUT R11, R15, 0xffff, RZ, 0xc0, !PT ;  /* 0x0000ffff0f0b7812 */ /* 0x000fc600078ec0ff */
[----:B------:R-:W3:Y:S01]  /*7ece0*/  LDL.LU R0, [R1+0x14a4] ;  /* 0x0014a40001007983 */ /* 0x000ee20000300800 */
[----:B------:R-:W-:-:S03]  /*7ecf0*/  SHF.R.U32.HI R15, RZ, 0x8, R12 ;  /* 0x00000008ff0f7819 */ /* 0x000fc6000001160c */
[----:B------:R-:W4:Y:S01]  /*7ed00*/  LDL.LU R20, [R1+0x12cc] ;  /* 0x0012cc0001147983 */ /* 0x000f220000300800 */
[----:B------:R-:W-:-:S03]  /*7ed10*/  PRMT R14, R12, 0x3340, R7 ;  /* 0x000033400c0e7816 */ /* 0x000fc60000000007 */
[----:B------:R-:W4:Y:S01]  /*7ed20*/  LDL.LU R19, [R1+0x1478] ;  /* 0x0014780001137983 */ /* 0x000f220000300800 */
[----:B------:R-:W-:-:S03]  /*7ed30*/  SHF.R.U32.HI R12, RZ, 0x8, R7 ;  /* 0x00000008ff0c7819 */ /* 0x000fc60000011607 */
[----:B------:R-:W3:Y:S01]  /*7ed40*/  LDL.LU R22, [R1+0x12c8] ;  /* 0x0012c80001167983 */ /* 0x000ee20000300800 */
[----:B------:R-:W-:-:S03]  /*7ed50*/  SHF.R.U32.HI R7, RZ, 0x8, R13 ;  /* 0x00000008ff077819 */ /* 0x000fc6000001160d */
[----:B------:R-:W3:Y:S01]  /*7ed60*/  LDL.LU R21, [R1+0x1474] ;  /* 0x0014740001157983 */ /* 0x000ee20000300800 */
[----:B------:R-:W-:-:S03]  /*7ed70*/  PRMT R13, R13, 0x3340, R11 ;  /* 0x000033400d0d7816 */ /* 0x000fc6000000000b */
[----:B------:R-:W2:Y:S04]  /*7ed80*/  LDL.LU R26, [R1+0x12c4] ;  /* 0x0012c400011a7983 */ /* 0x000ea80000300800 */
[----:B------:R-:W2:Y:S04]  /*7ed90*/  LDL.LU R28, [R1+0x1470] ;  /* 0x00147000011c7983 */ /* 0x000ea80000300800 */
[----:B------:R-:W4:Y:S04]  /*7eda0*/  LDL.LU R25, [R1+0x12c0] ;  /* 0x0012c00001197983 */ /* 0x000f280000300800 */
[----:B------:R-:W4:Y:S04]  /*7edb0*/  LDL.LU R24, [R1+0x1480] ;  /* 0x0014800001187983 */ /* 0x000f280000300800 */
[----:B------:R0:W-:Y:S02]  /*7edc0*/  STL [R1+0x4], R14 ;  /* 0x0000040e01007387 */ /* 0x0001e40000100800 */
[----:B0-----:R-:W-:-:S02]  /*7edd0*/  SHF.R.U32.HI R14, RZ, 0x8, R11 ;  /* 0x00000008ff0e7819 */ /* 0x001fc4000001160b */
[----:B------:R-:W3:Y:S01]  /*7ede0*/  LDL.LU R11, [R1+0x1358] ;  /* 0x00135800010b7983 */ /* 0x000ee20000300800 */
[----:B------:R-:W-:-:S03]  /*7edf0*/  LOP3.LUT R12, R12, 0xffff, RZ, 0xc0, !PT ;  /* 0x0000ffff0c0c7812 */ /* 0x000fc600078ec0ff */
[----:B------:R0:W-:Y:S02]  /*7ee00*/  STL [R1+0x11ec], R13 ;  /* 0x0011ec0d01007387 */ /* 0x0001e40000100800 */
[----:B0-----:R-:W-:Y:S02]  /*7ee10*/  LOP3.LUT R13, R15, 0xffff, RZ, 0xc0, !PT ;  /* 0x0000ffff0f0d7812 */ /* 0x001fe400078ec0ff */
[----:B------:R-:W-:Y:S02]  /*7ee20*/  LOP3.LUT R15, R7, 0xffff, RZ, 0xc0, !PT ;  /* 0x0000ffff070f7812 */ /* 0x000fe400078ec0ff */
[----:B------:R-:W2:Y:S01]  /*7ee30*/  LDL.LU R7, [R1+0x14f0] ;  /* 0x0014f00001077983 */ /* 0x000ea20000300800 */
[----:B------:R-:W-:-:S04]  /*7ee40*/  LOP3.LUT R14, R14, 0xffff, RZ, 0xc0, !PT ;  /* 0x0000ffff0e0e7812 */ /* 0x000fc800078ec0ff */
[----:B------:R-:W-:Y:S02]  /*7ee50*/  PRMT R15, R15, 0x3340, R14 ;  /* 0x000033400f0f7816 */ /* 0x000fe4000000000e */
[----:B---3--:R-:W-:Y:S02]  /*7ee60*/  PRMT R11, R17, 0x5410, R11 ;  /* 0x00005410110b7816 */ /* 0x008fe4000000000b */
[----:B------:R-:W-:Y:S02]  /*7ee70*/  PRMT R17, R13, 0x3340, R12 ;  /* 0x000033400d117816 */ /* 0x000fe4000000000c */
[----:B--2---:R-:W-:Y:S02]  /*7ee80*/  PRMT R7, R7, 0x5410, R29 ;  /* 0x0000541007077816 */ /* 0x004fe4000000001d */
[----:B------:R-:W2:Y:S04]  /*7ee90*/  LDL.LU R29, [R1+0x2264] ;  /* 0x00226400011d7983 */ /* 0x000ea80000300800 */
[----:B------:R-:W3:Y:S04]  /*7eea0*/  LDL.LU R13, [R1+0x1560] ;  /* 0x00156000010d7983 */ /* 0x000ee80000300800 */
[----:B------:R-:W4:Y:S04]  /*7eeb0*/  LDL.LU R12, [R1+0x12e4] ;  /* 0x0012e400010c7983 */ /* 0x000f280000300800 */
[----:B------:R0:W-:Y:S04]  /*7eec0*/  STL [R1], R17 ;  /* 0x0000001101007387 */ /* 0x0001e80000100800 */
[----:B------:R-:W3:Y:S04]  /*7eed0*/  LDL.LU R14, [R1+0x1410] ;  /* 0x00141000010e7983 */ /* 0x000ee80000300800 */
[----:B------:R-:W-:Y:S01]  /*7eee0*/  STL [R1+0x1d4], R15 ;  /* 0x0001d40f01007387 */ /* 0x000fe20000100800 */
[----:B0-----:R-:W0:Y:S03]  /*7eef0*/  S2R R17, SR_TID.X ;  /* 0x0000000000117919 */ /* 0x001e260000002100 */
[----:B--2---:R3:W-:Y:S04]  /*7ef00*/  STSM.16.M88.4 [R29], R4 ;  /* 0x000000041d007844 */ /* 0x0047e80000000200 */
[----:B------:R4:W-:Y:S01]  /*7ef10*/  STSM.16.M88.4 [R29+0x200], R8 ;  /* 0x000200081d007844 */ /* 0x0009e20000000200 */
[----:B---3--:R-:W-:-:S02]  /*7ef20*/  PRMT R4, R13, 0x5410, R14 ;  /* 0x000054100d047816 */ /* 0x008fc4000000000e */
[----:B0-----:R-:W-:Y:S02]  /*7ef30*/  LOP3.LUT R6, R17, 0x3f, RZ, 0xc0, !PT ;  /* 0x0000003f11067812 */ /* 0x001fe400078ec0ff */
[----:B----4-:R-:W-:Y:S01]  /*7ef40*/  PRMT R8, R23, 0x5410, R12 ;  /* 0x0000541017087816 */ /* 0x010fe2000000000c */
[----:B------:R0:W-:Y:S01]  /*7ef50*/  STL [R1+0x1b4], R4 ;  /* 0x0001b40401007387 */ /* 0x0001e20000100800 */
[----:B------:R-:W-:Y:S02]  /*7ef60*/  PRMT R7, R28, 0x5410, R26 ;  /* 0x000054101c077816 */ /* 0x000fe4000000001a */
[----:B------:R-:W-:Y:S02]  /*7ef70*/  PRMT R9, R18, 0x5410, R27 ;  /* 0x0000541012097816 */ /* 0x000fe4000000001b */
[----:B------:R-:W-:Y:S02]  /*7ef80*/  PRMT R11, R24, 0x5410, R25 ;  /* 0x00005410180b7816 */ /* 0x000fe40000000019 */
[----:B------:R-:W-:-:S02]  /*7ef90*/  PRMT R10, R3, 0x5410, R16 ;  /* 0x00005410030a7816 */ /* 0x000fc40000000010 */
[----:B------:R-:W-:Y:S02]  /*7efa0*/  PRMT R5, R19, 0x5410, R20 ;  /* 0x0000541013057816 */ /* 0x000fe40000000014 */
[----:B0-----:R-:W-:Y:S02]  /*7efb0*/  PRMT R4, R0, 0x5410, R2 ;  /* 0x0000541000047816 */ /* 0x001fe40000000002 */
[----:B------:R-:W-:Y:S01]  /*7efc0*/  LEA R0, R6, UR4, 0x4 ;  /* 0x0000000406007c11 */ /* 0x000fe2000f8e20ff */
[----:B------:R-:W-:Y:S01]  /*7efd0*/  BAR.SYNC.DEFER_BLOCKING 0x0 ;  /* 0x0000000000007b1d */ /* 0x000fe20000010000 */
[----:B------:R-:W-:-:S05]  /*7efe0*/  PRMT R6, R21, 0x5410, R22 ;  /* 0x0000541015067816 */ /* 0x000fca0000000016 */
[----:B------:R-:W-:Y:S01]  /*7eff0*/  ULDC UR4, c[0x0][0x228] ;  /* 0x00008a0000047ab9 */ /* 0x000fe20000000800 */
[----:B------:R-:W-:Y:S04]  /*7f000*/  STL [R1+0x1d0], R0 ;  /* 0x0001d00001007387 */ /* 0x000fe80000100800 */
[----:B------:R-:W0:Y:S02]  /*7f010*/  LDS.128 R12, [R0] ;  /* 0x00000000000c7984 */ /* 0x000e240000000c00 */
[----:B0-----:R-:W-:Y:S02]  /*7f020*/  IMAD.MOV.U32 R28, RZ, RZ, R15 ;  /* 0x000000ffff1c7224 */ /* 0x001fe400078e000f */
[----:B------:R-:W-:Y:S01]  /*7f030*/  STL [R1+0x1a4], R13 ;  /* 0x0001a40d01007387 */ /* 0x000fe20000100800 */
[----:B------:R-:W-:-:S02]  /*7f040*/  IMAD.MOV.U32 R27, RZ, RZ, R12 ;  /* 0x000000ffff1b7224 */ /* 0x000fc400078e000c */
[----:B------:R-:W-:Y:S01]  /*7f050*/  IMAD.MOV.U32 R25, RZ, RZ, R14 ;  /* 0x000000ffff197224 */ /* 0x000fe200078e000e */
[----:B------:R-:W2:Y:S04]  /*7f060*/  LDL.LU R15, [R1+0x13fc] ;  /* 0x0013fc00010f7983 */ /* 0x000ea80000300800 */
[----:B------:R-:W3:Y:S04]  /*7f070*/  LDL.LU R21, [R1+0x1280] ;  /* 0x0012800001157983 */ /* 0x000ee80000300800 */
[----:B------:R-:W3:Y:S04]  /*7f080*/  LDL.LU R26, [R1+0x13f0] ;  /* 0x0013f000011a7983 */ /* 0x000ee80000300800 */
[----:B------:R0:W-:Y:S04]  /*7f090*/  STL [R1+0x21c0], R28 ;  /* 0x0021c01c01007387 */ /* 0x0001e80000100800 */
[----:B0-----:R-:W2:Y:S04]  /*7f0a0*/  LDL.LU R28, [R1+0x128c] ;  /* 0x00128c00011c7983 */ /* 0x001ea80000300800 */
[----:B------:R0:W-:Y:S04]  /*7f0b0*/  STL [R1+0x21a8], R27 ;  /* 0x0021a81b01007387 */ /* 0x0001e80000100800 */
[----:B0-----:R-:W4:Y:S04]  /*7f0c0*/  LDL.LU R27, [R1+0x1400] ;  /* 0x00140000011b7983 */ /* 0x001f280000300800 */
[----:B------:R0:W-:Y:S04]  /*7f0d0*/  STL [R1+0x218c], R25 ;  /* 0x00218c1901007387 */ /* 0x0001e80000100800 */
[----:B0-----:R-:W3:Y:S04]  /*7f0e0*/  LDL R25, [R1+0x1d0] ;  /* 0x0001d00001197983 */ /* 0x001ee80000100800 */
[----:B------:R-:W2:Y:S04]  /*7f0f0*/  LDL.LU R14, [R1+0x1278] ;  /* 0x00127800010e7983 */ /* 0x000ea80000300800 */
[----:B------:R-:W4:Y:S04]  /*7f100*/  LDL.LU R13, [R1+0x13c8] ;  /* 0x0013c800010d7983 */ /* 0x000f280000300800 */
[----:B---3--:R-:W0:Y:S01]  /*7f110*/  LDS.128 R16, [R25+0x400] ;  /* 0x0004000019107984 */ /* 0x008e220000000c00 */
[----:B------:R-:W-:Y:S06]  /*7f120*/  BAR.SYNC.DEFER_BLOCKING 0x0 ;  /* 0x0000000000007b1d */ /* 0x000fec0000010000 */
[----:B0-----:R-:W-:Y:S04]  /*7f130*/  STL.64 [R1+0x190], R16 ;  /* 0x0001901001007387 */ /* 0x001fe80000100a00 */
[----:B------:R-:W-:Y:S04]  /*7f140*/  STL.64 [R1+0x198], R18 ;  /* 0x0001981201007387 */ /* 0x000fe80000100a00 */
[----:B------:R-:W4:Y:S04]  /*7f150*/  LDL.LU R12, [R1+0x1270] ;  /* 0x00127000010c7983 */ /* 0x000f280000300800 */
[----:B--2---:R0:W-:Y:S04]  /*7f160*/  STL [R1+0x2260], R14 ;  /* 0x0022600e01007387 */ /* 0x0041e80000100800 */
[----:B0-----:R-:W2:Y:S04]  /*7f170*/  LDL.LU R14, [R1+0x1290] ;  /* 0x00129000010e7983 */ /* 0x001ea80000300800 */
[----:B------:R-:W-:Y:S04]  /*7f180*/  STSM.16.M88.4 [R29], R4 ;  /* 0x000000041d007844 */ /* 0x000fe80000000200 */
[----:B------:R-:W-:Y:S01]  /*7f190*/  STSM.16.M88.4 [R29+0x200], R8 ;  /* 0x000200081d007844 */ /* 0x000fe20000000200 */
[----:B------:R-:W-:Y:S06]  /*7f1a0*/  BAR.SYNC.DEFER_BLOCKING 0x0 ;  /* 0x0000000000007b1d */ /* 0x000fec0000010000 */
[----:B----4-:R0:W-:Y:S04]  /*7f1b0*/  STL.64 [R1+0x2258], R12 ;  /* 0x0022580c01007387 */ /* 0x0101e80000100a00 */
[----:B0-----:R-:W3:Y:S04]  /*7f1c0*/  LDL.LU R12, [R1+0x1298] ;  /* 0x00129800010c7983 */ /* 0x001ee80000300800 */
        /* <DEDUP_REMOVED lines=18> */
[----:B------:R-:W2:Y:S04]  /*7f2f0*/  LDL.LU R10, [R1+0x12a4] ;  /* 0x0012a400010a7983 */ /* 0x000ea80000300800 */
[----:B------:R-:W2:Y:S01]  /*7f300*/  LDL.LU R11, [R1+0x141c] ;  /* 0x00141c00010b7983 */ /* 0x000ea20000300800 */
[----:B----4-:R-:W-:-:S02]  /*7f310*/  PRMT R8, R9, 0x5410, R8 ;  /* 0x0000541009087816 */ /* 0x010fc40000000008 */
[----:B--2---:R-:W-:Y:S02]  /*7f320*/  PRMT R9, R11, 0x5410, R10 ;  /* 0x000054100b097816 */ /* 0x004fe4000000000a */
[----:B------:R-:W-:Y:S02]  /*7f330*/  PRMT R10, R5, 0x5410, R4 ;  /* 0x00005410050a7816 */ /* 0x000fe40000000004 */
[----:B---3--:R-:W-:Y:S02]  /*7f340*/  PRMT R4, R7, 0x5410, R6 ;  /* 0x0000541007047816 */ /* 0x008fe40000000006 */
[----:B------:R-:W-:Y:S02]  /*7f350*/  PRMT R5, R13, 0x5410, R12 ;  /* 0x000054100d057816 */ /* 0x000fe4000000000c */
[----:B------:R-:W-:Y:S02]  /*7f360*/  PRMT R6, R27, 0x5410, R14 ;  /* 0x000054101b067816 */ /* 0x000fe4000000000e */
[----:B------:R-:W-:-:S02]  /*7f370*/  PRMT R7, R15, 0x5410, R28 ;  /* 0x000054100f077816 */ /* 0x000fc4000000001c */
[----:B------:R-:W0:Y:S01]  /*7f380*/  LDS.128 R12, [R25] ;  /* 0x00000000190c7984 */ /* 0x000e220000000c00 */
[----:B------:R-:W-:-:S03]  /*7f390*/  PRMT R11, R26, 0x5410, R21 ;  /* 0x000054101a0b7816 */ /* 0x000fc60000000015 */
[----:B0-----:R-:W-:Y:S01]  /*7f3a0*/  STL [R1+0x184], R13 ;  /* 0x0001840d01007387 */ /* 0x001fe20000100800 */
[----:B------:R-:W-:-:S03]  /*7f3b0*/  IMAD.MOV.U32 R26, RZ, RZ, R12 ;  /* 0x000000ffff1a7224 */ /* 0x000fc600078e000c */
[----:B------:R-:W-:Y:S04]  /*7f3c0*/  STL.64 [R1+0x188], R14 ;  /* 0x0001880e01007387 */ /* 0x000fe80000100a00 */
[----:B------:R-:W0:Y:S04]  /*7f3d0*/  LDS.128 R12, [R25+0x400] ;  /* 0x00040000190c7984 */ /* 0x000e280000000c00 */
[----:B------:R-:W-:Y:S01]  /*7f3e0*/  STL [R1+0x2148], R26 ;  /* 0x0021481a01007387 */ /* 0x000fe20000100800 */
[----:B------:R-:W-:Y:S06]  /*7f3f0*/  BAR.SYNC.DEFER_BLOCKING 0x0 ;  /* 0x0000000000007b1d */ /* 0x000fec0000010000 */
[----:B0-----:R-:W-:Y:S01]  /*7f400*/  STL [R1+0x170], R12 ;  /* 0x0001700c01007387 */ /* 0x001fe20000100800 */
[----:B------:R-:W-:-:S03]  /*7f410*/  IMAD.MOV.U32 R21, RZ, RZ, R13 ;  /* 0x000000ffff157224 */ /* 0x000fc600078e000d */
[----:B------:R0:W-:Y:S04]  /*7f420*/  STL.64 [R1+0x178], R14 ;  /* 0x0001780e01007387 */ /* 0x0001e80000100a00 */
[----:B0-----:R-:W2:Y:S04]  /*7f430*/  LDL.LU R14, [R1+0x2260] ;  /* 0x00226000010e7983 */ /* 0x001ea80000300800 */
[----:B------:R-:W2:Y:S04]  /*7f440*/  LDL.LU.64 R12, [R1+0x2258] ;  /* 0x00225800010c7983 */ /* 0x000ea80000300a00 */
[----:B------:R0:W-:Y:S04]  /*7f450*/  STSM.16.M88.4 [R29], R4 ;  /* 0x000000041d007844 */ /* 0x0001e80000000200 */
[----:B------:R1:W-:Y:S04]  /*7f460*/  STSM.16.M88.4 [R29+0x200], R8 ;  /* 0x000200081d007844 */ /* 0x0003e80000000200 */
[----:B------:R-:W-:Y:S04]  /*7f470*/  STL [R1+0x21ec], R21 ;  /* 0x0021ec1501007387 */ /* 0x000fe80000100800 */
[----:B0-----:R-:W3:Y:S01]  /*7f480*/  LDL.LU R7, [R1+0x139c] ;  /* 0x00139c0001077983 */ /* 0x001ee20000300800 */
[----:B-1----:R-:W-:-:S02]  /*7f490*/  PRMT R10, R17, 0x5410, R18 ;  /* 0x00005410110a7816 */ /* 0x002fc40000000012 */
[----:B------:R-:W-:-:S05]  /*7f4a0*/  PRMT R11, R3, 0x5410, R16 ;  /* 0x00005410030b7816 */ /* 0x000fca0000000010 */
[----:B------:R0:W-:Y:S04]  /*7f4b0*/  STL.64 [R1+0x2250], R10 ;  /* 0x0022500a01007387 */ /* 0x0001e80000100a00 */
[----:B0-----:R-:W3:Y:S01]  /*7f4c0*/  LDL.LU R11, [R1+0x1250] ;  /* 0x00125000010b7983 */ /* 0x001ee20000300800 */
[----:B------:R-:W-:Y:S02]  /*7f4d0*/  PRMT R4, R0, 0x5410, R2 ;  /* 0x0000541000047816 */ /* 0x000fe40000000002 */
[----:B------:R-:W-:Y:S02]  /*7f4e0*/  PRMT R5, R19, 0x5410, R20 ;  /* 0x0000541013057816 */ /* 0x000fe40000000014 */
[----:B------:R-:W-:Y:S01]  /*7f4f0*/  PRMT R6, R24, 0x5410, R22 ;  /* 0x0000541018067816 */ /* 0x000fe20000000016 */
[----:B------:R-:W-:Y:S01]  /*7f500*/  BAR.SYNC.DEFER_BLOCKING 0x0 ;  /* 0x0000000000007b1d */ /* 0x000fe20000010000 */
[----:B--2---:R-:W-:-:S02]  /*7f510*/  PRMT R8, R13, 0x5410, R14 ;  /* 0x000054100d087816 */ /* 0x004fc4000000000e */
[----:B------:R-:W-:-:S05]  /*7f520*/  PRMT R9, R23, 0x5410, R12 ;  /* 0x0000541017097816 */ /* 0x000fca000000000c */
[----:B------:R-:W-:Y:S04]  /*7f530*/  STL.64 [R1+0x2248], R8 ;  /* 0x0022480801007387 */ /* 0x000fe80000100a00 */
[----:B------:R-:W2:Y:S04]  /*7f540*/  LDL.LU R21, [R1+0x130c] ;  /* 0x00130c0001157983 */ /* 0x000ea80000300800 */
[----:B--2---:R0:W-:Y:S04]  /*7f550*/  STL [R1+0x2240], R21 ;  /* 0x0022401501007387 */ /* 0x0041e80000100800 */
[----:B0-----:R-:W2:Y:S04]  /*7f560*/  LDL.LU R21, [R1+0x1234] ;  /* 0x0012340001157983 */ /* 0x001ea80000300800 */
[----:B------:R-:W4:Y:S04]  /*7f570*/  LDL.LU R26, [R1+0x1204] ;  /* 0x00120400011a7983 */ /* 0x000f280000300800 */
[----:B------:R-:W4:Y:S04]  /*7f580*/  LDL.LU R27, [R1+0x1304] ;  /* 0x00130400011b7983 */ /* 0x000f280000300800 */
[----:B------:R-:W4:Y:S04]  /*7f590*/  LDL.LU R28, [R1+0x124c] ;  /* 0x00124c00011c7983 */ /* 0x000f280000300800 */
[----:B------:R-:W2:Y:S04]  /*7f5a0*/  LDL.LU R15, [R1+0x138c] ;  /* 0x00138c00010f7983 */ /* 0x000ea80000300800 */
[----:B------:R-:W2:Y:S04]  /*7f5b0*/  LDL.LU R14, [R1+0x1248] ;  /* 0x00124800010e7983 */ /* 0x000ea80000300800 */
[----:B------:R-:W4:Y:S04]  /*7f5c0*/  LDL.LU R13, [R1+0x1384] ;  /* 0x00138400010d7983 */ /* 0x000f280000300800 */
[----:B------:R-:W4:Y:S01]  /*7f5d0*/  LDL.LU R12, [R1+0x1244] ;  /* 0x00124400010c7983 */ /* 0x000f220000300800 */
[----:B---3--:R-:W-:-:S03]  /*7f5e0*/  PRMT R7, R7, 0x5410, R11 ;  /* 0x0000541007077816 */ /* 0x008fc6000000000b */
[----:B------:R-:W0:Y:S04]  /*7f5f0*/  LDS.128 R8, [R25] ;  /* 0x0000000019087984 */ /* 0x000e280000000c00 */
[----:B--2---:R1:W-:Y:S04]  /*7f600*/  STL.64 [R1+0x2238], R14 ;  /* 0x0022380e01007387 */ /* 0x0043e80000100a00 */
[----:B-1----:R-:W2:Y:S04]  /*7f610*/  LDL.LU R14, [R1+0x1320] ;  /* 0x00132000010e7983 */ /* 0x002ea80000300800 */
[----:B------:R-:W3:Y:S04]  /*7f620*/  LDL.LU R15, [R1+0x120c] ;  /* 0x00120c00010f7983 */ /* 0x000ee80000300800 */
[----:B----4-:R1:W-:Y:S04]  /*7f630*/  STL.64 [R1+0x2230], R12 ;  /* 0x0022300c01007387 */ /* 0x0103e80000100a00 */
[----:B-1----:R-:W4:Y:S04]  /*7f640*/  LDL.LU R12, [R1+0x1324] ;  /* 0x00132400010c7983 */ /* 0x002f280000300800 */
[----:B------:R-:W2:Y:S04]  /*7f650*/  LDL.LU R13, [R1+0x1214] ;  /* 0x00121400010d7983 */ /* 0x000ea80000300800 */
        /* <DEDUP_REMOVED lines=11> */
[----:B0-----:R-:W-:Y:S04]  /*7f710*/  STL.64 [R1+0x160], R8 ;  /* 0x0001600801007387 */ /* 0x001fe80000100a00 */
[----:B------:R-:W-:Y:S04]  /*7f720*/  STL.64 [R1+0x168], R10 ;  /* 0x0001680a01007387 */ /* 0x000fe80000100a00 */
[----:B------:R-:W0:Y:S01]  /*7f730*/  LDS.128 R8, [R25+0x400] ;  /* 0x0004000019087984 */ /* 0x000e220000000c00 */
[----:B------:R-:W-:Y:S06]  /*7f740*/  BAR.SYNC.DEFER_BLOCKING 0x0 ;  /* 0x0000000000007b1d */ /* 0x000fec0000010000 */
[----:B0-----:R-:W-:Y:S04]  /*7f750*/  STL.64 [R1+0x150], R8 ;  /* 0x0001500801007387 */ /* 0x001fe80000100a00 */
[----:B------:R0:W-:Y:S04]  /*7f760*/  STL.64 [R1+0x158], R10 ;  /* 0x0001580a01007387 */ /* 0x0001e80000100a00 */
[----:B0-----:R-:W4:Y:S04]  /*7f770*/  LDL.LU.64 R10, [R1+0x2250] ;  /* 0x00225000010a7983 */ /* 0x001f280000300a00 */
[----:B------:R-:W4:Y:S04]  /*7f780*/  LDL.LU.64 R8, [R1+0x2248] ;  /* 0x0022480001087983 */ /* 0x000f280000300a00 */
[----:B------:R0:W-:Y:S04]  /*7f790*/  STSM.16.M88.4 [R29], R4 ;  /* 0x000000041d007844 */ /* 0x0001e80000000200 */
[----:B0-----:R-:W2:Y:S04]  /*7f7a0*/  LDL.LU R4, [R1+0x1338] ;  /* 0x0013380001047983 */ /* 0x001ea80000300800 */
[----:B------:R-:W3:Y:S04]  /*7f7b0*/  LDL.LU R5, [R1+0x1224] ;  /* 0x0012240001057983 */ /* 0x000ee80000300800 */
[----:B------:R-:W3:Y:S04]  /*7f7c0*/  LDL.LU R6, [R1+0x1334] ;  /* 0x0013340001067983 */ /* 0x000ee80000300800 */
[----:B------:R-:W3:Y:S04]  /*7f7d0*/  LDL.LU R7, [R1+0x1218] ;  /* 0x0012180001077983 */ /* 0x000ee80000300800 */
[----:B----4-:R0:W-:Y:S04]  /*7f7e0*/  STSM.16.M88.4 [R29+0x200], R8 ;  /* 0x000200081d007844 */ /* 0x0101e80000000200 */
[----:B0-----:R-:W4:Y:S04]  /*7f7f0*/  LDL.LU R8, [R1+0x1354] ;  /* 0x0013540001087983 */ /* 0x001f280000300800 */
[----:B------:R-:W2:Y:S04]  /*7f800*/  LDL.LU R9, [R1+0x1230] ;  /* 0x0012300001097983 */ /* 0x000ea80000300800 */
[----:B------:R-:W2:Y:S04]  /*7f810*/  LDL.LU R10, [R1+0x1350] ;  /* 0x00135000010a7983 */ /* 0x000ea80000300800 */
[----:B------:R-:W3:Y:S01]  /*7f820*/  LDL.LU R11, [R1+0x1228] ;  /* 0x00122800010b7983 */ /* 0x000ee20000300800 */
[----:B------:R-:W-:Y:S01]  /*7f830*/  BAR.SYNC.DEFER_BLOCKING 0x0 ;  /* 0x0000000000007b1d */ /* 0x000fe20000010000 */
[----:B----4-:R-:W-:-:S05]  /*7f840*/  PRMT R8, R8, 0x5410, R21 ;  /* 0x0000541008087816 */ /* 0x010fca0000000015 */
[----:B------:R-:W4:Y:S01]  /*7f850*/  LDL.LU R21, [R1+0x2240] ;  /* 0x0022400001157983 */ /* 0x000f220000300800 */
[----:B--2---:R-:W-:Y:S02]  /*7f860*/  PRMT R9, R10, 0x5410, R9 ;  /* 0x000054100a097816 */ /* 0x004fe40000000009 */
[----:B---3--:R-:W-:Y:S02]  /*7f870*/  PRMT R10, R4, 0x5410, R11 ;  /* 0x00005410040a7816 */ /* 0x008fe4000000000b */
[----:B------:R-:W-:Y:S02]  /*7f880*/  PRMT R4, R6, 0x5410, R5 ;  /* 0x0000541006047816 */ /* 0x000fe40000000005 */
[----:B------:R-:W-:Y:S02]  /*7f890*/  PRMT R5, R12, 0x5410, R7 ;  /* 0x000054100c057816 */ /* 0x000fe40000000007 */
[----:B------:R-:W-:Y:S02]  /*7f8a0*/  PRMT R6, R14, 0x5410, R13 ;  /* 0x000054100e067816 */ /* 0x000fe4000000000d */
[----:B----4-:R-:W-:-:S02]  /*7f8b0*/  PRMT R7, R21, 0x5410, R15 ;  /* 0x0000541015077816 */ /* 0x010fc4000000000f */
[----:B------:R-:W0:Y:S04]  /*7f8c0*/  LDS.128 R12, [R25] ;  /* 0x00000000190c7984 */ /* 0x000e280000000c00 */
[----:B0-----:R-:W-:Y:S04]  /*7f8d0*/  STL.64 [R1+0x140], R12 ;  /* 0x0001400c01007387 */ /* 0x001fe80000100a00 */
[----:B------:R-:W-:Y:S04]  /*7f8e0*/  STL.64 [R1+0x148], R14 ;  /* 0x0001480e01007387 */ /* 0x000fe80000100a00 */
[----:B------:R-:W0:Y:S01]  /*7f8f0*/  LDS.128 R12, [R25+0x400] ;  /* 0x00040000190c7984 */ /* 0x000e220000000c00 */
[----:B------:R-:W-:Y:S06]  /*7f900*/  BAR.SYNC.DEFER_BLOCKING 0x0 ;  /* 0x0000000000007b1d */ /* 0x000fec0000010000 */
[----:B0-----:R-:W-:Y:S04]  /*7f910*/  STL.64 [R1+0x130], R12 ;  /* 0x0001300c01007387 */ /* 0x001fe80000100a00 */
[----:B------:R0:W-:Y:S04]  /*7f920*/  STL.64 [R1+0x138], R14 ;  /* 0x0001380e01007387 */ /* 0x0001e80000100a00 */
[----:B0-----:R-:W2:Y:S04]  /*7f930*/  LDL.LU.64 R14, [R1+0x2238] ;  /* 0x00223800010e7983 */ /* 0x001ea80000300a00 */
[----:B------:R-:W3:Y:S01]  /*7f940*/  LDL.LU.64 R12, [R1+0x2230] ;  /* 0x00223000010c7983 */ /* 0x000ee20000300a00 */
[----:B------:R-:W-:-:S03]  /*7f950*/  PRMT R11, R27, 0x5410, R26 ;  /* 0x000054101b0b7816 */ /* 0x000fc6000000001a */
[----:B------:R-:W-:Y:S04]  /*7f960*/  STSM.16.M88.4 [R29], R4 ;  /* 0x000000041d007844 */ /* 0x000fe80000000200 */
[----:B------:R0:W-:Y:S02]  /*7f970*/  STSM.16.M88.4 [R29+0x200], R8 ;  /* 0x000200081d007844 */ /* 0x0001e40000000200 */
[----:B0-----:R-:W-:Y:S02]  /*7f980*/  PRMT R11, R17, 0x5410, R18 ;  /* 0x00005410110b7816 */ /* 0x001fe40000000012 */
[----:B------:R-:W-:Y:S01]  /*7f990*/  PRMT R6, R19, 0x5410, R20 ;  /* 0x0000541013067816 */ /* 0x000fe20000000014 */
[----:B------:R-:W-:Y:S01]  /*7f9a0*/  BAR.SYNC.DEFER_BLOCKING 0x0 ;  /* 0x0000000000007b1d */ /* 0x000fe20000010000 */
[----:B--2---:R-:W-:-:S02]  /*7f9b0*/  PRMT R8, R15, 0x5410, R28 ;  /* 0x000054100f087816 */ /* 0x004fc4000000001c */
[----:B---3--:R-:W-:Y:S02]  /*7f9c0*/  PRMT R10, R23, 0x5410, R12 ;  /* 0x00005410170a7816 */ /* 0x008fe4000000000c */
[----:B------:R-:W-:-:S03]  /*7f9d0*/  PRMT R9, R13, 0x5410, R14 ;  /* 0x000054100d097816 */ /* 0x000fc6000000000e */
[----:B------:R-:W-:Y:S04]  /*7f9e0*/  STL.64 [R1+0x2228], R10 ;  /* 0x0022280a01007387 */ /* 0x000fe80000100a00 */
[----:B------:R-:W-:Y:S04]  /*7f9f0*/  STL.64 [R1+0x2220], R8 ;  /* 0x0022200801007387 */ /* 0x000fe80000100a00 */
[----:B------:R-:W0:Y:S04]  /*7fa00*/  LDS.128 R8, [R25] ;  /* 0x0000000019087984 */ /* 0x000e280000000c00 */
[----:B0-----:R-:W-:Y:S04]  /*7fa10*/  STL [R1+0x124], R9 ;  /* 0x0001240901007387 */ /* 0x001fe80000100800 */
[----:B------:R-:W-:Y:S04]  /*7fa20*/  STL [R1+0x12c], R11 ;  /* 0x00012c0b01007387 */ /* 0x000fe80000100800 */
[----:B------:R-:W2:Y:S04]  /*7fa30*/  LDL.LU R19, [R1+0x1310] ;  /* 0x0013100001137983 */ /* 0x000ea80000300800 */
[----:B--2---:R0:W-:Y:S04]  /*7fa40*/  STL [R1+0x2218], R19 ;  /* 0x0022181301007387 */ /* 0x0041e80000100800 */
[----:B0-----:R-:W2:Y:S01]  /*7fa50*/  LDL.LU R19, [R1+0x1288] ;  /* 0x0012880001137983 */ /* 0x001ea20000300800 */
[----:B------:R-:W-:Y:S01]  /*7fa60*/  PRMT R7, R24, 0x5410, R22 ;  /* 0x0000541018077816 */ /* 0x000fe20000000016 */
[----:B------:R-:W-:-:S02]  /*7fa70*/  IMAD.MOV.U32 R26, RZ, RZ, R10 ;  /* 0x000000ffff1a7224 */ /* 0x000fc400078e000a */
[----:B------:R-:W-:Y:S02]  /*7fa80*/  IMAD.MOV.U32 R22, RZ, RZ, R8 ;  /* 0x000000ffff167224 */ /* 0x000fe400078e0008 */
[----:B------:R-:W0:Y:S04]  /*7fa90*/  LDS.128 R8, [R25+0x400] ;  /* 0x0004000019087984 */ /* 0x000e280000000c00 */
[----:B--2---:R1:W-:Y:S04]  /*7faa0*/  STL [R1+0x221c], R19 ;  /* 0x00221c1301007387 */ /* 0x0043e80000100800 */
[----:B-1----:R-:W2:Y:S04]  /*7fab0*/  LDL.LU R19, [R1+0x1294] ;  /* 0x0012940001137983 */ /* 0x002ea80000300800 */
[----:B------:R-:W3:Y:S04]  /*7fac0*/  LDL.LU R21, [R1+0x14a0] ;  /* 0x0014a00001157983 */ /* 0x000ee80000300800 */
[----:B------:R-:W4:Y:S04]  /*7fad0*/  LDL.LU R27, [R1+0x12e0] ;  /* 0x0012e000011b7983 */ /* 0x000f280000300800 */
[----:B------:R-:W4:Y:S04]  /*7fae0*/  LDL.LU R28, [R1+0x149c] ;  /* 0x00149c00011c7983 */ /* 0x000f280000300800 */
[----:B------:R-:W2:Y:S04]  /*7faf0*/  LDL.LU R15, [R1+0x12d8] ;  /* 0x0012d800010f7983 */ /* 0x000ea80000300800 */
[----:B------:R-:W2:Y:S04]  /*7fb00*/  LDL.LU R14, [R1+0x1498] ;  /* 0x00149800010e7983 */ /* 0x000ea80000300800 */
[----:B------:R-:W3:Y:S04]  /*7fb10*/  LDL.LU R13, [R1+0x12bc] ;  /* 0x0012bc00010d7983 */ /* 0x000ee80000300800 */
[----:B------:R-:W3:Y:S01]  /*7fb20*/  LDL.LU R12, [R1+0x145c] ;  /* 0x00145c00010c7983 */ /* 0x000ee20000300800 */
[----:B------:R-:W-:-:S02]  /*7fb30*/  PRMT R4, R3, 0x5410, R16 ;  /* 0x0000541003047816 */ /* 0x000fc40000000010 */
[----:B------:R-:W-:Y:S01]  /*7fb40*/  PRMT R5, R0, 0x5410, R2 ;  /* 0x0000541000057816 */ /* 0x000fe20000000002 */
[----:B0-----:R-:W-:Y:S01]  /*7fb50*/  IMAD.MOV.U32 R18, RZ, RZ, R9 ;  /* 0x000000ffff127224 */ /* 0x001fe200078e0009 */
[----:B------:R-:W-:Y:S06]  /*7fb60*/  BAR.SYNC.DEFER_BLOCKING 0x0 ;  /* 0x0000000000007b1d */ /* 0x000fec0000010000 */
[----:B--2---:R0:W-:Y:S04]  /*7fb70*/  STL.64 [R1+0x2210], R14 ;  /* 0x0022100e01007387 */ /* 0x0041e80000100a00 */
[----:B0-----:R-:W2:Y:S04]  /*7fb80*/  LDL.LU R14, [R1+0x13b4] ;  /* 0x0013b400010e7983 */ /* 0x001ea80000300800 */
[----:B------:R-:W4:Y:S04]  /*7fb90*/  LDL.LU R15, [R1+0x1210] ;  /* 0x00121000010f7983 */ /* 0x000f280000300800 */
[----:B---3--:R0:W-:Y:S04]  /*7fba0*/  STL.64 [R1+0x2208], R12 ;  /* 0x0022080c01007387 */ /* 0x0081e80000100a00 */
[----:B0-----:R-:W3:Y:S04]  /*7fbb0*/  LDL.LU R12, [R1+0x13b8] ;  /* 0x0013b800010c7983 */ /* 0x001ee80000300800 */
        /* <DEDUP_REMOVED lines=10> */
[----:B0-----:R-:W4:Y:S04]  /*7fc60*/  LDL.LU R22, [R1+0x12e8] ;  /* 0x0012e80001167983 */ /* 0x001f280000300800 */
[----:B------:R0:W-:Y:S04]  /*7fc70*/  STL [R1+0x21c4], R26 ;  /* 0x0021c41a01007387 */ /* 0x0001e80000100800 */
[----:B0-----:R-:W3:Y:S04]  /*7fc80*/  LDL.LU R26, [R1+0x1268] ;  /* 0x00126800011a7983 */ /* 0x001ee80000300800 */
[----:B------:R-:W-:Y:S04]  /*7fc90*/  STL [R1+0x110], R8 ;  /* 0x0001100801007387 */ /* 0x000fe80000100800 */
[----:B------:R0:W-:Y:S04]  /*7fca0*/  STL.64 [R1+0x118], R10 ;  /* 0x0001180a01007387 */ /* 0x0001e80000100a00 */
[----:B0-----:R-:W2:Y:S04]  /*7fcb0*/  LDL.LU.64 R10, [R1+0x2228] ;  /* 0x00222800010a7983 */ /* 0x001ea80000300a00 */
[----:B------:R-:W2:Y:S04]  /*7fcc0*/  LDL.LU.64 R8, [R1+0x2220] ;  /* 0x0022200001087983 */ /* 0x000ea80000300a00 */
[----:B------:R0:W-:Y:S04]  /*7fcd0*/  STSM.16.M88.4 [R29], R4 ;  /* 0x000000041d007844 */ /* 0x0001e80000000200 */
[----:B0-----:R-:W4:Y:S04]  /*7fce0*/  LDL.LU R4, [R1+0x127c] ;  /* 0x00127c0001047983 */ /* 0x001f280000300800 */
[----:B------:R-:W4:Y:S04]  /*7fcf0*/  LDL.LU R5, [R1+0x13dc] ;  /* 0x0013dc0001057983 */ /* 0x000f280000300800 */
[----:B------:R-:W3:Y:S04]  /*7fd00*/  LDL.LU R6, [R1+0x1274] ;  /* 0x0012740001067983 */ /* 0x000ee80000300800 */
[----:B------:R-:W3:Y:S04]  /*7fd10*/  LDL.LU R7, [R1+0x13c4] ;  /* 0x0013c40001077983 */ /* 0x000ee80000300800 */
[----:B--2---:R0:W-:Y:S04]  /*7fd20*/  STSM.16.M88.4 [R29+0x200], R8 ;  /* 0x000200081d007844 */ /* 0x0041e80000000200 */
[----:B0-----:R-:W2:Y:S04]  /*7fd30*/  LDL.LU R8, [R1+0x140c] ;  /* 0x00140c0001087983 */ /* 0x001ea80000300800 */
[----:B------:R-:W3:Y:S04]  /*7fd40*/  LDL.LU R9, [R1+0x13f8] ;  /* 0x0013f80001097983 */ /* 0x000ee80000300800 */
[----:B------:R-:W3:Y:S04]  /*7fd50*/  LDL.LU R10, [R1+0x1284] ;  /* 0x00128400010a7983 */ /* 0x000ee80000300800 */
[----:B------:R-:W3:Y:S01]  /*7fd60*/  LDL.LU R11, [R1+0x13f4] ;  /* 0x0013f400010b7983 */ /* 0x000ee20000300800 */
[----:B----4-:R-:W-:Y:S01]  /*7fd70*/  PRMT R4, R5, 0x5410, R4 ;  /* 0x0000541005047816 */ /* 0x010fe20000000004 */
[----:B------:R-:W-:Y:S01]  /*7fd80*/  BAR.SYNC.DEFER_BLOCKING 0x0 ;  /* 0x0000000000007b1d */ /* 0x000fe20000010000 */
[----:B--2---:R-:W-:-:S05]  /*7fd90*/  PRMT R8, R8, 0x5410, R19 ;  /* 0x0000541008087816 */ /* 0x004fca0000000013 */
[----:B------:R-:W3:Y:S02]  /*7fda0*/  LDL.LU R19, [R1+0x221c] ;  /* 0x00221c0001137983 */ /* 0x000ee40000300800 */
[----:B---3--:R-:W-:Y:S02]  /*7fdb0*/  PRMT R9, R9, 0x5410, R19 ;  /* 0x0000541009097816 */ /* 0x008fe40000000013 */
[----:B------:R-:W2:Y:S01]  /*7fdc0*/  LDL.LU R19, [R1+0x2218] ;  /* 0x0022180001137983 */ /* 0x000ea20000300800 */
[----:B------:R-:W-:Y:S02]  /*7fdd0*/  PRMT R10, R11, 0x5410, R10 ;  /* 0x000054100b0a7816 */ /* 0x000fe4000000000a */
[----:B------:R-:W-:Y:S02]  /*7fde0*/  PRMT R5, R7, 0x5410, R6 ;  /* 0x0000541007057816 */ /* 0x000fe40000000006 */
[----:B------:R-:W-:Y:S02]  /*7fdf0*/  PRMT R6, R12, 0x5410, R26 ;  /* 0x000054100c067816 */ /* 0x000fe4000000001a */
[----:B------:R-:W-:-:S02]  /*7fe00*/  PRMT R7, R14, 0x5410, R13 ;  /* 0x000054100e077816 */ /* 0x000fc4000000000d */
[----:B--2---:R-:W-:Y:S02]  /*7fe10*/  PRMT R11, R19, 0x5410, R15 ;  /* 0x00005410130b7816 */ /* 0x004fe4000000000f */
[----:B------:R-:W0:Y:S04]  /*7fe20*/  LDS.128 R12, [R25] ;  /* 0x00000000190c7984 */ /* 0x000e280000000c00 */
[----:B0-----:R-:W-:Y:S04]  /*7fe30*/  STL.64 [R1+0x100], R12 ;  /* 0x0001000c01007387 */ /* 0x001fe80000100a00 */
[----:B------:R-:W-:Y:S04]  /*7fe40*/  STL.64 [R1+0x108], R14 ;  /* 0x0001080e01007387 */ /* 0x000fe80000100a00 */
[----:B------:R-:W0:Y:S01]  /*7fe50*/  LDS.128 R12, [R25+0x400] ;  /* 0x00040000190c7984 */ /* 0x000e220000000c00 */
[----:B------:R-:W-:Y:S06]  /*7fe60*/  BAR.SYNC.DEFER_BLOCKING 0x0 ;  /* 0x0000000000007b1d */ /* 0x000fec0000010000 */
[----:B0-----:R-:W-:Y:S01]  /*7fe70*/  STL.64 [R1+0xf0], R12 ;  /* 0x0000f00c01007387 */ /* 0x001fe20000100a00 */
[----:B------:R-:W-:-:S03]  /*7fe80*/  IMAD.MOV.U32 R19, RZ, RZ, R14 ;  /* 0x000000ffff137224 */ /* 0x000fc600078e000e */
[----:B------:R0:W-:Y:S04]  /*7fe90*/  STL [R1+0xfc], R15 ;  /* 0x0000fc0f01007387 */ /* 0x0001e80000100800 */
[----:B0-----:R-:W2:Y:S04]  /*7fea0*/  LDL.LU.64 R14, [R1+0x2210] ;  /* 0x00221000010e7983 */ /* 0x001ea80000300a00 */
[----:B------:R-:W3:Y:S04]  /*7feb0*/  LDL.LU.64 R12, [R1+0x2208] ;  /* 0x00220800010c7983 */ /* 0x000ee80000300a00 */
[----:B------:R-:W-:Y:S04]  /*7fec0*/  STSM.16.M88.4 [R29], R4 ;  /* 0x000000041d007844 */ /* 0x000fe80000000200 */
[----:B------:R0:W-:Y:S04]  /*7fed0*/  STSM.16.M88.4 [R29+0x200], R8 ;  /* 0x000200081d007844 */ /* 0x0001e80000000200 */
[----:B------:R-:W-:Y:S01]  /*7fee0*/  STL.64 [R1+0x2090], R18 ;  /* 0x0020901201007387 */ /* 0x000fe20000100a00 */
[----:B0-----:R-:W-:-:S02]  /*7fef0*/  PRMT R8, R21, 0x5410, R22 ;  /* 0x0000541015087816 */ /* 0x001fc40000000016 */
[----:B------:R-:W-:Y:S02]  /*7ff00*/  PRMT R9, R28, 0x5410, R27 ;  /* 0x000054101c097816 */ /* 0x000fe4000000001b */
[----:B------:R-:W-:Y:S02]  /*7ff10*/  PRMT R7, R24, 0x5410, R20 ;  /* 0x0000541018077816 */ /* 0x000fe40000000014 */
[----:B------:R-:W-:Y:S01]  /*7ff20*/  PRMT R4, R17, 0x5410, R23 ;  /* 0x0000541011047816 */ /* 0x000fe20000000017 */
[----:B------:R-:W-:Y:S01]  /*7ff30*/  BAR.SYNC.DEFER_BLOCKING 0x0 ;  /* 0x0000000000007b1d */ /* 0x000fe20000010000 */
[----:B--2---:R-:W-:Y:S02]  /*7ff40*/  PRMT R10, R14, 0x5410, R15 ;  /* 0x000054100e0a7816 */ /* 0x004fe4000000000f */
[----:B---3--:R-:W-:-:S05]  /*7ff50*/  PRMT R11, R12, 0x5410, R13 ;  /* 0x000054100c0b7816 */ /* 0x008fca000000000d */
[----:B------:R-:W-:Y:S04]  /*7ff60*/  STL.64 [R1+0x2200], R10 ;  /* 0x0022000a01007387 */ /* 0x000fe80000100a00 */
[----:B------:R-:W-:Y:S04]  /*7ff70*/  STL.64 [R1+0x21f8], R8 ;  /* 0x0021f80801007387 */ /* 0x000fe80000100a00 */
[----:B------:R-:W0:Y:S04]  /*7ff80*/  LDS.128 R8, [R25] ;  /* 0x0000000019087984 */ /* 0x000e280000000c00 */
[----:B------:R-:W2:Y:S04]  /*7ff90*/  LDL.LU R20, [R1+0x132c] ;  /* 0x00132c0001147983 */ /* 0x000ea80000300800 */
[----:B------:R-:W3:Y:S04]  /*7ffa0*/  LDL.LU R22, [R1+0x1368] ;  /* 0x0013680001167983 */ /* 0x000ee80000300800 */
[----:B------:R-:W4:Y:S04]  /*7ffb0*/  LDL.LU R21, [R1+0x1364] ;  /* 0x0013640001157983 */ /* 0x000f280000300800 */
[----:B0-----:R-:W-:Y:S04]  /*7ffc0*/  STL.64 [R1+0xe0], R8 ;  /* 0x0000e00801007387 */ /* 0x001fe80000100a00 */
[----:B------:R-:W-:Y:S04]  /*7ffd0*/  STL.64 [R1+0xe8], R10 ;  /* 0x0000e80a01007387 */ /* 0x000fe80000100a00 */
[----:B------:R-:W2:Y:S04]  /*7ffe0*/  LDL.LU R23, [R1+0x1360] ;  /* 0x0013600001177983 */ /* 0x000ea80000300800 */
[----:B------:R-:W2:Y:S04]  /*7fff0*/  LDL.LU R18, [R1+0x153c] ;  /* 0x00153c0001127983 */ /* 0x000ea80000300800 */
[----:B------:R-:W2:Y:S04]  /*80000*/  LDL.LU R19, [R1+0x13cc] ;  /* 0x0013cc0001137983 */ /* 0x000ea80000300800 */
[----:B------:R-:W2:Y:S04]  /*80010*/  LDL.LU R26, [R1+0x1538] ;  /* 0x00153800011a7983 */ /* 0x000ea80000300800 */
[----:B------:R-:W2:Y:S04]  /*80020*/  LDL.LU R27, [R1+0x1398] ;  /* 0x00139800011b7983 */ /* 0x000ea80000300800 */
[----:B------:R-:W2:Y:S04]  /*80030*/  LDL.LU R28, [R1+0x152c] ;  /* 0x00152c00011c7983 */ /* 0x000ea80000300800 */
[----:B------:R-:W3:Y:S04]  /*80040*/  LDL.LU R15, [R1+0x1394] ;  /* 0x00139400010f7983 */ /* 0x000ee80000300800 */
[----:B------:R-:W3:Y:S04]  /*80050*/  LDL.LU R14, [R1+0x1528] ;  /* 0x00152800010e7983 */ /* 0x000ee80000300800 */
[----:B------:R-:W4:Y:S04]  /*80060*/  LDL.LU R13, [R1+0x1390] ;  /* 0x00139000010d7983 */ /* 0x000f280000300800 */
[----:B------:R-:W4:Y:S04]  /*80070*/  LDL.LU R12, [R1+0x1534] ;  /* 0x00153400010c7983 */ /* 0x000f280000300800 */
[----:B------:R-:W0:Y:S01]  /*80080*/  LDS.128 R8, [R25+0x400] ;  /* 0x0004000019087984 */ /* 0x000e220000000c00 */
[----:B------:R-:W-:-:S02]  /*80090*/  PRMT R5, R3, 0x5410, R16 ;  /* 0x0000541003057816 */ /* 0x000fc40000000010 */
[----:B------:R-:W-:Y:S01]  /*800a0*/  PRMT R6, R0, 0x5410, R2 ;  /* 0x0000541000067816 */ /* 0x000fe20000000002 */
[----:B------:R-:W-:Y:S06]  /*800b0*/  BAR.SYNC.DEFER_BLOCKING 0x0 ;  /* 0x0000000000007b1d */ /* 0x000fec0000010000 */
[----:B---3--:R1:W-:Y:S04]  /*800c0*/  STL.64 [R1+0x21e0], R14 ;  /* 0x0021e00e01007387 */ /* 0x0083e80000100a00 */
[----:B-1----:R-:W3:Y:S04]  /*800d0*/  LDL.LU R14, [R1+0x14c4] ;  /* 0x0014c400010e7983 */ /* 0x002ee80000300800 */
[----:B------:R-:W2:Y:S04]  /*800e0*/  LDL.LU R15, [R1+0x1220] ;  /* 0x00122000010f7983 */ /* 0x000ea80000300800 */
[----:B----4-:R1:W-:Y:S04]  /*800f0*/  STL.64 [R1+0x21d8], R12 ;  /* 0x0021d80c01007387 */ /* 0x0103e80000100a00 */
[----:B-1----:R-:W4:Y:S04]  /*80100*/  LDL.LU R12, [R1+0x14c8] ;  /* 0x0014c800010c7983 */ /* 0x002f280000300800 */
[----:B------:R-:W3:Y:S04]  /*80110*/  LDL.LU R13, [R1+0x12f0] ;  /* 0x0012f000010d7983 */ /* 0x000ee80000300800 */
[----:B------:R-:W2:Y:S04]  /*80120*/  LDL.LU R17, [R1+0x1388] ;  /* 0x0013880001117983 */ /* 0x000ea80000300800 */
[----:B------:R-:W2:Y:S04]  /*80130*/  LDL.LU R16, [R1+0x1530] ;  /* 0x0015300001107983 */ /* 0x000ea80000300800 */
[----:B------:R-:W2:Y:S04]  /*80140*/  LDL.LU R3, [R1+0x1378] ;  /* 0x0013780001037983 */ /* 0x000ea80000300800 */
[----:B------:R-:W2:Y:S04]  /*80150*/  LDL.LU R2, [R1+0x1524] ;  /* 0x0015240001027983 */ /* 0x000ea80000300800 */
[----:B------:R-:W2:Y:S04]  /*80160*/  LDL.LU R0, [R1+0x122c] ;  /* 0x00122c0001007983 */ /* 0x000ea80000300800 */
[----:B------:R-:W2:Y:S04]  /*80170*/  LDL.LU R24, [R1+0x133c] ;  /* 0x00133c0001187983 */ /* 0x000ea80000300800 */
        /* <DEDUP_REMOVED lines=8> */
[----:B------:R-:W2:Y:S04]  /*80200*/  LDL.LU R7, [R1+0x12f4] ;  /* 0x0012f40001077983 */ /* 0x000ea80000300800 */
[----:B----4-:R0:W-:Y:S04]  /*80210*/  STSM.16.M88.4 [R29+0x200], R8 ;  /* 0x000200081d007844 */ /* 0x0101e80000000200 */
[----:B0-----:R-:W4:Y:S04]  /*80220*/  LDL.LU R8, [R1+0x151c] ;  /* 0x00151c0001087983 */ /* 0x001f280000300800 */
[----:B------:R-:W4:Y:S04]  /*80230*/  LDL.LU R9, [R1+0x1518] ;  /* 0x0015180001097983 */ /* 0x000f280000300800 */
[----:B------:R-:W4:Y:S04]  /*80240*/  LDL.LU R10, [R1+0x1514] ;  /* 0x00151400010a7983 */ /* 0x000f280000300800 */
[----:B------:R-:W4:Y:S01]  /*80250*/  LDL.LU R11, [R1+0x12fc] ;  /* 0x0012fc00010b7983 */ /* 0x000f220000300800 */
[----:B---3--:R-:W-:-:S02]  /*80260*/  PRMT R5, R6, 0x5410, R5 ;  /* 0x0000541006057816 */ /* 0x008fc40000000005 */
[----:B--2---:R-:W-:Y:S02]  /*80270*/  PRMT R6, R12, 0x5410, R7 ;  /* 0x000054100c067816 */ /* 0x004fe40000000007 */
[----:B------:R-:W-:Y:S01]  /*80280*/  PRMT R7, R14, 0x5410, R13 ;  /* 0x000054100e077816 */ /* 0x000fe2000000000d */
[----:B------:R-:W-:Y:S01]  /*80290*/  BAR.SYNC.DEFER_BLOCKING 0x0 ;  /* 0x0000000000007b1d */ /* 0x000fe20000010000 */
[----:B----4-:R-:W-:-:S05]  /*802a0*/  PRMT R8, R8, 0x5410, R22 ;  /* 0x0000541008087816 */ /* 0x010fca0000000016 */
[----:B------:R-:W2:Y:S01]  /*802b0*/  LDL.LU R22, [R1+0x21f0] ;  /* 0x0021f00001167983 */ /* 0x000ea20000300800 */
[----:B------:R-:W-:-:S03]  /*802c0*/  PRMT R9, R9, 0x5410, R21 ;  /* 0x0000541009097816 */ /* 0x000fc60000000015 */
[----:B------:R-:W3:Y:S01]  /*802d0*/  LDL.LU R21, [R1+0x21ec] ;  /* 0x0021ec0001157983 */ /* 0x000ee20000300800 */
[----:B------:R-:W-:-:S03]  /*802e0*/  PRMT R10, R10, 0x5410, R23 ;  /* 0x000054100a0a7816 */ /* 0x000fc60000000017 */
[----:B------:R-:W2:Y:S01]  /*802f0*/  LDL.LU R23, [R1+0x21e8] ;  /* 0x0021e80001177983 */ /* 0x000ea20000300800 */
[----:B------:R-:W-:Y:S02]  /*80300*/  PRMT R4, R4, 0x5410, R11 ;  /* 0x0000541004047816 */ /* 0x000fe4000000000b */
[----:B------:R-:W-:Y:S02]  /*80310*/  PRMT R11, R20, 0x5410, R15 ;  /* 0x00005410140b7816 */ /* 0x000fe4000000000f */
[----:B------:R-:W0:Y:S04]  /*80320*/  LDS.128 R12, [R25] ;  /* 0x00000000190c7984 */ /* 0x000e280000000c00 */
[----:B0-----:R-:W-:Y:S01]  /*80330*/  STL [R1+0xc4], R13 ;  /* 0x0000c40d01007387 */ /* 0x001fe20000100800 */
[----:B------:R-:W-:-:S03]  /*80340*/  IMAD.MOV.U32 R20, RZ, RZ, R12 ;  /* 0x000000ffff147224 */ /* 0x000fc600078e000c */
[----:B------:R-:W-:Y:S04]  /*80350*/  STL.64 [R1+0xc8], R14 ;  /* 0x0000c80e01007387 */ /* 0x000fe80000100a00 */
[----:B------:R-:W0:Y:S01]  /*80360*/  LDS.128 R12, [R25+0x400] ;  /* 0x00040000190c7984 */ /* 0x000e220000000c00 */
[----:B------:R-:W-:Y:S06]  /*80370*/  BAR.SYNC.DEFER_BLOCKING 0x0 ;  /* 0x0000000000007b1d */ /* 0x000fec0000010000 */
[----:B---3--:R1:W-:Y:S04]  /*80380*/  STL.64 [R1+0x2120], R20 ;  /* 0x0021201401007387 */ /* 0x0083e80000100a00 */
[----:B-1----:R-:W3:Y:S04]  /*80390*/  LDL.LU R21, [R1+0x13d0] ;  /* 0x0013d00001157983 */ /* 0x002ee80000300800 */
[----:B--2---:R-:W-:Y:S04]  /*803a0*/  STL.64 [R1+0x2190], R22 ;  /* 0x0021901601007387 */ /* 0x004fe80000100a00 */
[----:B0-----:R-:W-:Y:S04]  /*803b0*/  STL.64 [R1+0xb0], R12 ;  /* 0x0000b00c01007387 */ /* 0x001fe80000100a00 */
[----:B------:R0:W-:Y:S04]  /*803c0*/  STL.64 [R1+0xb8], R14 ;  /* 0x0000b80e01007387 */ /* 0x0001e80000100a00 */
[----:B0-----:R-:W2:Y:S04]  /*803d0*/  LDL.LU.64 R14, [R1+0x21e0] ;  /* 0x0021e000010e7983 */ /* 0x001ea80000300a00 */
[----:B------:R-:W-:Y:S04]  /*803e0*/  STSM.16.M88.4 [R29], R4 ;  /* 0x000000041d007844 */ /* 0x000fe80000000200 */
[----:B------:R0:W-:Y:S04]  /*803f0*/  STSM.16.M88.4 [R29+0x200], R8 ;  /* 0x000200081d007844 */ /* 0x0001e80000000200 */
[----:B------:R-:W4:Y:S01]  /*80400*/  LDL.LU.64 R12, [R1+0x21d8] ;  /* 0x0021d800010c7983 */ /* 0x000f220000300a00 */
[----:B0-----:R-:W-:-:S02]  /*80410*/  PRMT R10, R28, 0x5410, R27 ;  /* 0x000054101c0a7816 */ /* 0x001fc4000000001b */
[----:B------:R-:W-:Y:S02]  /*80420*/  PRMT R9, R26, 0x5410, R19 ;  /* 0x000054101a097816 */ /* 0x000fe40000000013 */
[----:B------:R-:W-:Y:S02]  /*80430*/  PRMT R5, R16, 0x5410, R17 ;  /* 0x0000541010057816 */ /* 0x000fe40000000011 */
[----:B------:R-:W-:Y:S01]  /*80440*/  PRMT R6, R2, 0x5410, R3 ;  /* 0x0000541002067816 */ /* 0x000fe20000000003 */
[----:B------:R-:W-:Y:S01]  /*80450*/  BAR.SYNC.DEFER_BLOCKING 0x0 ;  /* 0x0000000000007b1d */ /* 0x000fe20000010000 */
[----:B---3--:R-:W-:Y:S02]  /*80460*/  PRMT R8, R18, 0x5410, R21 ;  /* 0x0000541012087816 */ /* 0x008fe40000000015 */
[----:B--2---:R-:W-:-:S05]  /*80470*/  PRMT R11, R14, 0x5410, R15 ;  /* 0x000054100e0b7816 */ /* 0x004fca000000000f */
[----:B------:R-:W-:Y:S04]  /*80480*/  STL.64 [R1+0x21d0], R10 ;  /* 0x0021d00a01007387 */ /* 0x000fe80000100a00 */
[----:B------:R-:W-:Y:S04]  /*80490*/  STL.64 [R1+0x21c8], R8 ;  /* 0x0021c80801007387 */ /* 0x000fe80000100a00 */
[----:B------:R-:W0:Y:S04]  /*804a0*/  LDS.128 R8, [R25] ;  /* 0x0000000019087984 */ /* 0x000e280000000c00 */
[----:B------:R-:W2:Y:S04]  /*804b0*/  LDL.LU R16, [R1+0x1cc] ;  /* 0x0001cc0001107983 */ /* 0x000ea80000300800 */
[----:B------:R-:W2:Y:S04]  /*804c0*/  LDL.LU R3, [R1+0x11f0] ;  /* 0x0011f00001037983 */ /* 0x000ea80000300800 */
[----:B0-----:R-:W-:Y:S04]  /*804d0*/  STL [R1+0xa0], R8 ;  /* 0x0000a00801007387 */ /* 0x001fe80000100800 */
[----:B------:R-:W-:Y:S04]  /*804e0*/  STL.64 [R1+0xa8], R10 ;  /* 0x0000a80a01007387 */ /* 0x000fe80000100a00 */
[----:B------:R-:W3:Y:S04]  /*804f0*/  LDL.LU R26, [R1+0x1408] ;  /* 0x00140800011a7983 */ /* 0x000ee80000300800 */
[----:B------:R-:W2:Y:S04]  /*80500*/  LDL.LU R28, [R1+0x13ec] ;  /* 0x0013ec00011c7983 */ /* 0x000ea80000300800 */
[----:B------:R-:W3:Y:S04]  /*80510*/  LDL.LU R22, [R1+0x1570] ;  /* 0x0015700001167983 */ /* 0x000ee80000300800 */
[----:B------:R-:W3:Y:S04]  /*80520*/  LDL.LU R23, [R1+0x1438] ;  /* 0x0014380001177983 */ /* 0x000ee80000300800 */
[----:B------:R-:W2:Y:S04]  /*80530*/  LDL.LU R20, [R1+0x1588] ;  /* 0x0015880001147983 */ /* 0x000ea80000300800 */
[----:B------:R-:W2:Y:S01]  /*80540*/  LDL.LU R21, [R1+0x1434] ;  /* 0x0014340001157983 */ /* 0x000ea20000300800 */
[----:B------:R-:W-:Y:S01]  /*80550*/  PRMT R7, R24, 0x5410, R0 ;  /* 0x0000541018077816 */ /* 0x000fe20000000000 */
[----:B------:R-:W-:-:S02]  /*80560*/  IMAD.MOV.U32 R0, RZ, RZ, R9 ;  /* 0x000000ffff007224 */ /* 0x000fc400078e0009 */
[----:B------:R-:W0:Y:S01]  /*80570*/  LDS.128 R8, [R25+0x400] ;  /* 0x0004000019087984 */ /* 0x000e220000000c00 */
[----:B----4-:R-:W-:Y:S01]  /*80580*/  PRMT R4, R12, 0x5410, R13 ;  /* 0x000054100c047816 */ /* 0x010fe2000000000d */
[----:B------:R-:W-:Y:S01]  /*80590*/  BAR.SYNC.DEFER_BLOCKING 0x0 ;  /* 0x0000000000007b1d */ /* 0x000fe20000010000 */
[----:B0-----:R-:W-:-:S05]  /*805a0*/  IMAD.MOV.U32 R2, RZ, RZ, R10 ;  /* 0x000000ffff027224 */ /* 0x001fca00078e000a */
[----:B---3--:R0:W-:Y:S04]  /*805b0*/  STL.64 [R1+0x21b8], R22 ;  /* 0x0021b81601007387 */ /* 0x0081e80000100a00 */
[----:B0-----:R-:W3:Y:S04]  /*805c0*/  LDL.LU R22, [R1+0x13d4] ;  /* 0x0013d40001167983 */ /* 0x001ee80000300800 */
[----:B------:R-:W3:Y:S04]  /*805d0*/  LDL.LU R23, [R1+0x1540] ;  /* 0x0015400001177983 */ /* 0x000ee80000300800 */
[----:B--2---:R0:W-:Y:S04]  /*805e0*/  STL.64 [R1+0x21b0], R20 ;  /* 0x0021b01401007387 */ /* 0x0041e80000100a00 */
[----:B0-----:R-:W2:Y:S04]  /*805f0*/  LDL.LU R20, [R1+0x13d8] ;  /* 0x0013d80001147983 */ /* 0x001ea80000300800 */
        /* <DEDUP_REMOVED lines=12> */
[----:B------:R-:W-:Y:S04]  /*806c0*/  STL.64 [R1+0x90], R8 ;  /* 0x0000900801007387 */ /* 0x000fe80000100a00 */
[----:B------:R0:W-:Y:S04]  /*806d0*/  STL [R1+0x9c], R11 ;  /* 0x00009c0b01007387 */ /* 0x0001e80000100800 */
[----:B0-----:R-:W3:Y:S04]  /*806e0*/  LDL.LU.64 R10, [R1+0x21d0] ;  /* 0x0021d000010a7983 */ /* 0x001ee80000300a00 */
[----:B------:R-:W3:Y:S04]  /*806f0*/  LDL.LU.64 R8, [R1+0x21c8] ;  /* 0x0021c80001087983 */ /* 0x000ee80000300a00 */
[----:B------:R0:W-:Y:S04]  /*80700*/  STSM.16.M88.4 [R29], R4 ;  /* 0x000000041d007844 */ /* 0x0001e80000000200 */
[----:B0-----:R-:W2:Y:S04]  /*80710*/  LDL.LU R4, [R1+0x13e4] ;  /* 0x0013e40001047983 */ /* 0x001ea80000300800 */
[----:B------:R-:W2:Y:S04]  /*80720*/  LDL.LU R5, [R1+0x154c] ;  /* 0x00154c0001057983 */ /* 0x000ea80000300800 */
[----:B------:R-:W4:Y:S04]  /*80730*/  LDL.LU R6, [R1+0x13e0] ;  /* 0x0013e00001067983 */ /* 0x000f280000300800 */
[----:B------:R-:W4:Y:S04]  /*80740*/  LDL.LU R7, [R1+0x1548] ;  /* 0x0015480001077983 */ /* 0x000f280000300800 */
[----:B---3--:R0:W-:Y:S04]  /*80750*/  STSM.16.M88.4 [R29+0x200], R8 ;  /* 0x000200081d007844 */ /* 0x0081e80000000200 */
[----:B0-----:R-:W3:Y:S04]  /*80760*/  LDL.LU R8, [R1+0x155c] ;  /* 0x00155c0001087983 */ /* 0x001ee80000300800 */
[----:B------:R-:W3:Y:S04]  /*80770*/  LDL.LU R9, [R1+0x1554] ;  /* 0x0015540001097983 */ /* 0x000ee80000300800 */
[----:B------:R-:W3:Y:S04]  /*80780*/  LDL.LU R10, [R1+0x13e8] ;  /* 0x0013e800010a7983 */ /* 0x000ee80000300800 */
[----:B------:R-:W3:Y:S01]  /*80790*/  LDL.LU R11, [R1+0x1550] ;  /* 0x00155000010b7983 */ /* 0x000ee20000300800 */
[----:B--2---:R-:W-:-:S02]  /*807a0*/  PRMT R4, R5, 0x5410, R4 ;  /* 0x0000541005047816 */ /* 0x004fc40000000004 */
[----:B----4-:R-:W-:Y:S02]  /*807b0*/  PRMT R5, R7, 0x5410, R6 ;  /* 0x0000541007057816 */ /* 0x010fe40000000006 */
[----:B------:R-:W-:Y:S02]  /*807c0*/  PRMT R6, R21, 0x5410, R20 ;  /* 0x0000541015067816 */ /* 0x000fe40000000014 */
[----:B------:R-:W-:Y:S01]  /*807d0*/  PRMT R7, R23, 0x5410, R22 ;  /* 0x0000541017077816 */ /* 0x000fe20000000016 */
[----:B------:R-:W-:Y:S06]  /*807e0*/  BAR.SYNC.DEFER_BLOCKING 0x0 ;  /* 0x0000000000007b1d */ /* 0x000fec0000010000 */
[----:B------:R-:W0:Y:S01]  /*807f0*/  LDS.128 R20, [R25] ;  /* 0x0000000019147984 */ /* 0x000e220000000c00 */
[----:B---3--:R-:W-:-:S03]  /*80800*/  PRMT R8, R8, 0x5410, R26 ;  /* 0x0000541008087816 */ /* 0x008fc6000000001a */
[----:B------:R-:W2:Y:S01]  /*80810*/  LDL.LU R26, [R1+0x21c4] ;  /* 0x0021c400011a7983 */ /* 0x000ea20000300800 */
[----:B------:R-:W-:-:S03]  /*80820*/  PRMT R9, R9, 0x5410, R28 ;  /* 0x0000541009097816 */ /* 0x000fc6000000001c */
[----:B------:R-:W3:Y:S04]  /*80830*/  LDL.LU R28, [R1+0x21c0] ;  /* 0x0021c000011c7983 */ /* 0x000ee80000300800 */
[----:B0-----:R-:W-:Y:S01]  /*80840*/  STL.64 [R1+0x80], R20 ;  /* 0x0000801401007387 */ /* 0x001fe20000100a00 */
[----:B------:R-:W-:Y:S02]  /*80850*/  PRMT R10, R11, 0x5410, R10 ;  /* 0x000054100b0a7816 */ /* 0x000fe4000000000a */
[----:B------:R-:W-:Y:S01]  /*80860*/  PRMT R11, R3, 0x5410, R16 ;  /* 0x00005410030b7816 */ /* 0x000fe20000000010 */
[----:B------:R-:W-:Y:S01]  /*80870*/  STL [R1+0x88], R22 ;  /* 0x0000881601007387 */ /* 0x000fe20000100800 */
[----:B------:R-:W-:-:S03]  /*80880*/  IMAD.MOV.U32 R3, RZ, RZ, R23 ;  /* 0x000000ffff037224 */ /* 0x000fc600078e0017 */
[----:B------:R-:W0:Y:S04]  /*80890*/  LDS.128 R20, [R25+0x400] ;  /* 0x0004000019147984 */ /* 0x000e280000000c00 */
[----:B------:R1:W-:Y:S01]  /*808a0*/  STL.64 [R1+0x1fc8], R2 ;  /* 0x001fc80201007387 */ /* 0x0003e20000100a00 */
[----:B------:R-:W-:Y:S06]  /*808b0*/  BAR.SYNC.DEFER_BLOCKING 0x0 ;  /* 0x0000000000007b1d */ /* 0x000fec0000010000 */
[----:B-1----:R-:W4:Y:S04]  /*808c0*/  LDL.LU R2, [R1+0x1448] ;  /* 0x0014480001027983 */ /* 0x002f280000300800 */
[----:B------:R-:W4:Y:S04]  /*808d0*/  LDL.LU R3, [R1+0x1574] ;  /* 0x0015740001037983 */ /* 0x000f280000300800 */
[----:B0-----:R-:W-:Y:S01]  /*808e0*/  STL.64 [R1+0x70], R20 ;  /* 0x0000701401007387 */ /* 0x001fe20000100a00 */
[----:B------:R-:W-:-:S03]  /*808f0*/  IMAD.MOV.U32 R16, RZ, RZ, R23 ;  /* 0x000000ffff107224 */ /* 0x000fc600078e0017 */
[----:B------:R0:W-:Y:S04]  /*80900*/  STL [R1+0x78], R22 ;  /* 0x0000781601007387 */ /* 0x0001e80000100800 */
[----:B0-----:R-:W2:Y:S04]  /*80910*/  LDL.LU.64 R22, [R1+0x21b8] ;  /* 0x0021b80001167983 */ /* 0x001ea80000300a00 */
[----:B------:R-:W2:Y:S04]  /*80920*/  LDL.LU.64 R20, [R1+0x21b0] ;  /* 0x0021b00001147983 */ /* 0x000ea80000300a00 */
[----:B------:R0:W-:Y:S04]  /*80930*/  STSM.16.M88.4 [R29], R4 ;  /* 0x000000041d007844 */ /* 0x0001e80000000200 */
[----:B------:R-:W-:Y:S01]  /*80940*/  STSM.16.M88.4 [R29+0x200], R8 ;  /* 0x000200081d007844 */ /* 0x000fe20000000200 */
[----:B0-----:R-:W-:-:S02]  /*80950*/  PRMT R5, R14, 0x5410, R15 ;  /* 0x000054100e057816 */ /* 0x001fc4000000000f */
[----:B------:R-:W-:Y:S01]  /*80960*/  PRMT R6, R12, 0x5410, R13 ;  /* 0x000054100c067816 */ /* 0x000fe2000000000d */
[----:B------:R-:W-:Y:S06]  /*80970*/  BAR.SYNC.DEFER_BLOCKING 0x0 ;  /* 0x0000000000007b1d */ /* 0x000fec0000010000 */
[----:B------:R-:W0:Y:S01]  /*80980*/  LDS.128 R12, [R25] ;  /* 0x00000000190c7984 */ /* 0x000e220000000c00 */
[----:B------:R-:W-:Y:S02]  /*80990*/  PRMT R7, R24, 0x5410, R17 ;  /* 0x0000541018077816 */ /* 0x000fe40000000011 */
[----:B------:R-:W-:Y:S01]  /*809a0*/  PRMT R4, R27, 0x5410, R19 ;  /* 0x000054101b047816 */ /* 0x000fe20000000013 */
[----:B0-----:R-:W-:Y:S01]  /*809b0*/  STL [R1+0x64], R13 ;  /* 0x0000640d01007387 */ /* 0x001fe20000100800 */
[----:B------:R-:W-:-:S03]  /*809c0*/  IMAD.MOV.U32 R17, RZ, RZ, R12 ;  /* 0x000000ffff117224 */ /* 0x000fc600078e000c */
[----:B------:R0:W-:Y:S04]  /*809d0*/  STL.64 [R1+0x68], R14 ;  /* 0x0000680e01007387 */ /* 0x0001e80000100a00 */
[----:B0-----:R-:W3:Y:S04]  /*809e0*/  LDL.LU R14, [R1+0x1488] ;  /* 0x00148800010e7983 */ /* 0x001ee80000300800 */
[----:B------:R-:W3:Y:S01]  /*809f0*/  LDL.LU R13, [R1+0x15a4] ;  /* 0x0015a400010d7983 */ /* 0x000ee20000300800 */
[----:B--2---:R-:W-:Y:S02]  /*80a00*/  PRMT R10, R20, 0x5410, R23 ;  /* 0x00005410140a7816 */ /* 0x004fe40000000017 */
[----:B------:R-:W-:Y:S01]  /*80a10*/  PRMT R11, R18, 0x5410, R21 ;  /* 0x00005410120b7816 */ /* 0x000fe20000000015 */
[----:B------:R-:W2:Y:S04]  /*80a20*/  LDL.LU R20, [R1+0x11e4] ;  /* 0x0011e40001147983 */ /* 0x000ea80000300800 */
[----:B------:R-:W2:Y:S04]  /*80a30*/  LDL.LU R21, [R1+0x11f8] ;  /* 0x0011f80001157983 */ /* 0x000ea80000300800 */
[----:B------:R-:W-:Y:S04]  /*80a40*/  STL.64 [R1+0x1f88], R16 ;  /* 0x001f881001007387 */ /* 0x000fe80000100a00 */
[----:B------:R-:W0:Y:S01]  /*80a50*/  LDS.128 R16, [R25+0x400] ;  /* 0x0004000019107984 */ /* 0x000e220000000c00 */
[----:B----4-:R-:W-:-:S02]  /*80a60*/  PRMT R8, R3, 0x5410, R2 ;  /* 0x0000541003087816 */ /* 0x010fc40000000002 */
[----:B------:R-:W-:Y:S01]  /*80a70*/  PRMT R9, R22, 0x5410, R0 ;  /* 0x0000541016097816 */ /* 0x000fe20000000000 */
[----:B------:R-:W-:Y:S06]  /*80a80*/  BAR.SYNC.DEFER_BLOCKING 0x0 ;  /* 0x0000000000007b1d */ /* 0x000fec0000010000 */
[----:B0-----:R0:W-:Y:S04]  /*80a90*/  STL.64 [R1+0x50], R16 ;  /* 0x0000501001007387 */ /* 0x0011e80000100a00 */
[----:B------:R1:W-:Y:S04]  /*80aa0*/  STL [R1+0x58], R18 ;  /* 0x0000581201007387 */ /* 0x0003e80000100800 */
[----:B------:R-:W4:Y:S04]  /*80ab0*/  LDL.LU R27, [R1+0x1484] ;  /* 0x00148400011b7983 */ /* 0x000f280000300800 */
[----:B0-----:R-:W3:Y:S01]  /*80ac0*/  LDL.LU R17, [R1+0x14bc] ;  /* 0x0014bc0001117983 */ /* 0x001ee20000300800 */
[----:B------:R-:W-:-:S03]  /*80ad0*/  IMAD.MOV.U32 R16, RZ, RZ, R19 ;  /* 0x000000ffff107224 */ /* 0x000fc600078e0013 */
[----:B------:R-:W2:Y:S04]  /*80ae0*/  LDL.LU R2, [R1+0x15bc] ;  /* 0x0015bc0001027983 */ /* 0x000ea80000300800 */
[----:B------:R-:W2:Y:S04]  /*80af0*/  LDL.LU R3, [R1+0x14b8] ;  /* 0x0014b80001037983 */ /* 0x000ea80000300800 */
[----:B------:R-:W2:Y:S04]  /*80b00*/  LDL.LU R0, [R1+0x15b4] ;  /* 0x0015b40001007983 */ /* 0x000ea80000300800 */
[----:B-1----:R-:W4:Y:S04]  /*80b10*/  LDL.LU R18, [R1+0x14b4] ;  /* 0x0014b40001127983 */ /* 0x002f280000300800 */
[----:B------:R-:W4:Y:S04]  /*80b20*/  LDL.LU R19, [R1+0x15b0] ;  /* 0x0015b00001137983 */ /* 0x000f280000300800 */
[----:B------:R-:W2:Y:S04]  /*80b30*/  LDL.LU R12, [R1+0x14b0] ;  /* 0x0014b000010c7983 */ /* 0x000ea80000300800 */
[----:B------:R-:W2:Y:S04]  /*80b40*/  LDL.LU R24, [R1+0x15b8] ;  /* 0x0015b80001187983 */ /* 0x000ea80000300800 */
[----:B------:R0:W-:Y:S04]  /*80b50*/  STL [R1+0x213c], R16 ;  /* 0x00213c1001007387 */ /* 0x0001e80000100800 */
[----:B0-----:R-:W3:Y:S04]  /*80b60*/  LDL.LU R16, [R1+0x15c0] ;  /* 0x0015c00001107983 */ /* 0x001ee80000300800 */
[----:B------:R-:W-:Y:S04]  /*80b70*/  STSM.16.M88.4 [R29], R4 ;  /* 0x000000041d007844 */ /* 0x000fe80000000200 */
[----:B------:R-:W-:Y:S04]  /*80b80*/  STSM.16.M88.4 [R29+0x200], R8 ;  /* 0x000200081d007844 */ /* 0x000fe80000000200 */
[----:B----4-:R0:W-:Y:S04]  /*80b90*/  STL.64 [R1+0x21a0], R18 ;  /* 0x0021a01201007387 */ /* 0x0101e80000100a00 */
[----:B0-----:R-:W4:Y:S04]  /*80ba0*/  LDL.LU R18, [R1+0x1460] ;  /* 0x0014600001127983 */ /* 0x001f280000300800 */
[----:B------:R-:W4:Y:S04]  /*80bb0*/  LDL.LU R19, [R1+0x1594] ;  /* 0x0015940001137983 */ /* 0x000f280000300800 */
[----:B---3--:R0:W-:Y:S04]  /*80bc0*/  STL.64 [R1+0x2198], R16 ;  /* 0x0021981001007387 */ /* 0x0081e80000100a00 */
[----:B0-----:R-:W3:Y:S04]  /*80bd0*/  LDL.LU R16, [R1+0x1464] ;  /* 0x0014640001107983 */ /* 0x001ee80000300800 */
[----:B------:R-:W3:Y:S04]  /*80be0*/  LDL.LU R17, [R1+0x1598] ;  /* 0x0015980001117983 */ /* 0x000ee80000300800 */
[----:B------:R-:W2:Y:S04]  /*80bf0*/  LDL.LU R4, [R1+0x146c] ;  /* 0x00146c0001047983 */ /* 0x000ea80000300800 */
[----:B------:R-:W2:Y:S04]  /*80c00*/  LDL.LU R5, [R1+0x1590] ;  /* 0x0015900001057983 */ /* 0x000ea80000300800 */
[----:B------:R-:W4:Y:S04]  /*80c10*/  LDL.LU R6, [R1+0x1468] ;  /* 0x0014680001067983 */ /* 0x000f280000300800 */
[----:B------:R-:W4:Y:S04]  /*80c20*/  LDL.LU R7, [R1+0x158c] ;  /* 0x00158c0001077983 */ /* 0x000f280000300800 */
[----:B------:R-:W3:Y:S04]  /*80c30*/  LDL.LU R9, [R1+0x15a0] ;  /* 0x0015a00001097983 */ /* 0x000ee80000300800 */
[----:B------:R-:W3:Y:S04]  /*80c40*/  LDL.LU R10, [R1+0x147c] ;  /* 0x00147c00010a7983 */ /* 0x000ee80000300800 */
[----:B------:R-:W3:Y:S01]  /*80c50*/  LDL.LU R11, [R1+0x159c] ;  /* 0x00159c00010b7983 */ /* 0x000ee20000300800 */
[----:B------:R-:W-:-:S03]  /*80c60*/  PRMT R8, R13, 0x5410, R14 ;  /* 0x000054100d087816 */ /* 0x000fc6000000000e */
[----:B------:R-:W3:Y:S04]  /*80c70*/  LDL.LU R13, [R1+0x15ac] ;  /* 0x0015ac00010d7983 */ /* 0x000ee80000300800 */
[----:B------:R-:W3:Y:S04]  /*80c80*/  LDL.LU R22, [R1+0x148c] ;  /* 0x00148c0001167983 */ /* 0x000ee80000300800 */
[----:B------:R-:W3:Y:S04]  /*80c90*/  LDL.LU R14, [R1+0x15a8] ;  /* 0x0015a800010e7983 */ /* 0x000ee80000300800 */
[----:B------:R-:W3:Y:S04]  /*80ca0*/  LDL.LU R23, [R1+0x11e8] ;  /* 0x0011e80001177983 */ /* 0x000ee80000300800 */
[----:B------:R-:W3:Y:S01]  /*80cb0*/  LDL.LU R15, [R1+0x11fc] ;  /* 0x0011fc00010f7983 */ /* 0x000ee20000300800 */
[----:B------:R-:W-:Y:S01]  /*80cc0*/  BAR.SYNC.DEFER_BLOCKING 0x0 ;  /* 0x0000000000007b1d */ /* 0x000fe20000010000 */
[----:B--2---:R-:W-:-:S02]  /*80cd0*/  PRMT R4, R5, 0x5410, R4 ;  /* 0x0000541005047816 */ /* 0x004fc40000000004 */
[----:B----4-:R-:W-:Y:S02]  /*80ce0*/  PRMT R5, R7, 0x5410, R6 ;  /* 0x0000541007057816 */ /* 0x010fe40000000006 */
[----:B---3--:R-:W-:Y:S02]  /*80cf0*/  PRMT R6, R17, 0x5410, R16 ;  /* 0x0000541011067816 */ /* 0x008fe40000000010 */
[----:B------:R-:W-:Y:S02]  /*80d00*/  PRMT R7, R19, 0x5410, R18 ;  /* 0x0000541013077816 */ /* 0x000fe40000000012 */
[----:B------:R-:W0:Y:S01]  /*80d10*/  LDS.128 R16, [R25] ;  /* 0x0000000019107984 */ /* 0x000e220000000c00 */
[----:B------:R-:W-:-:S03]  /*80d20*/  PRMT R9, R9, 0x5410, R27 ;  /* 0x0000541009097816 */ /* 0x000fc6000000001b */
[----:B------:R-:W2:Y:S04]  /*80d30*/  LDL.LU R27, [R1+0x21a8] ;  /* 0x0021a800011b7983 */ /* 0x000ea80000300800 */
[----:B0-----:R-:W-:Y:S04]  /*80d40*/  STL.64 [R1+0x40], R16 ;  /* 0x0000401001007387 */ /* 0x001fe80000100a00 */
[----:B------:R-:W-:Y:S04]  /*80d50*/  STL.64 [R1+0x48], R18 ;  /* 0x0000481201007387 */ /* 0x000fe80000100a00 */
[----:B------:R-:W0:Y:S01]  /*80d60*/  LDS.128 R16, [R25+0x400] ;  /* 0x0004000019107984 */ /* 0x000e220000000c00 */
[----:B------:R-:W-:Y:S01]  /*80d70*/  BAR.SYNC.DEFER_BLOCKING 0x0 ;  /* 0x0000000000007b1d */ /* 0x000fe20000010000 */
[----:B------:R-:W-:-:S02]  /*80d80*/  PRMT R10, R11, 0x5410, R10 ;  /* 0x000054100b0a7816 */ /* 0x000fc4000000000a */
[----:B------:R-:W-:-:S03]  /*80d90*/  PRMT R11, R21, 0x5410, R20 ;  /* 0x00005410150b7816 */ /* 0x000fc60000000014 */
[----:B------:R-:W-:Y:S04]  /*80da0*/  STSM.16.M88.4 [R29], R4 ;  /* 0x000000041d007844 */ /* 0x000fe80000000200 */
[----:B0-----:R-:W-:Y:S04]  /*80db0*/  STL.64 [R1+0x30], R16 ;  /* 0x0000301001007387 */ /* 0x001fe80000100a00 */
[----:B------:R0:W-:Y:S04]  /*80dc0*/  STL.64 [R1+0x38], R18 ;  /* 0x0000381201007387 */ /* 0x0001e80000100a00 */
[----:B0-----:R-:W3:Y:S04]  /*80dd0*/  LDL.LU.64 R18, [R1+0x21a0] ;  /* 0x0021a00001127983 */ /* 0x001ee80000300a00 */
[----:B------:R-:W4:Y:S04]  /*80de0*/  LDL.LU.64 R16, [R1+0x2198] ;  /* 0x0021980001107983 */ /* 0x000f280000300a00 */
[----:B------:R-:W2:Y:S04]  /*80df0*/  LDL.LU R20, [R1] ;  /* 0x0000000001147983 */ /* 0x000ea80000300800 */
[----:B------:R-:W2:Y:S04]  /*80e00*/  LDL.LU R21, [R1+0x4] ;  /* 0x0000040001157983 */ /* 0x000ea80000300800 */
[----:B------:R-:W4:Y:S04]  /*80e10*/  LDL.LU R6, [R1+0x14c0] ;  /* 0x0014c00001067983 */ /* 0x000f280000300800 */
[----:B------:R-:W3:Y:S04]  /*80e20*/  LDL.LU R7, [R1+0x14ac] ;  /* 0x0014ac0001077983 */ /* 0x000ee80000300800 */
[----:B------:R0:W-:Y:S01]  /*80e30*/  STSM.16.M88.4 [R29+0x200], R8 ;  /* 0x000200081d007844 */ /* 0x0001e20000000200 */
[----:B------:R-:W-:-:S02]  /*80e40*/  PRMT R12, R24, 0x5410, R12 ;  /* 0x00005410180c7816 */ /* 0x000fc4000000000c */
[----:B0-----:R-:W-:Y:S02]  /*80e50*/  PRMT R10, R0, 0x5410, R3 ;  /* 0x00005410000a7816 */ /* 0x001fe40000000003 */
[----:B------:R-:W2:Y:S01]  /*80e60*/  LDL.LU R3, [R1+0x15dc] ;  /* 0x0015dc0001037983 */ /* 0x000ea20000300800 */
[----:B------:R-:W-:Y:S02]  /*80e70*/  PRMT R14, R14, 0x5410, R22 ;  /* 0x000054100e0e7816 */ /* 0x000fe40000000016 */
[----:B------:R-:W-:Y:S01]  /*80e80*/  PRMT R15, R15, 0x5410, R23 ;  /* 0x000054100f0f7816 */ /* 0x000fe20000000017 */
[----:B------:R-:W-:Y:S01]  /*80e90*/  BAR.SYNC.DEFER_BLOCKING 0x0 ;  /* 0x0000000000007b1d */ /* 0x000fe20000010000 */
[----:B----4-:R-:W-:Y:S02]  /*80ea0*/  PRMT R8, R16, 0x5410, R6 ;  /* 0x0000541010087816 */ /* 0x010fe40000000006 */
[----:B---3--:R-:W-:-:S03]  /*80eb0*/  PRMT R13, R13, 0x5410, R7 ;  /* 0x000054100d0d7816 */ /* 0x008fc60000000007 */
[----:B------:R-:W0:Y:S01]  /*80ec0*/  LDS.128 R4, [R25] ;  /* 0x0000000019047984 */ /* 0x000e220000000c00 */
[----:B------:R-:W-:Y:S02]  /*80ed0*/  PRMT R9, R2, 0x5410, R17 ;  /* 0x0000541002097816 */ /* 0x000fe40000000011 */
[----:B------:R-:W-:Y:S01]  /*80ee0*/  PRMT R11, R19, 0x5410, R18 ;  /* 0x00005410130b7816 */ /* 0x000fe20000000012 */
[----:B------:R-:W3:Y:S04]  /*80ef0*/  LDL.LU R2, [R1+0x15d8] ;  /* 0x0015d80001027983 */ /* 0x000ee80000300800 */
[----:B------:R-:W4:Y:S04]  /*80f00*/  LDL.LU R24, [R1+0x15d0] ;  /* 0x0015d00001187983 */ /* 0x000f280000300800 */
[----:B------:R-:W4:Y:S04]  /*80f10*/  LDL.LU R18, [R1+0x15cc] ;  /* 0x0015cc0001127983 */ /* 0x000f280000300800 */
[----:B------:R-:W4:Y:S04]  /*80f20*/  LDL.LU R16, [R1+0x14e0] ;  /* 0x0014e00001107983 */ /* 0x000f280000300800 */
[----:B------:R-:W4:Y:S04]  /*80f30*/  LDL.LU R17, [R1+0x15c4] ;  /* 0x0015c40001117983 */ /* 0x000f280000300800 */
[----:B------:R-:W4:Y:S04]  /*80f40*/  LDL.LU R0, [R1+0x1d4] ;  /* 0x0001d40001007983 */ /* 0x000f280000300800 */
[----:B------:R-:W4:Y:S04]  /*80f50*/  LDL.LU R19, [R1+0x11ec] ;  /* 0x0011ec0001137983 */ /* 0x000f280000300800 */
[----:B0-----:R-:W-:Y:S04]  /*80f60*/  STL.64 [R1+0x20], R4 ;  /* 0x0000200401007387 */ /* 0x001fe80000100a00 */
[----:B------:R-:W-:Y:S04]  /*80f70*/  STL.64 [R1+0x28], R6 ;  /* 0x0000280601007387 */ /* 0x000fe80000100a00 */
[----:B------:R-:W0:Y:S01]  /*80f80*/  LDS.128 R4, [R25+0x400] ;  /* 0x0004000019047984 */ /* 0x000e220000000c00 */
[----:B------:R-:W-:Y:S06]  /*80f90*/  BAR.SYNC.DEFER_BLOCKING 0x0 ;  /* 0x0000000000007b1d */ /* 0x000fec0000010000 */
[----:B------:R-:W-:Y:S04]  /*80fa0*/  STSM.16.M88.4 [R29], R12 ;  /* 0x0000000c1d007844 */ /* 0x000fe80000000200 */
[----:B------:R-:W-:Y:S04]  /*80fb0*/  STSM.16.M88.4 [R29+0x200], R8 ;  /* 0x000200081d007844 */ /* 0x000fe80000000200 */
[----:B0-----:R2:W-:Y:S02]  /*80fc0*/  STL.64 [R1+0x10], R4 ;  /* 0x0000100401007387 */ /* 0x0015e40000100a00 */
[----:B--2---:R-:W-:Y:S01]  /*80fd0*/  PRMT R4, R21, 0x5410, R20 ;  /* 0x0000541015047816 */ /* 0x004fe20000000014 */
[----:B------:R-:W-:Y:S06]  /*80fe0*/  BAR.SYNC.DEFER_BLOCKING 0x0 ;  /* 0x0000000000007b1d */ /* 0x000fec0000010000 */
[----:B------:R-:W0:Y:S04]  /*80ff0*/  LDS.128 R20, [R25] ;  /* 0x0000000019147984 */ /* 0x000e280000000c00 */
[----:B------:R-:W-:Y:S04]  /*81000*/  STL.64 [R1+0x18], R6 ;  /* 0x0000180601007387 */ /* 0x000fe80000100a00 */
[----:B------:R-:W4:Y:S04]  /*81010*/  LDL.LU R12, [R1+0x14ec] ;  /* 0x0014ec00010c7983 */ /* 0x000f280000300800 */
[----:B------:R-:W2:Y:S04]  /*81020*/  LDL.LU R13, [R1+0x14e8] ;  /* 0x0014e800010d7983 */ /* 0x000ea80000300800 */
[----:B------:R-:W2:Y:S04]  /*81030*/  LDL.LU R14, [R1+0x14e4] ;  /* 0x0014e400010e7983 */ /* 0x000ea80000300800 */
[----:B------:R-:W2:Y:S04]  /*81040*/  LDL.LU R15, [R1+0x15c8] ;  /* 0x0015c800010f7983 */ /* 0x000ea80000300800 */
[----:B------:R-:W3:Y:S04]  /*81050*/  LDL.LU R8, [R1+0x1510] ;  /* 0x0015100001087983 */ /* 0x000ee80000300800 */
[----:B------:R-:W4:Y:S04]  /*81060*/  LDL.LU R9, [R1+0x150c] ;  /* 0x00150c0001097983 */ /* 0x000f280000300800 */
[----:B------:R-:W2:Y:S04]  /*81070*/  LDL.LU R10, [R1+0x1508] ;  /* 0x00150800010a7983 */ /* 0x000ea80000300800 */
[----:B------:R-:W2:Y:S04]  /*81080*/  LDL.LU R11, [R1+0x15d4] ;  /* 0x0015d400010b7983 */ /* 0x000ea80000300800 */
[----:B0-----:R-:W-:Y:S04]  /*81090*/  STL.64 [R1], R20 ;  /* 0x0000001401007387 */ /* 0x001fe80000100a00 */
[----:B------:R0:W-:Y:S04]  /*810a0*/  STL.64 [R1+0x8], R22 ;  /* 0x0000081601007387 */ /* 0x0001e80000100a00 */
[----:B0-----:R-:W3:Y:S04]  /*810b0*/  LDL.LU.64 R22, [R1+0x2190] ;  /* 0x0021900001167983 */ /* 0x001ee80000300a00 */
[----:B------:R-:W4:Y:S04]  /*810c0*/  LDL.LU.64 R20, [R1+0x11d8] ;  /* 0x0011d80001147983 */ /* 0x000f280000300a00 */
[----:B---3--:R0:W-:Y:S02]  /*810d0*/  STL.64 [R1+0x2180], R22 ;  /* 0x0021801601007387 */ /* 0x0081e40000100a00 */
[----:B0-----:R-:W-:-:S02]  /*810e0*/  IMAD.MOV.U32 R23, RZ, RZ, R4 ;  /* 0x000000ffff177224 */ /* 0x001fc400078e0004 */
[----:B------:R-:W0:Y:S04]  /*810f0*/  LDS.128 R4, [R25+0x400] ;  /* 0x0004000019047984 */ /* 0x000e280000000c00 */
[----:B----4-:R1:W-:Y:S04]  /*81100*/  STL.64 [R1+0x2178], R20 ;  /* 0x0021781401007387 */ /* 0x0103e80000100a00 */
[----:B-1----:R-:W3:Y:S04]  /*81110*/  LDL.LU R20, [R1+0x1c0] ;  /* 0x0001c00001147983 */ /* 0x002ee80000300800 */
[----:B------:R-:W3:Y:S04]  /*81120*/  LDL.LU R21, [R1+0x1c4] ;  /* 0x0001c40001157983 */ /* 0x000ee80000300800 */
[----:B------:R-:W3:Y:S04]  /*81130*/  LDL.LU R22, [R1+0x1c8] ;  /* 0x0001c80001167983 */ /* 0x000ee80000300800 */
[----:B0-----:R0:W-:Y:S04]  /*81140*/  STL [R1+0x1f44], R4 ;  /* 0x001f440401007387 */ /* 0x0011e80000100800 */
[----:B------:R1:W-:Y:S04]  /*81150*/  STL [R1+0x1f40], R5 ;  /* 0x001f400501007387 */ /* 0x0003e80000100800 */
[----:B------:R4:W-:Y:S04]  /*81160*/  STL.64 [R1+0x1f38], R6 ;  /* 0x001f380601007387 */ /* 0x0009e80000100a00 */
[----:B0-----:R-:W3:Y:S04]  /*81170*/  LDL.LU R4, [R1+0x1b0] ;  /* 0x0001b00001047983 */ /* 0x001ee80000300800 */
[----:B-1----:R-:W3:Y:S04]  /*81180*/  LDL.LU R5, [R1+0x1b4] ;  /* 0x0001b40001057983 */ /* 0x002ee80000300800 */
[----:B----4-:R-:W3:Y:S04]  /*81190*/  LDL.LU R6, [R1+0x1b8] ;  /* 0x0001b80001067983 */ /* 0x010ee80000300800 */
[----:B------:R-:W3:Y:S01]  /*811a0*/  LDL.LU R7, [R1+0x1bc] ;  /* 0x0001bc0001077983 */ /* 0x000ee20000300800 */
[----:B------:R-:W-:Y:S01]  /*811b0*/  BAR.SYNC.DEFER_BLOCKING 0x0 ;  /* 0x0000000000007b1d */ /* 0x000fe20000010000 */
[----:B------:R-:W-:-:S02]  /*811c0*/  PRMT R3, R3, 0x5410, R8 ;  /* 0x0000541003037816 */ /* 0x000fc40000000008 */
[----:B------:R-:W-:Y:S02]  /*811d0*/  PRMT R2, R2, 0x5410, R9 ;  /* 0x0000541002027816 */ /* 0x000fe40000000009 */
[----:B------:R-:W-:Y:S02]  /*811e0*/  PRMT R24, R24, 0x5410, R12 ;  /* 0x0000541018187816 */ /* 0x000fe4000000000c */
[----:B--2---:R-:W-:Y:S01]  /*811f0*/  PRMT R18, R18, 0x5410, R13 ;  /* 0x0000541012127816 */ /* 0x004fe2000000000d */
[----:B---3--:R0:W-:Y:S04]  /*81200*/  STSM.16.M88.4 [R29], R4 ;  /* 0x000000041d007844 */ /* 0x0081e80000000200 */
[----:B------:R1:W-:Y:S04]  /*81210*/  STSM.16.M88.4 [R29+0x200], R20 ;  /* 0x000200141d007844 */ /* 0x0003e80000000200 */
[----:B0-----:R-:W2:Y:S01]  /*81220*/  LDL.LU.64 R6, [R1+0x11d0] ;  /* 0x0011d00001067983 */ /* 0x001ea20000300a00 */
[----:B-1----:R-:W-:Y:S01]  /*81230*/  PRMT R20, R11, 0x5410, R10 ;  /* 0x000054100b147816 */ /* 0x002fe2000000000a */
[----:B------:R-:W-:Y:S01]  /*81240*/  BAR.SYNC.DEFER_BLOCKING 0x0 ;  /* 0x0000000000007b1d */ /* 0x000fe20000010000 */
[----:B------:R-:W-:-:S02]  /*81250*/  PRMT R21, R15, 0x5410, R14 ;  /* 0x000054100f157816 */ /* 0x000fc4000000000e */
[----:B------:R-:W-:-:S03]  /*81260*/  PRMT R23, R19, 0x5410, R0 ;  /* 0x0000541013177816 */ /* 0x000fc60000000000 */
[----:B------:R-:W3:Y:S04]  /*81270*/  LDL.LU.64 R4, [R1+0x11b8] ;  /* 0x0011b80001047983 */ /* 0x000ee80000300a00 */
[----:B------:R-:W4:Y:S04]  /*81280*/  LDL.LU R19, [R1+0x1a4] ;  /* 0x0001a40001137983 */ /* 0x000f280000300800 */
[----:B------:R-:W0:Y:S04]  /*81290*/  LDS.128 R8, [R25] ;  /* 0x0000000019087984 */ /* 0x000e280000000c00 */
[----:B------:R-:W1:Y:S01]  /*812a0*/  LDS.128 R12, [R25+0x400] ;  /* 0x00040000190c7984 */ /* 0x000e620000000c00 */
[----:B------:R-:W-:Y:S01]  /*812b0*/  PRMT R22, R17, 0x5410, R16 ;  /* 0x0000541011167816 */ /* 0x000fe20000000010 */
[----:B------:R-:W-:Y:S06]  /*812c0*/  BAR.SYNC.DEFER_BLOCKING 0x0 ;  /* 0x0000000000007b1d */ /* 0x000fec0000010000 */
[----:B0-----:R-:W-:Y:S04]  /*812d0*/  STL [R1+0x1f74], R8 ;  /* 0x001f740801007387 */ /* 0x001fe80000100800 */
[----:B------:R0:W-:Y:S04]  /*812e0*/  STL [R1+0x1f4c], R9 ;  /* 0x001f4c0901007387 */ /* 0x0001e80000100800 */
[----:B0-----:R-:W2:Y:S04]  /*812f0*/  LDL.LU.64 R8, [R1+0x11c0] ;  /* 0x0011c00001087983 */ /* 0x001ea80000300a00 */
[----:B------:R-:W-:Y:S04]  /*81300*/  STL [R1+0x1f48], R10 ;  /* 0x001f480a01007387 */ /* 0x000fe80000100800 */
[----:B------:R-:W-:Y:S04]  /*81310*/  STL [R1+0x1f30], R11 ;  /* 0x001f300b01007387 */ /* 0x000fe80000100800 */
[----:B------:R-:W4:Y:S04]  /*81320*/  LDL.LU R25, [R1+0x218c] ;  /* 0x00218c0001197983 */ /* 0x000f280000300800 */
[----:B------:R-:W4:Y:S04]  /*81330*/  LDL.LU.64 R16, [R1+0x11c8] ;  /* 0x0011c80001107983 */ /* 0x000f280000300a00 */
[----:B-1----:R0:W-:Y:S04]  /*81340*/  STL.64 [R1+0x1f58], R12 ;  /* 0x001f580c01007387 */ /* 0x0021e80000100a00 */
[----:B------:R-:W-:Y:S04]  /*81350*/  STL.64 [R1+0x1f50], R14 ;  /* 0x001f500e01007387 */ /* 0x000fe80000100a00 */
[----:B------:R1:W-:Y:S01]  /*81360*/  STSM.16.M88.4 [R29], R20 ;  /* 0x000000141d007844 */ /* 0x0003e20000000200 */
[----:B0-----:R-:W-:-:S03]  /*81370*/  IMAD.MOV.U32 R12, RZ, RZ, R24 ;  /* 0x000000ffff0c7224 */ /* 0x001fc600078e0018 */
[----:B------:R-:W4:Y:S04]  /*81380*/  LDL.LU R24, [R1+0x2188] ;  /* 0x0021880001187983 */ /* 0x000f280000300800 */
[----:B-1----:R-:W3:Y:S04]  /*81390*/  LDL.LU.64 R22, [R1+0x2180] ;  /* 0x0021800001167983 */ /* 0x002ee80000300a00 */
[----:B------:R-:W2:Y:S01]  /*813a0*/  LDL.LU.64 R20, [R1+0x2178] ;  /* 0x0021780001147983 */ /* 0x000ea20000300a00 */
[----:B------:R-:W-:Y:S02]  /*813b0*/  IMAD.MOV.U32 R13, RZ, RZ, R18 ;  /* 0x000000ffff0d7224 */ /* 0x000fe400078e0012 */
[----:B------:R-:W-:-:S02]  /*813c0*/  IMAD.MOV.U32 R14, RZ, RZ, R3 ;  /* 0x000000ffff0e7224 */ /* 0x000fc400078e0003 */
[----:B------:R-:W-:Y:S01]  /*813d0*/  IMAD.MOV.U32 R15, RZ, RZ, R2 ;  /* 0x000000ffff0f7224 */ /* 0x000fe200078e0002 */
[----:B------:R-:W-:Y:S01]  /*813e0*/  PRMT R0, R27, 0x7770, RZ ;  /* 0x000077701b007816 */ /* 0x000fe200000000ff */
[----:B------:R-:W4:Y:S04]  /*813f0*/  LDL.LU.64 R2, [R1+0x11b0] ;  /* 0x0011b00001027983 */ /* 0x000f280000300a00 */
[----:B------:R-:W-:Y:S01]  /*81400*/  STSM.16.M88.4 [R29+0x200], R12 ;  /* 0x0002000c1d007844 */ /* 0x000fe20000000200 */
[----:B------:R-:W-:Y:S01]  /*81410*/  BAR.SYNC.DEFER_BLOCKING 0x0 ;  /* 0x0000000000007b1d */ /* 0x000fe20000010000 */
[C---:B---3--:R-:W-:Y:S02]  /*81420*/  LOP3.LUT P2, RZ, R23.reuse, 0x8, RZ, 0xc0, !PT ;  /* 0x0000000817ff7812 */ /* 0x048fe4000784c0ff */
[----:B------:R-:W-:-:S03]  /*81430*/  LOP3.LUT P0, RZ, R23, 0x2, RZ, 0xc0, !PT ;  /* 0x0000000217ff7812 */ /* 0x000fc6000780c0ff */
[----:B--2---:R0:W-:Y:S04]  /*81440*/  @P3 STG.E.U8 desc[UR46][R20.64], R0 ;  /* 0x0000000014003986 */ /* 0x0041e8000c10112e */
[----:B0-----:R-:W2:Y:S04]  /*81450*/  LDL.LU.64 R20, [R1+0x11a8] ;  /* 0x0011a80001147983 */ /* 0x001ea80000300a00 */
[----:B------:R0:W-:Y:S04]  /*81460*/  STL.64 [R1+0x20c0], R22 ;  /* 0x0020c01601007387 */ /* 0x0001e80000100a00 */
[----:B0-----:R-:W3:Y:S01]  /*81470*/  LDL.LU.64 R22, [R1+0x1190] ;  /* 0x0011900001167983 */ /* 0x001ee20000300a00 */
[----:B------:R-:W-:-:S03]  /*81480*/  PRMT R29, R27, 0x7771, RZ ;  /* 0x000077711b1d7816 */ /* 0x000fc600000000ff */
[----:B---3--:R0:W-:Y:S04]  /*81490*/  STL.64 [R1+0x2160], R22 ;  /* 0x0021601601007387 */ /* 0x0081e80000100a00 */
[----:B0-----:R-:W3:Y:S04]  /*814a0*/  LDL.LU.64 R22, [R1+0x1198] ;  /* 0x0011980001167983 */ /* 0x001ee80000300a00 */
[----:B------:R0:W-:Y:S02]  /*814b0*/  @P4 STG.E.U8 desc[UR46][R8.64], R29 ;  /* 0x0000001d08004986 */ /* 0x0001e4000c10112e */
[----:B0-----:R-:W-:-:S05]  /*814c0*/  PRMT R29, R27, 0x7772, RZ ;  /* 0x000077721b1d7816 */ /* 0x001fca00000000ff */
[----:B------:R0:W-:Y:S02]  /*814d0*/  @P5 STG.E.U8 desc[UR46][R6.64], R29 ;  /* 0x0000001d06005986 */ /* 0x0001e4000c10112e */
[----:B0-----:R-:W-:Y:S02]  /*814e0*/  PRMT R29, R27, 0x7773, RZ ;  /* 0x000077731b1d7816 */ /* 0x001fe400000000ff */
[----:B---3--:R0:W-:Y:S04]  /*814f0*/  STL.64 [R1+0x2168], R22 ;  /* 0x0021681601007387 */ /* 0x0081e80000100a00 */
[----:B0-----:R-:W3:Y:S04]  /*81500*/  LDL.LU.64 R22, [R1+0x11a0] ;  /* 0x0011a00001167983 */ /* 0x001ee80000300a00 */
[----:B------:R-:W3:Y:S04]  /*81510*/  LDL.LU.64 R14, [R1+0x1188] ;  /* 0x00118800010e7983 */ /* 0x000ee80000300a00 */
[----:B------:R-:W2:Y:S04]  /*81520*/  LDL.LU R27, [R1+0x2170] ;  /* 0x00217000011b7983 */ /* 0x000ea80000300800 */
[----:B------:R4:W-:Y:S04]  /*81530*/  @P6 STG.E.U8 desc[UR46][R4.64], R29 ;  /* 0x0000001d04006986 */ /* 0x0009e8000c10112e */
[----:B------:R-:W3:Y:S04]  /*81540*/  LDL.LU.64 R12, [R1+0x1180] ;  /* 0x00118000010c7983 */ /* 0x000ee80000300a00 */
[----:B------:R-:W3:Y:S01]  /*81550*/  LDL.LU.64 R10, [R1+0x1178] ;  /* 0x00117800010a7983 */ /* 0x000ee20000300a00 */
[----:B----4-:R-:W-:-:S03]  /*81560*/  PRMT R29, R19, 0x7770, RZ ;  /* 0x00007770131d7816 */ /* 0x010fc600000000ff */
[----:B------:R-:W4:Y:S04]  /*81570*/  LDL.LU.64 R8, [R1+0x1170] ;  /* 0x0011700001087983 */ /* 0x000f280000300a00 */
[----:B------:R0:W-:Y:S04]  /*81580*/  @P1 STG.E.U8 desc[UR46][R16.64], R29 ;  /* 0x0000001d10001986 */ /* 0x0001e8000c10112e */
[----:B------:R-:W4:Y:S04]  /*81590*/  LDL.LU.64 R6, [R1+0x1168] ;  /* 0x0011680001067983 */ /* 0x000f280000300a00 */
[----:B------:R-:W4:Y:S01]  /*815a0*/  LDL.LU.64 R4, [R1+0x1160] ;  /* 0x0011600001047983 */ /* 0x000f220000300a00 */
[----:B0-----:R-:W-:-:S03]  /*815b0*/  PRMT R29, R19, 0x7771, RZ ;  /* 0x00007771131d7816 */ /* 0x001fc600000000ff */
[----:B------:R-:W4:Y:S04]  /*815c0*/  LDL.LU R18, [R1+0x190] ;  /* 0x0001900001127983 */ /* 0x000f280000300800 */
[----:B------:R-:W4:Y:S01]  /*815d0*/  LDL.LU.64 R16, [R1+0x1158] ;  /* 0x0011580001107983 */ /* 0x000f220000300a00 */
[----:B--2---:R-:W-:-:S13]  /*815e0*/  LOP3.LUT P1, RZ, R27, 0x400, RZ, 0xc0, !PT ;  /* 0x000004001bff7812 */ /* 0x004fda000782c0ff */
[----:B------:R0:W-:Y:S01]  /*815f0*/  @P1 STG.E.U8 desc[UR46][R2.64], R29 ;  /* 0x0000001d02001986 */ /* 0x0001e2000c10112e */
[----:B------:R-:W-:Y:S02]  /*81600*/  LOP3.LUT P1, RZ, R27, 0x200, RZ, 0xc0, !PT ;  /* 0x000002001bff7812 */ /* 0x000fe4000782c0ff */
[----:B0-----:R-:W-:Y:S01]  /*81610*/  PRMT R29, R19, 0x7772, RZ ;  /* 0x00007772131d7816 */ /* 0x001fe200000000ff */
[----:B------:R-:W2:Y:S10]  /*81620*/  LDL.LU.64 R2, [R1+0x1150] ;  /* 0x0011500001027983 */ /* 0x000eb40000300a00 */
[----:B------:R0:W-:Y:S01]  /*81630*/  @P1 STG.E.U8 desc[UR46][R20.64], R29 ;  /* 0x0000001d14001986 */ /* 0x0001e2000c10112e */
[----:B------:R-:W-:-:S02]  /*81640*/  LOP3.LUT P1, RZ, R27, 0x100, RZ, 0xc0, !PT ;  /* 0x000001001bff7812 */ /* 0x000fc4000782c0ff */
[----:B0-----:R-:W-:Y:S01]  /*81650*/  PRMT R29, R19, 0x7773, RZ ;  /* 0x00007773131d7816 */ /* 0x001fe200000000ff */
[----:B------:R-:W2:Y:S10]  /*81660*/  LDL.LU.64 R20, [R1+0x1148] ;  /* 0x0011480001147983 */ /* 0x000eb40000300a00 */
[----:B---3--:R0:W-:Y:S04]  /*81670*/  @P1 STG.E.U8 desc[UR46][R22.64], R29 ;  /* 0x0000001d16001986 */ /* 0x0081e8000c10112e */
[----:B0-----:R-:W3:Y:S01]  /*81680*/  LDL.LU.64 R22, [R1+0x2168] ;  /* 0x0021680001167983 */ /* 0x001ee20000300a00 */
[----:B------:R-:W-:-:S02]  /*81690*/  LOP3.LUT P1, RZ, R27, 0x80, RZ, 0xc0, !PT ;  /* 0x000000801bff7812 */ /* 0x000fc4000782c0ff */
[----:B------:R-:W-:-:S11]  /*816a0*/  PRMT R29, R25, 0x7770, RZ ;  /* 0x00007770191d7816 */ /* 0x000fd600000000ff */
[----:B---3--:R0:W-:Y:S04]  /*816b0*/  @P1 STG.E.U8 desc[UR46][R22.64], R29 ;  /* 0x0000001d16001986 */ /* 0x0081e8000c10112e */
[----:B0-----:R-:W3:Y:S01]  /*816c0*/  LDL.LU.64 R22, [R1+0x2160] ;  /* 0x0021600001167983 */ /* 0x001ee20000300a00 */
[----:B------:R-:W-:Y:S02]  /*816d0*/  LOP3.LUT P1, RZ, R27, 0x40, RZ, 0xc0, !PT ;  /* 0x000000401bff7812 */ /* 0x000fe4000782c0ff */
[----:B------:R-:W-:Y:S02]  /*816e0*/  PRMT R29, R25, 0x7771, RZ ;  /* 0x00007771191d7816 */ /* 0x000fe400000000ff */
[C---:B------:R-:W-:Y:S02]  /*816f0*/  LOP3.LUT P3, RZ, R24.reuse, 0x40000000, RZ, 0xc0, !PT ;  /* 0x4000000018ff7812 */ /* 0x040fe4000786c0ff */
[----:B------:R-:W-:-:S02]  /*81700*/  LOP3.LUT P4, RZ, R24, 0x10000000, RZ, 0xc0, !PT ;  /* 0x1000000018ff7812 */ /* 0x000fc4000788c0ff */
[C---:B------:R-:W-:Y:S02]  /*81710*/  LOP3.LUT P5, RZ, R24.reuse, 0x8000000, RZ, 0xc0, !PT ;  /* 0x0800000018ff7812 */ /* 0x040fe400078ac0ff */
[----:B------:R-:W-:-:S03]  /*81720*/  LOP3.LUT P6, RZ, R24, 0x2000000, RZ, 0xc0, !PT ;  /* 0x0200000018ff7812 */ /* 0x000fc600078cc0ff */
[----:B---3--:R0:W-:Y:S01]  /*81730*/  @P1 STG.E.U8 desc[UR46][R22.64], R29 ;  /* 0x0000001d16001986 */ /* 0x0081e2000c10112e */
[----:B------:R-:W-:Y:S02]  /*81740*/  LOP3.LUT P1, RZ, R27, 0x20, RZ, 0xc0, !PT ;  /* 0x000000201bff7812 */ /* 0x000fe4000782c0ff */
[----:B0-----:R-:W-:-:S11]  /*81750*/  PRMT R29, R25, 0x7772, RZ ;  /* 0x00007772191d7816 */ /* 0x001fd600000000ff */
[----:B------:R0:W-:Y:S01]  /*81760*/  @P1 STG.E.U8 desc[UR46][R14.64], R29 ;  /* 0x0000001d0e001986 */ /* 0x0001e2000c10112e */
[----:B------:R-:W-:Y:S02]  /*81770*/  LOP3.LUT P1, RZ, R27, 0x10, RZ, 0xc0, !PT ;  /* 0x000000101bff7812 */ /* 0x000fe4000782c0ff */
[----:B0-----:R-:W-:Y:S02]  /*81780*/  PRMT R29, R25, 0x7773, RZ ;  /* 0x00007773191d7816 */ /* 0x001fe400000000ff */
[----:B------:R-:W3:Y:S09]  /*81790*/  LDL.LU R25, [R1+0x215c] ;  /* 0x00215c0001197983 */ /* 0x000ef20000300800 */
[----:B------:R0:W-:Y:S01]  /*817a0*/  @P1 STG.E.U8 desc[UR46][R12.64], R29 ;  /* 0x0000001d0c001986 */ /* 0x0001e2000c10112e */
[----:B------:R-:W-:-:S02]  /*817b0*/  LOP3.LUT P1, RZ, R27, 0x8, RZ, 0xc0, !PT ;  /* 0x000000081bff7812 */ /* 0x000fc4000782c0ff */
[----:B0-----:R-:W-:-:S11]  /*817c0*/  PRMT R29, R28, 0x7770, RZ ;  /* 0x000077701c1d7816 */ /* 0x001fd600000000ff */
[----:B------:R0:W-:Y:S02]  /*817d0*/  @P1 STG.E.U8 desc[UR46][R10.64], R29 ;  /* 0x0000001d0a001986 */ /* 0x0001e4000c10112e */
[----:B0-----:R-:W-:-:S05]  /*817e0*/  PRMT R29, R28, 0x7771, RZ ;  /* 0x000077711c1d7816 */ /* 0x001fca00000000ff */
[----:B----4-:R0:W-:Y:S02]  /*817f0*/  @P2 STG.E.U8 desc[UR46][R8.64], R29 ;  /* 0x0000001d08002986 */ /* 0x0101e4000c10112e */
[----:B0-----:R-:W-:-:S05]  /*81800*/  PRMT R29, R28, 0x7772, RZ ;  /* 0x000077721c1d7816 */ /* 0x001fca00000000ff */
[----:B------:R0:W-:Y:S02]  /*81810*/  @P0 STG.E.U8 desc[UR46][R6.64], R29 ;  /* 0x0000001d06000986 */ /* 0x0001e4000c10112e */
[----:B0-----:R-:W-:Y:S02]  /*81820*/  PRMT R29, R28, 0x7773, RZ ;  /* 0x000077731c1d7816 */ /* 0x001fe400000000ff */
[----:B------:R-:W4:Y:S04]  /*81830*/  LDL.LU R28, [R1+0x2158] ;  /* 0x00215800011c7983 */ /* 0x000f280000300800 */
[----:B------:R0:W-:Y:S02]  /*81840*/  @P3 STG.E.U8 desc[UR46][R4.64], R29 ;  /* 0x0000001d04003986 */ /* 0x0001e4000c10112e */
[----:B0-----:R-:W-:-:S05]  /*81850*/  PRMT R29, R18, 0x7770, RZ ;  /* 0x00007770121d7816 */ /* 0x001fca00000000ff */
[----:B------:R0:W-:Y:S02]  /*81860*/  @P4 STG.E.U8 desc[UR46][R16.64], R29 ;  /* 0x0000001d10004986 */ /* 0x0001e4000c10112e */
[----:B0-----:R-:W-:-:S05]  /*81870*/  PRMT R29, R18, 0x7771, RZ ;  /* 0x00007771121d7816 */ /* 0x001fca00000000ff */
[----:B--2---:R0:W-:Y:S02]  /*81880*/  @P5 STG.E.U8 desc[UR46][R2.64], R29 ;  /* 0x0000001d02005986 */ /* 0x0041e4000c10112e */
[----:B0-----:R-:W-:Y:S02]  /*81890*/  PRMT R29, R18, 0x7772, RZ ;  /* 0x00007772121d7816 */ /* 0x001fe400000000ff */
[----:B------:R-:W2:Y:S04]  /*818a0*/  LDL.LU.64 R2, [R1+0x1140] ;  /* 0x0011400001027983 */ /* 0x000ea80000300a00 */
[----:B------:R0:W-:Y:S04]  /*818b0*/  @P6 STG.E.U8 desc[UR46][R20.64], R29 ;  /* 0x0000001d14006986 */ /* 0x0001e8000c10112e */
[----:B0-----:R-:W3:Y:S04]  /*818c0*/  LDL.LU.64 R20, [R1+0x1138] ;  /* 0x0011380001147983 */ /* 0x001ee80000300a00 */
[----:B------:R-:W4:Y:S04]  /*818d0*/  LDL.LU.64 R16, [R1+0x1130] ;  /* 0x0011300001107983 */ /* 0x000f280000300a00 */
[----:B------:R-:W4:Y:S04]  /*818e0*/  LDL.LU.64 R6, [R1+0x1128] ;  /* 0x0011280001067983 */ /* 0x000f280000300a00 */
[----:B------:R-:W3:Y:S01]  /*818f0*/  LDL.LU R0, [R1+0x194] ;  /* 0x0001940001007983 */ /* 0x000ee20000300800 */
[----:B------:R-:W-:-:S02]  /*81900*/  LOP3.LUT P3, RZ, R24, 0x400000, RZ, 0xc0, !PT ;  /* 0x0040000018ff7812 */ /* 0x000fc4000786c0ff */
[----:B------:R-:W-:Y:S01]  /*81910*/  LOP3.LUT P4, RZ, R24, 0x100000, RZ, 0xc0, !PT ;  /* 0x0010000018ff7812 */ /* 0x000fe2000788c0ff */
[----:B------:R-:W-:Y:S01]  /*81920*/  IMAD.MOV.U32 R19, RZ, RZ, R26 ;  /* 0x000000ffff137224 */ /* 0x000fe200078e001a */
[----:B------:R-:W-:Y:S01]  /*81930*/  PRMT R29, R18, 0x7773, RZ ;  /* 0x00007773121d7816 */ /* 0x000fe200000000ff */
[----:B------:R-:W4:Y:S01]  /*81940*/  LDL.LU.64 R4, [R1+0x1120] ;  /* 0x0011200001047983 */ /* 0x000f220000300a00 */
[----:B------:R-:W-:-:S03]  /*81950*/  LOP3.LUT P5, RZ, R24, 0x80000, RZ, 0xc0, !PT ;  /* 0x0008000018ff7812 */ /* 0x000fc600078ac0ff */
[----:B------:R-:W4:Y:S04]  /*81960*/  LDL.LU R26, [R1+0x198] ;  /* 0x00019800011a7983 */ /* 0x000f280000300800 */
[----:B--2---:R0:W-:Y:S04]  /*81970*/  @P3 STG.E.U8 desc[UR46][R2.64], R29 ;  /* 0x0000001d02003986 */ /* 0x0041e8000c10112e */
[----:B0-----:R-:W2:Y:S01]  /*81980*/  LDL.LU.64 R2, [R1+0x1118] ;  /* 0x0011180001027983 */ /* 0x001ea20000300a00 */
[----:B---3--:R-:W-:-:S05]  /*81990*/  PRMT R29, R0, 0x7770, RZ ;  /* 0x00007770001d7816 */ /* 0x008fca00000000ff */
[----:B------:R0:W-:Y:S02]  /*819a0*/  @P4 STG.E.U8 desc[UR46][R20.64], R29 ;  /* 0x0000001d14004986 */ /* 0x0001e4000c10112e */
[----:B0-----:R-:W-:Y:S02]  /*819b0*/  PRMT R29, R0, 0x7771, RZ ;  /* 0x00007771001d7816 */ /* 0x001fe400000000ff */
[----:B------:R-:W3:Y:S04]  /*819c0*/  LDL.LU.64 R20, [R1+0x1110] ;  /* 0x0011100001147983 */ /* 0x000ee80000300a00 */
[----:B------:R-:W3:Y:S04]  /*819d0*/  LDL.LU R18, [R1+0x19c] ;  /* 0x00019c0001127983 */ /* 0x000ee80000300800 */
[----:B----4-:R0:W-:Y:S04]  /*819e0*/  @P5 STG.E.U8 desc[UR46][R16.64], R29 ;  /* 0x0000001d10005986 */ /* 0x0101e8000c10112e */
[----:B0-----:R-:W4:Y:S04]  /*819f0*/  LDL.LU.64 R16, [R1+0x10f8] ;  /* 0x0010f80001107983 */ /* 0x001f280000300a00 */
[----:B----4-:R0:W-:Y:S04]  /*81a00*/  STL.64 [R1+0x2140], R16 ;  /* 0x0021401001007387 */ /* 0x0101e80000100a00 */
[----:B0-----:R-:W4:Y:S01]  /*81a10*/  LDL.LU.64 R16, [R1+0x1100] ;  /* 0x0011000001107983 */ /* 0x001f220000300a00 */
[----:B------:R-:W-:-:S02]  /*81a20*/  LOP3.LUT P1, RZ, R25, 0x40000000, RZ, 0xc0, !PT ;  /* 0x4000000019ff7812 */ /* 0x000fc4000782c0ff */
[----:B------:R-:W-:-:S11]  /*81a30*/  LOP3.LUT R28, R28, 0xf7ffffff, RZ, 0xc0, !PT ;  /* 0xf7ffffff1c1c7812 */ /* 0x000fd600078ec0ff */
[----:B------:R-:W-:Y:S02]  /*81a40*/  @P1 LOP3.LUT R28, R28, 0x8000000, RZ, 0xfc, !PT ;  /* 0x080000001c1c1812 */ /* 0x000fe400078efcff */
[----:B------:R-:W-:Y:S02]  /*81a50*/  LOP3.LUT P1, RZ, R24, 0x2, RZ, 0xc0, !PT ;  /* 0x0000000218ff7812 */ /* 0x000fe4000782c0ff */
        /* <DEDUP_REMOVED lines=12> */
[----:B------:R-:W-:Y:S01]  /*81b20*/  LOP3.LUT R27, R27, 0xfffffffe, RZ, 0xc0, !PT ;  /* 0xfffffffe1b1b7812 */ /* 0x000fe200078ec0ff */
[----:B----4-:R0:W-:Y:S04]  /*81b30*/  STL.64 [R1+0x2150], R16 ;  /* 0x0021501001007387 */ /* 0x0101e80000100a00 */
[----:B0-----:R-:W4:Y:S06]  /*81b40*/  LDL.LU.64 R16, [R1+0x1108] ;  /* 0x0011080001107983 */ /* 0x001f2c0000300a00 */
[----:B------:R-:W-:-:S02]  /*81b50*/  @P1 LOP3.LUT R27, R27, 0x1, RZ, 0xfc, !PT ;  /* 0x000000011b1b1812 */ /* 0x000fc400078efcff */
[C---:B------:R-:W-:Y:S01]  /*81b60*/  LOP3.LUT P1, RZ, R24.reuse, 0x800, RZ, 0xc0, !PT ;  /* 0x0000080018ff7812 */ /* 0x040fe2000782c0ff */
[----:B------:R-:W4:Y:S01]  /*81b70*/  LDL.LU.64 R22, [R1+0x10f0] ;  /* 0x0010f00001167983 */ /* 0x000f220000300a00 */
[----:B------:R-:W-:Y:S02]  /*81b80*/  LOP3.LUT R27, R27, 0xfffffffd, RZ, 0xc0, !PT ;  /* 0xfffffffd1b1b7812 */ /* 0x000fe400078ec0ff */
[----:B------:R-:W-:Y:S01]  /*81b90*/  LOP3.LUT P6, RZ, R24, 0x20000, RZ, 0xc0, !PT ;  /* 0x0002000018ff7812 */ /* 0x000fe200078cc0ff */
[----:B------:R-:W4:Y:S01]  /*81ba0*/  LDL.LU.64 R14, [R1+0x10e8] ;  /* 0x0010e800010e7983 */ /* 0x000f220000300a00 */
[----:B------:R-:W-:-:S03]  /*81bb0*/  PRMT R29, R0, 0x7772, RZ ;  /* 0x00007772001d7816 */ /* 0x000fc600000000ff */
[----:B------:R-:W4:Y:S04]  /*81bc0*/  LDL.LU.64 R12, [R1+0x10e0] ;  /* 0x0010e000010c7983 */ /* 0x000f280000300a00 */
[----:B------:R-:W-:Y:S01]  /*81bd0*/  @P1 LOP3.LUT R27, R27, 0x2, RZ, 0xfc, !PT ;  /* 0x000000021b1b1812 */ /* 0x000fe200078efcff */
[----:B------:R-:W4:Y:S01]  /*81be0*/  LDL.LU.64 R10, [R1+0x10d8] ;  /* 0x0010d800010a7983 */ /* 0x000f220000300a00 */
[----:B------:R-:W-:Y:S02]  /*81bf0*/  LOP3.LUT P1, RZ, R24, 0x1000, RZ, 0xc0, !PT ;  /* 0x0000100018ff7812 */ /* 0x000fe4000782c0ff */
[----:B------:R-:W-:Y:S01]  /*81c00*/  LOP3.LUT R27, R27, 0xfffffffb, RZ, 0xc0, !PT ;  /* 0xfffffffb1b1b7812 */ /* 0x000fe200078ec0ff */
[----:B------:R0:W-:Y:S04]  /*81c10*/  @P6 STG.E.U8 desc[UR46][R6.64], R29 ;  /* 0x0000001d06006986 */ /* 0x0001e8000c10112e */
[----:B------:R-:W4:Y:S06]  /*81c20*/  LDL.LU.64 R8, [R1+0x10d0] ;  /* 0x0010d00001087983 */ /* 0x000f2c0000300a00 */
[----:B------:R-:W-:-:S02]  /*81c30*/  @P1 LOP3.LUT R27, R27, 0x4, RZ, 0xfc, !PT ;  /* 0x000000041b1b1812 */ /* 0x000fc400078efcff */
[----:B------:R-:W-:Y:S02]  /*81c40*/  LOP3.LUT P1, RZ, R24, 0x4000, RZ, 0xc0, !PT ;  /* 0x0000400018ff7812 */ /* 0x000fe4000782c0ff */
[----:B0-----:R-:W-:Y:S02]  /*81c50*/  PRMT R29, R0, 0x7773, RZ ;  /* 0x00007773001d7816 */ /* 0x001fe400000000ff */
[----:B------:R-:W4:Y:S04]  /*81c60*/  LDL.LU R0, [R1+0x184] ;  /* 0x0001840001007983 */ /* 0x000f280000300800 */
[----:B------:R-:W4:Y:S05]  /*81c70*/  LDL.LU.64 R6, [R1+0x10c8] ;  /* 0x0010c80001067983 */ /* 0x000f2a0000300a00 */
[----:B------:R0:W-:Y:S01]  /*81c80*/  @P1 STG.E.U8 desc[UR46][R4.64], R29 ;  /* 0x0000001d04001986 */ /* 0x0001e2000c10112e */
[----:B------:R-:W-:-:S02]  /*81c90*/  LOP3.LUT P1, RZ, R27, 0x4, RZ, 0xc0, !PT ;  /* 0x000000041bff7812 */ /* 0x000fc4000782c0ff */
[----:B0-----:R-:W-:Y:S01]  /*81ca0*/  PRMT R29, R26, 0x7770, RZ ;  /* 0x000077701a1d7816 */ /* 0x001fe200000000ff */
[----:B------:R-:W4:Y:S10]  /*81cb0*/  LDL.LU.64 R4, [R1+0x10c0] ;  /* 0x0010c00001047983 */ /* 0x000f340000300a00 */
[----:B--2---:R0:W-:Y:S01]  /*81cc0*/  @P1 STG.E.U8 desc[UR46][R2.64], R29 ;  /* 0x0000001d02001986 */ /* 0x0041e2000c10112e */
[----:B------:R-:W-:-:S02]  /*81cd0*/  LOP3.LUT P1, RZ, R27, 0x2, RZ, 0xc0, !PT ;  /* 0x000000021bff7812 */ /* 0x000fc4000782c0ff */
[----:B0-----:R-:W-:Y:S01]  /*81ce0*/  PRMT R29, R26, 0x7771, RZ ;  /* 0x000077711a1d7816 */ /* 0x001fe200000000ff */
[----:B------:R-:W2:Y:S10]  /*81cf0*/  LDL.LU.64 R2, [R1+0x10b8] ;  /* 0x0010b80001027983 */ /* 0x000eb40000300a00 */
[----:B---3--:R0:W-:Y:S01]  /*81d00*/  @P1 STG.E.U8 desc[UR46][R20.64], R29 ;  /* 0x0000001d14001986 */ /* 0x0081e2000c10112e */
[----:B------:R-:W-:-:S02]  /*81d10*/  LOP3.LUT P1, RZ, R27, 0x1, RZ, 0xc0, !PT ;  /* 0x000000011bff7812 */ /* 0x000fc4000782c0ff */
[----:B------:R-:W-:Y:S01]  /*81d20*/  PRMT R27, R26, 0x7772, RZ ;  /* 0x000077721a1b7816 */ /* 0x000fe200000000ff */
[----:B0-----:R-:W3:Y:S10]  /*81d30*/  LDL.LU.64 R20, [R1+0x10b0] ;  /* 0x0010b00001147983 */ /* 0x001ef40000300a00 */
[----:B----4-:R0:W-:Y:S04]  /*81d40*/  @P1 STG.E.U8 desc[UR46][R16.64], R27 ;  /* 0x0000001b10001986 */ /* 0x0101e8000c10112e */
[----:B0-----:R-:W4:Y:S01]  /*81d50*/  LDL.LU.64 R16, [R1+0x2150] ;  /* 0x0021500001107983 */ /* 0x001f220000300a00 */
[----:B------:R-:W-:-:S02]  /*81d60*/  LOP3.LUT P1, RZ, R28, 0x80000000, RZ, 0xc0, !PT ;  /* 0x800000001cff7812 */ /* 0x000fc4000782c0ff */
[----:B------:R-:W-:Y:S02]  /*81d70*/  PRMT R27, R26, 0x7773, RZ ;  /* 0x000077731a1b7816 */ /* 0x000fe400000000ff */
[----:B------:R-:W2:Y:S09]  /*81d80*/  LDL.LU R26, [R1+0x2148] ;  /* 0x00214800011a7983 */ /* 0x000eb20000300800 */
[----:B----4-:R0:W-:Y:S04]  /*81d90*/  @P1 STG.E.U8 desc[UR46][R16.64], R27 ;  /* 0x0000001b10001986 */ /* 0x0101e8000c10112e */
[----:B0-----:R-:W4:Y:S01]  /*81da0*/  LDL.LU.64 R16, [R1+0x2140] ;  /* 0x0021400001107983 */ /* 0x001f220000300a00 */
[----:B------:R-:W-:-:S02]  /*81db0*/  LOP3.LUT P1, RZ, R28, 0x40000000, RZ, 0xc0, !PT ;  /* 0x400000001cff7812 */ /* 0x000fc4000782c0ff */
[----:B------:R-:W-:Y:S02]  /*81dc0*/  PRMT R27, R18, 0x7770, RZ ;  /* 0x00007770121b7816 */ /* 0x000fe400000000ff */
[C---:B------:R-:W-:Y:S02]  /*81dd0*/  LOP3.LUT P2, RZ, R25.reuse, 0x10000000, RZ, 0xc0, !PT ;  /* 0x1000000019ff7812 */ /* 0x040fe4000784c0ff */
[C---:B------:R-:W-:Y:S02]  /*81de0*/  LOP3.LUT P0, RZ, R25.reuse, 0x8000000, RZ, 0xc0, !PT ;  /* 0x0800000019ff7812 */ /* 0x040fe4000780c0ff */
[C---:B------:R-:W-:Y:S02]  /*81df0*/  LOP3.LUT P3, RZ, R25.reuse, 0x2000000, RZ, 0xc0, !PT ;  /* 0x0200000019ff7812 */ /* 0x040fe4000786c0ff */
[C---:B------:R-:W-:Y:S02]  /*81e00*/  LOP3.LUT P4, RZ, R25.reuse, 0x400000, RZ, 0xc0, !PT ;  /* 0x0040000019ff7812 */ /* 0x040fe4000788c0ff */
[----:B------:R-:W-:-:S02]  /*81e10*/  LOP3.LUT P5, RZ, R25, 0x100000, RZ, 0xc0, !PT ;  /* 0x0010000019ff7812 */ /* 0x000fc400078ac0ff */
[----:B------:R-:W-:Y:S01]  /*81e20*/  LOP3.LUT P6, RZ, R25, 0x80000, RZ, 0xc0, !PT ;  /* 0x0008000019ff7812 */ /* 0x000fe200078cc0ff */
[----:B----4-:R0:W-:Y:S01]  /*81e30*/  @P1 STG.E.U8 desc[UR46][R16.64], R27 ;  /* 0x0000001b10001986 */ /* 0x0101e2000c10112e */
[----:B------:R-:W-:Y:S02]  /*81e40*/  LOP3.LUT P1, RZ, R28, 0x20000000, RZ, 0xc0, !PT ;  /* 0x200000001cff7812 */ /* 0x000fe4000782c0ff */
[----:B0-----:R-:W-:Y:S01]  /*81e50*/  PRMT R27, R18, 0x7771, RZ ;  /* 0x00007771121b7816 */ /* 0x001fe200000000ff */
[----:B------:R-:W4:Y:S10]  /*81e60*/  LDL.LU R16, [R1+0x213c] ;  /* 0x00213c0001107983 */ /* 0x000f340000300800 */
[----:B------:R0:W-:Y:S01]  /*81e70*/  @P1 STG.E.U8 desc[UR46][R22.64], R27 ;  /* 0x0000001b16001986 */ /* 0x0001e2000c10112e */
[----:B------:R-:W-:-:S02]  /*81e80*/  LOP3.LUT P1, RZ, R28, 0x10000000, RZ, 0xc0, !PT ;  /* 0x100000001cff7812 */ /* 0x000fc4000782c0ff */
[----:B0-----:R-:W-:-:S11]  /*81e90*/  PRMT R27, R18, 0x7772, RZ ;  /* 0x00007772121b7816 */ /* 0x001fd600000000ff */
[----:B------:R0:W-:Y:S01]  /*81ea0*/  @P1 STG.E.U8 desc[UR46][R14.64], R27 ;  /* 0x0000001b0e001986 */ /* 0x0001e2000c10112e */
[----:B------:R-:W-:Y:S02]  /*81eb0*/  LOP3.LUT P1, RZ, R28, 0x8000000, RZ, 0xc0, !PT ;  /* 0x080000001cff7812 */ /* 0x000fe4000782c0ff */
[----:B0-----:R-:W-:-:S11]  /*81ec0*/  PRMT R27, R18, 0x7773, RZ ;  /* 0x00007773121b7816 */ /* 0x001fd600000000ff */
[----:B------:R2:W-:Y:S02]  /*81ed0*/  @P1 STG.E.U8 desc[UR46][R12.64], R27 ;  /* 0x0000001b0c001986 */ /* 0x0005e4000c10112e */
[----:B--2---:R-:W-:-:S05]  /*81ee0*/  PRMT R27, R26, 0x7770, RZ ;  /* 0x000077701a1b7816 */ /* 0x004fca00000000ff */
[----:B------:R0:W-:Y:S02]  /*81ef0*/  @P2 STG.E.U8 desc[UR46][R10.64], R27 ;  /* 0x0000001b0a002986 */ /* 0x0001e4000c10112e */
[----:B0-----:R-:W-:-:S05]  /*81f00*/  PRMT R27, R26, 0x7771, RZ ;  /* 0x000077711a1b7816 */ /* 0x001fca00000000ff */
[----:B------:R0:W-:Y:S02]  /*81f10*/  @P0 STG.E.U8 desc[UR46][R8.64], R27 ;  /* 0x0000001b08000986 */ /* 0x0001e4000c10112e */
[----:B0-----:R-:W-:-:S05]  /*81f20*/  PRMT R27, R26, 0x7772, RZ ;  /* 0x000077721a1b7816 */ /* 0x001fca00000000ff */
[----:B------:R0:W-:Y:S02]  /*81f30*/  @P3 STG.E.U8 desc[UR46][R6.64], R27 ;  /* 0x0000001b06003986 */ /* 0x0001e4000c10112e */
[----:B0-----:R-:W-:Y:S02]  /*81f40*/  PRMT R27, R26, 0x7773, RZ ;  /* 0x000077731a1b7816 */ /* 0x001fe400000000ff */
[----:B------:R-:W2:Y:S04]  /*81f50*/  LDL.LU R26, [R1+0x2138] ;  /* 0x00213800011a7983 */ /* 0x000ea80000300800 */
[----:B------:R0:W-:Y:S04]  /*81f60*/  @P4 STG.E.U8 desc[UR46][R4.64], R27 ;  /* 0x0000001b04004986 */ /* 0x0001e8000c10112e */
[----:B------:R-:W4:Y:S01]  /*81f70*/  LDL.LU.64 R10, [R1+0x10a8] ;  /* 0x0010a800010a7983 */ /* 0x000f220000300a00 */
[----:B0-----:R-:W-:-:S05]  /*81f80*/  PRMT R27, R0, 0x7770, RZ ;  /* 0x00007770001b7816 */ /* 0x001fca00000000ff */
[----:B------:R0:W-:Y:S02]  /*81f90*/  @P5 STG.E.U8 desc[UR46][R2.64], R27 ;  /* 0x0000001b02005986 */ /* 0x0001e4000c10112e */
[----:B0-----:R-:W-:Y:S02]  /*81fa0*/  PRMT R27, R0, 0x7771, RZ ;  /* 0x00007771001b7816 */ /* 0x001fe400000000ff */
[----:B------:R-:W2:Y:S04]  /*81fb0*/  LDL.LU.64 R2, [R1+0x10a0] ;  /* 0x0010a00001027983 */ /* 0x000ea80000300a00 */
[----:B---3--:R0:W-:Y:S04]  /*81fc0*/  @P6 STG.E.U8 desc[UR46][R20.64], R27 ;  /* 0x0000001b14006986 */ /* 0x0081e8000c10112e */
[----:B0-----:R-:W3:Y:S04]  /*81fd0*/  LDL.LU.64 R20, [R1+0x1098] ;  /* 0x0010980001147983 */ /* 0x001ee80000300a00 */
[----:B------:R-:W3:Y:S04]  /*81fe0*/  LDL.LU.64 R8, [R1+0x1090] ;  /* 0x0010900001087983 */ /* 0x000ee80000300a00 */
[----:B------:R-:W3:Y:S04]  /*81ff0*/  LDL.LU.64 R6, [R1+0x1088] ;  /* 0x0010880001067983 */ /* 0x000ee80000300a00 */
[----:B------:R-:W3:Y:S01]  /*82000*/  LDL.LU R18, [R1+0x188] ;  /* 0x0001880001127983 */ /* 0x000ee20000300800 */
[----:B------:R-:W-:-:S02]  /*82010*/  LOP3.LUT P3, RZ, R25, 0x20000, RZ, 0xc0, !PT ;  /* 0x0002000019ff7812 */ /* 0x000fc4000786c0ff */
[C---:B------:R-:W-:Y:S01]  /*82020*/  LOP3.LUT P4, RZ, R25.reuse, 0x4000, RZ, 0xc0, !PT ;  /* 0x0000400019ff7812 */ /* 0x040fe2000788c0ff */
[----:B------:R-:W3:Y:S01]  /*82030*/  LDL.LU.64 R4, [R1+0x1080] ;  /* 0x0010800001047983 */ /* 0x000ee20000300a00 */
[C---:B------:R-:W-:Y:S02]  /*82040*/  PRMT R27, R0.reuse, 0x7772, RZ ;  /* 0x00007772001b7816 */ /* 0x040fe400000000ff */
[----:B------:R-:W-:Y:S01]  /*82050*/  LOP3.LUT P5, RZ, R25, 0x1000, RZ, 0xc0, !PT ;  /* 0x0000100019ff7812 */ /* 0x000fe200078ac0ff */
[----:B------:R-:W3:Y:S04]  /*82060*/  LDL.LU R17, [R1+0x18c] ;  /* 0x00018c0001117983 */ /* 0x000ee80000300800 */
[----:B------:R-:W-:Y:S04]  /*82070*/  STL.64 [R1+0x2100], R24 ;  /* 0x0021001801007387 */ /* 0x000fe80000100a00 */
[----:B----4-:R0:W-:Y:S02]  /*82080*/  @P3 STG.E.U8 desc[UR46][R10.64], R27 ;  /* 0x0000001b0a003986 */ /* 0x0101e4000c10112e */
[----:B0-----:R-:W-:-:S05]  /*82090*/  PRMT R27, R0, 0x7773, RZ ;  /* 0x00007773001b7816 */ /* 0x001fca00000000ff */
[----:B--2---:R0:W-:Y:S04]  /*820a0*/  @P4 STG.E.U8 desc[UR46][R2.64], R27 ;  /* 0x0000001b02004986 */ /* 0x0041e8000c10112e */
[----:B0-----:R-:W2:Y:S01]  /*820b0*/  LDL.LU.64 R2, [R1+0x1078] ;  /* 0x0010780001027983 */ /* 0x001ea20000300a00 */
[----:B---3--:R-:W-:-:S05]  /*820c0*/  PRMT R27, R18, 0x7770, RZ ;  /* 0x00007770121b7816 */ /* 0x008fca00000000ff */
[----:B------:R0:W-:Y:S04]  /*820d0*/  @P5 STG.E.U8 desc[UR46][R20.64], R27 ;  /* 0x0000001b14005986 */ /* 0x0001e8000c10112e */
[----:B0-----:R-:W3:Y:S04]  /*820e0*/  LDL.LU.64 R20, [R1+0x1060] ;  /* 0x0010600001147983 */ /* 0x001ee80000300a00 */
[----:B---3--:R0:W-:Y:S04]  /*820f0*/  STL.64 [R1+0x2128], R20 ;  /* 0x0021281401007387 */ /* 0x0081e80000100a00 */
[----:B0-----:R-:W3:Y:S01]  /*82100*/  LDL.LU.64 R20, [R1+0x1068] ;  /* 0x0010680001147983 */ /* 0x001ee20000300a00 */
        /* <DEDUP_REMOVED lines=17> */
[----:B---3--:R0:W-:Y:S04]  /*82220*/  STL.64 [R1+0x2130], R20 ;  /* 0x0021301401007387 */ /* 0x0081e80000100a00 */
[----:B0-----:R-:W3:Y:S06]  /*82230*/  LDL.LU.64 R20, [R1+0x1070] ;  /* 0x0010700001147983 */ /* 0x001eec0000300a00 */
[----:B------:R-:W-:-:S02]  /*82240*/  @P1 LOP3.LUT R28, R28, 0x1000000, RZ, 0xfc, !PT ;  /* 0x010000001c1c1812 */ /* 0x000fc400078efcff */
[C---:B------:R-:W-:Y:S01]  /*82250*/  LOP3.LUT P1, RZ, R25.reuse, 0x10, RZ, 0xc0, !PT ;  /* 0x0000001019ff7812 */ /* 0x040fe2000782c0ff */
[----:B------:R-:W4:Y:S01]  /*82260*/  LDL.LU R0, [R1+0x170] ;  /* 0x0001700001007983 */ /* 0x000f220000300800 */
[----:B------:R-:W-:Y:S02]  /*82270*/  LOP3.LUT R28, R28, 0xfdffffff, RZ, 0xc0, !PT ;  /* 0xfdffffff1c1c7812 */ /* 0x000fe400078ec0ff */
[----:B------:R-:W-:-:S09]  /*82280*/  LOP3.LUT P6, RZ, R25, 0x800, RZ, 0xc0, !PT ;  /* 0x0000080019ff7812 */ /* 0x000fd200078cc0ff */
[----:B------:R-:W-:Y:S02]  /*82290*/  @P1 LOP3.LUT R28, R28, 0x2000000, RZ, 0xfc, !PT ;  /* 0x020000001c1c1812 */ /* 0x000fe400078efcff */
[----:B------:R-:W-:Y:S02]  /*822a0*/  LOP3.LUT P1, RZ, R25, 0x40, RZ, 0xc0, !PT ;  /* 0x0000004019ff7812 */ /* 0x000fe4000782c0ff */
[----:B------:R-:W-:Y:S02]  /*822b0*/  LOP3.LUT R28, R28, 0xfbffffff, RZ, 0xc0, !PT ;  /* 0xfbffffff1c1c7812 */ /* 0x000fe400078ec0ff */
[----:B------:R-:W-:-:S09]  /*822c0*/  PRMT R27, R18, 0x7771, RZ ;  /* 0x00007771121b7816 */ /* 0x000fd200000000ff */
[----:B------:R-:W-:Y:S02]  /*822d0*/  @P1 LOP3.LUT R28, R28, 0x4000000, RZ, 0xfc, !PT ;  /* 0x040000001c1c1812 */ /* 0x000fe400078efcff */
[----:B------:R-:W-:Y:S01]  /*822e0*/  LOP3.LUT P1, RZ, R25, 0x200, RZ, 0xc0, !PT ;  /* 0x0000020019ff7812 */ /* 0x000fe2000782c0ff */
[----:B------:R0:W-:Y:S04]  /*822f0*/  @P6 STG.E.U8 desc[UR46][R8.64], R27 ;  /* 0x0000001b08006986 */ /* 0x0001e8000c10112e */
[----:B------:R-:W4:Y:S04]  /*82300*/  LDL.LU.64 R24, [R1+0x1058] ;  /* 0x0010580001187983 */ /* 0x000f280000300a00 */
[----:B------:R-:W4:Y:S01]  /*82310*/  LDL.LU.64 R22, [R1+0x1050] ;  /* 0x0010500001167983 */ /* 0x000f220000300a00 */
[----:B0-----:R-:W-:-:S03]  /*82320*/  PRMT R27, R18, 0x7772, RZ ;  /* 0x00007772121b7816 */ /* 0x001fc600000000ff */
[----:B------:R-:W4:Y:S04]  /*82330*/  LDL.LU.64 R14, [R1+0x1048] ;  /* 0x00104800010e7983 */ /* 0x000f280000300a00 */
[----:B------:R0:W-:Y:S01]  /*82340*/  @P1 STG.E.U8 desc[UR46][R6.64], R27 ;  /* 0x0000001b06001986 */ /* 0x0001e2000c10112e */
[----:B------:R-:W-:-:S03]  /*82350*/  LOP3.LUT P1, RZ, R28, 0x4000000, RZ, 0xc0, !PT ;  /* 0x040000001cff7812 */ /* 0x000fc6000782c0ff */
[----:B------:R-:W4:Y:S04]  /*82360*/  LDL.LU.64 R12, [R1+0x1040] ;  /* 0x00104000010c7983 */ /* 0x000f280000300a00 */
[----:B------:R-:W4:Y:S01]  /*82370*/  LDL.LU.64 R10, [R1+0x1038] ;  /* 0x00103800010a7983 */ /* 0x000f220000300a00 */
[----:B0-----:R-:W-:-:S03]  /*82380*/  PRMT R27, R18, 0x7773, RZ ;  /* 0x00007773121b7816 */ /* 0x001fc600000000ff */
[----:B------:R-:W4:Y:S04]  /*82390*/  LDL.LU.64 R8, [R1+0x1030] ;  /* 0x0010300001087983 */ /* 0x000f280000300a00 */
[----:B------:R0:W-:Y:S01]  /*823a0*/  @P1 STG.E.U8 desc[UR46][R4.64], R27 ;  /* 0x0000001b04001986 */ /* 0x0001e2000c10112e */
[----:B------:R-:W-:-:S03]  /*823b0*/  LOP3.LUT P1, RZ, R28, 0x2000000, RZ, 0xc0, !PT ;  /* 0x020000001cff7812 */ /* 0x000fc6000782c0ff */
[----:B------:R-:W4:Y:S01]  /*823c0*/  LDL.LU.64 R6, [R1+0x1028] ;  /* 0x0010280001067983 */ /* 0x000f220000300a00 */
[----:B0-----:R-:W-:-:S03]  /*823d0*/  PRMT R27, R17, 0x7770, RZ ;  /* 0x00007770111b7816 */ /* 0x001fc600000000ff */
[----:B------:R-:W4:Y:S06]  /*823e0*/  LDL.LU.64 R4, [R1+0x1020] ;  /* 0x0010200001047983 */ /* 0x000f2c0000300a00 */
[----:B--2---:R0:W-:Y:S01]  /*823f0*/  @P1 STG.E.U8 desc[UR46][R2.64], R27 ;  /* 0x0000001b02001986 */ /* 0x0041e2000c10112e */
[----:B------:R-:W-:-:S03]  /*82400*/  LOP3.LUT P1, RZ, R28, 0x1000000, RZ, 0xc0, !PT ;  /* 0x010000001cff7812 */ /* 0x000fc6000782c0ff */
[----:B------:R-:W2:Y:S01]  /*82410*/  LDL.LU R18, [R1+0x178] ;  /* 0x0001780001127983 */ /* 0x000ea20000300800 */
[----:B0-----:R-:W-:-:S03]  /*82420*/  PRMT R27, R17, 0x7771, RZ ;  /* 0x00007771111b7816 */ /* 0x001fc600000000ff */
[----:B------:R-:W2:Y:S06]  /*82430*/  LDL.LU.64 R2, [R1+0x1018] ;  /* 0x0010180001027983 */ /* 0x000eac0000300a00 */
        /* <DEDUP_REMOVED lines=9> */
[----:B------:R-:W-:-:S07]  /*824d0*/  LOP3.LUT P0, RZ, R26, 0x100000, RZ, 0xc0, !PT ;  /* 0x001000001aff7812 */ /* 0x000fce000780c0ff */
[----:B---3--:R0:W-:Y:S04]  /*824e0*/  @P1 STG.E.U8 desc[UR46][R20.64], R27 ;  /* 0x0000001b14001986 */ /* 0x0081e8000c10112e */
[----:B0-----:R-:W3:Y:S01]  /*824f0*/  LDL.LU.64 R20, [R1+0x2120] ;  /* 0x0021200001147983 */ /* 0x001ee20000300a00 */
[----:B------:R-:W-:Y:S02]  /*82500*/  LOP3.LUT P1, RZ, R28, 0x200000, RZ, 0xc0, !PT ;  /* 0x002000001cff7812 */ /* 0x000fe4000782c0ff */
[----:B----4-:R-:W-:-:S11]  /*82510*/  PRMT R27, R0, 0x7770, RZ ;  /* 0x00007770001b7816 */ /* 0x010fd600000000ff */
[----:B------:R0:W-:Y:S01]  /*82520*/  @P1 STG.E.U8 desc[UR46][R24.64], R27 ;  /* 0x0000001b18001986 */ /* 0x0001e2000c10112e */
[----:B------:R-:W-:Y:S02]  /*82530*/  LOP3.LUT P1, RZ, R28, 0x100000, RZ, 0xc0, !PT ;  /* 0x001000001cff7812 */ /* 0x000fe4000782c0ff */
[----:B0-----:R-:W-:-:S11]  /*82540*/  PRMT R27, R0, 0x7771, RZ ;  /* 0x00007771001b7816 */ /* 0x001fd600000000ff */
[----:B------:R0:W-:Y:S01]  /*82550*/  @P1 STG.E.U8 desc[UR46][R22.64], R27 ;  /* 0x0000001b16001986 */ /* 0x0001e2000c10112e */
[----:B------:R-:W-:Y:S02]  /*82560*/  LOP3.LUT P1, RZ, R28, 0x80000, RZ, 0xc0, !PT ;  /* 0x000800001cff7812 */ /* 0x000fe4000782c0ff */
[----:B0-----:R-:W-:-:S11]  /*82570*/  PRMT R27, R0, 0x7772, RZ ;  /* 0x00007772001b7816 */ /* 0x001fd600000000ff */
[----:B------:R0:W-:Y:S01]  /*82580*/  @P1 STG.E.U8 desc[UR46][R14.64], R27 ;  /* 0x0000001b0e001986 */ /* 0x0001e2000c10112e */
[----:B------:R-:W-:Y:S02]  /*82590*/  LOP3.LUT P3, RZ, R26, 0x80000, RZ, 0xc0, !PT ;  /* 0x000800001aff7812 */ /* 0x000fe4000786c0ff */
[----:B0-----:R-:W-:-:S05]  /*825a0*/  PRMT R27, R0, 0x7773, RZ ;  /* 0x00007773001b7816 */ /* 0x001fca00000000ff */
[----:B------:R3:W-:Y:S01]  /*825b0*/  @P2 STG.E.U8 desc[UR46][R12.64], R27 ;  /* 0x0000001b0c002986 */ /* 0x0007e2000c10112e */
[C---:B------:R-:W-:Y:S02]  /*825c0*/  LOP3.LUT P4, RZ, R26.reuse, 0x20000, RZ, 0xc0, !PT ;  /* 0x000200001aff7812 */ /* 0x040fe4000788c0ff */
[C---:B------:R-:W-:Y:S02]  /*825d0*/  LOP3.LUT P5, RZ, R26.reuse, 0x4000, RZ, 0xc0, !PT ;  /* 0x000040001aff7812 */ /* 0x040fe400078ac0ff */
[----:B------:R-:W-:Y:S02]  /*825e0*/  LOP3.LUT P6, RZ, R26, 0x1000, RZ, 0xc0, !PT ;  /* 0x000010001aff7812 */ /* 0x000fe400078cc0ff */
[----:B---3--:R-:W-:-:S05]  /*825f0*/  PRMT R27, R21, 0x7770, RZ ;  /* 0x00007770151b7816 */ /* 0x008fca00000000ff */
[----:B------:R0:W-:Y:S02]  /*82600*/  @P0 STG.E.U8 desc[UR46][R10.64], R27 ;  /* 0x0000001b0a000986 */ /* 0x0001e4000c10112e */
[----:B0-----:R-:W-:-:S05]  /*82610*/  PRMT R27, R21, 0x7771, RZ ;  /* 0x00007771151b7816 */ /* 0x001fca00000000ff */
[----:B------:R0:W-:Y:S02]  /*82620*/  @P3 STG.E.U8 desc[UR46][R8.64], R27 ;  /* 0x0000001b08003986 */ /* 0x0001e4000c10112e */
[----:B0-----:R-:W-:-:S05]  /*82630*/  PRMT R27, R21, 0x7772, RZ ;  /* 0x00007772151b7816 */ /* 0x001fca00000000ff */
[----:B------:R0:W-:Y:S02]  /*82640*/  @P4 STG.E.U8 desc[UR46][R6.64], R27 ;  /* 0x0000001b06004986 */ /* 0x0001e4000c10112e */
[----:B0-----:R-:W-:Y:S02]  /*82650*/  PRMT R27, R21, 0x7773, RZ ;  /* 0x00007773151b7816 */ /* 0x001fe400000000ff */
[----:B------:R-:W3:Y:S04]  /*82660*/  LDL.LU R21, [R1+0x2118] ;  /* 0x0021180001157983 */ /* 0x000ee80000300800 */
[----:B------:R2:W-:Y:S04]  /*82670*/  @P5 STG.E.U8 desc[UR46][R4.64], R27 ;  /* 0x0000001b04005986 */ /* 0x0005e8000c10112e */
[----:B------:R-:W4:Y:S01]  /*82680*/  LDL.LU.64 R6, [R1+0x1010] ;  /* 0x0010100001067983 */ /* 0x000f220000300a00 */
[----:B--2---:R-:W-:-:S05]  /*82690*/  PRMT R27, R18, 0x7770, RZ ;  /* 0x00007770121b7816 */ /* 0x004fca00000000ff */
[----:B------:R0:W-:Y:S04]  /*826a0*/  @P6 STG.E.U8 desc[UR46][R2.64], R27 ;  /* 0x0000001b02006986 */ /* 0x0001e8000c10112e */
[----:B0-----:R-:W2:Y:S01]  /*826b0*/  LDL.LU.64 R2, [R1+0x1008] ;  /* 0x0010080001027983 */ /* 0x001ea20000300a00 */
[C---:B------:R-:W-:Y:S02]  /*826c0*/  LOP3.LUT P3, RZ, R26.reuse, 0x800, RZ, 0xc0, !PT ;  /* 0x000008001aff7812 */ /* 0x040fe4000786c0ff */
[----:B------:R-:W-:Y:S01]  /*826d0*/  LOP3.LUT P4, RZ, R26, 0x200, RZ, 0xc0, !PT ;  /* 0x000002001aff7812 */ /* 0x000fe2000788c0ff */
[----:B------:R-:W2:Y:S01]  /*826e0*/  LDL.LU.64 R12, [R1+0x1000] ;  /* 0x00100000010c7983 */ /* 0x000ea20000300a00 */
[----:B------:R-:W-:-:S03]  /*826f0*/  PRMT R27, R18, 0x7771, RZ ;  /* 0x00007771121b7816 */ /* 0x000fc600000000ff */
[----:B------:R-:W2:Y:S04]  /*82700*/  LDL.LU.64 R10, [R1+0xff8] ;  /* 0x000ff800010a7983 */ /* 0x000ea80000300a00 */
[----:B------:R-:W2:Y:S04]  /*82710*/  LDL.LU.64 R8, [R1+0xff0] ;  /* 0x000ff00001087983 */ /* 0x000ea80000300a00 */
[----:B------:R-:W2:Y:S04]  /*82720*/  LDL.LU R4, [R1+0x17c] ;  /* 0x00017c0001047983 */ /* 0x000ea80000300800 */
[----:B---3--:R-:W-:Y:S04]  /*82730*/  STL.64 [R1+0x2068], R20 ;  /* 0x0020681401007387 */ /* 0x008fe80000100a00 */
[----:B----4-:R0:W-:Y:S02]  /*82740*/  @P3 STG.E.U8 desc[UR46][R6.64], R27 ;  /* 0x0000001b06003986 */ /* 0x0101e4000c10112e */
[----:B0-----:R-:W-:-:S02]  /*82750*/  PRMT R27, R18, 0x7772, RZ ;  /* 0x00007772121b7816 */ /* 0x001fc400000000ff */
[----:B------:R-:W3:Y:S04]  /*82760*/  LDL.LU.64 R6, [R1+0xfe8] ;  /* 0x000fe80001067983 */ /* 0x000ee80000300a00 */
[----:B------:R-:W4:Y:S04]  /*82770*/  LDL.LU R17, [R1+0x160] ;  /* 0x0001600001117983 */ /* 0x000f280000300800 */
[----:B--2---:R0:W-:Y:S04]  /*82780*/  @P4 STG.E.U8 desc[UR46][R2.64], R27 ;  /* 0x0000001b02004986 */ /* 0x0041e8000c10112e */
[----:B0-----:R-:W2:Y:S04]  /*82790*/  LDL.LU.64 R2, [R1+0xfe0] ;  /* 0x000fe00001027983 */ /* 0x001ea80000300a00 */
[----:B------:R-:W3:Y:S04]  /*827a0*/  LDL.LU.64 R24, [R1+0xfc8] ;  /* 0x000fc80001187983 */ /* 0x000ee80000300a00 */
        /* <DEDUP_REMOVED lines=22> */
[----:B------:R-:W-:Y:S01]  /*82910*/  LOP3.LUT P1, RZ, R21, 0x40000000, RZ, 0xc0, !PT ;  /* 0x4000000015ff7812 */ /* 0x000fe2000782c0ff */
[----:B------:R-:W3:Y:S01]  /*82920*/  LDL.LU R0, [R1+0x164] ;  /* 0x0001640001007983 */ /* 0x000ee20000300800 */
[----:B------:R-:W-:Y:S02]  /*82930*/  LOP3.LUT R28, R28, 0xfffdffff, RZ, 0xc0, !PT ;  /* 0xfffdffff1c1c7812 */ /* 0x000fe400078ec0ff */
[C---:B------:R-:W-:Y:S01]  /*82940*/  LOP3.LUT P5, RZ, R26.reuse, 0x40, RZ, 0xc0, !PT ;  /* 0x000000401aff7812 */ /* 0x040fe200078ac0ff */
[----:B------:R-:W3:Y:S01]  /*82950*/  LDL.LU.64 R20, [R1+0xfc0] ;  /* 0x000fc00001147983 */ /* 0x000ee20000300a00 */
[----:B------:R-:W-:Y:S02]  /*82960*/  LOP3.LUT P6, RZ, R26, 0x10, RZ, 0xc0, !PT ;  /* 0x000000101aff7812 */ /* 0x000fe400078cc0ff */
[----:B------:R-:W-:Y:S01]  /*82970*/  PRMT R27, R18, 0x7773, RZ ;  /* 0x00007773121b7816 */ /* 0x000fe200000000ff */
[----:B------:R-:W3:Y:S04]  /*82980*/  LDL.LU.64 R22, [R1+0xfb8] ;  /* 0x000fb80001167983 */ /* 0x000ee80000300a00 */
[----:B------:R-:W-:Y:S01]  /*82990*/  @P1 LOP3.LUT R28, R28, 0x20000, RZ, 0xfc, !PT ;  /* 0x000200001c1c1812 */ /* 0x000fe200078efcff */
[----:B------:R-:W3:Y:S01]  /*829a0*/  LDL.LU.64 R14, [R1+0xfb0] ;  /* 0x000fb000010e7983 */ /* 0x000ee20000300a00 */
[----:B------:R-:W-:-:S02]  /*829b0*/  LOP3.LUT P1, RZ, R26, 0x2, RZ, 0xc0, !PT ;  /* 0x000000021aff7812 */ /* 0x000fc4000782c0ff */
[----:B------:R-:W-:Y:S01]  /*829c0*/  LOP3.LUT R28, R28, 0xfffbffff, RZ, 0xc0, !PT ;  /* 0xfffbffff1c1c7812 */ /* 0x000fe200078ec0ff */
[----:B------:R0:W-:Y:S10]  /*829d0*/  @P5 STG.E.U8 desc[UR46][R12.64], R27 ;  /* 0x0000001b0c005986 */ /* 0x0001f4000c10112e */
[----:B------:R-:W-:-:S02]  /*829e0*/  @P1 LOP3.LUT R28, R28, 0x40000, RZ, 0xfc, !PT ;  /* 0x000400001c1c1812 */ /* 0x000fc400078efcff */
[----:B------:R-:W-:Y:S01]  /*829f0*/  LOP3.LUT P1, RZ, R26, 0x8, RZ, 0xc0, !PT ;  /* 0x000000081aff7812 */ /* 0x000fe2000782c0ff */
[----:B0-----:R-:W3:Y:S01]  /*82a00*/  LDL.LU.64 R12, [R1+0xfa8] ;  /* 0x000fa800010c7983 */ /* 0x001ee20000300a00 */
[----:B------:R-:W-:-:S05]  /*82a10*/  PRMT R27, R4, 0x7770, RZ ;  /* 0x00007770041b7816 */ /* 0x000fca00000000ff */
[----:B------:R0:W-:Y:S02]  /*82a20*/  @P6 STG.E.U8 desc[UR46][R10.64], R27 ;  /* 0x0000001b0a006986 */ /* 0x0001e4000c10112e */
[----:B0-----:R-:W-:Y:S02]  /*82a30*/  PRMT R27, R4, 0x7771, RZ ;  /* 0x00007771041b7816 */ /* 0x001fe400000000ff */
[----:B------:R-:W3:Y:S04]  /*82a40*/  LDL.LU.64 R10, [R1+0xfa0] ;  /* 0x000fa000010a7983 */ /* 0x000ee80000300a00 */
[----:B------:R0:W-:Y:S01]  /*82a50*/  @P1 STG.E.U8 desc[UR46][R8.64], R27 ;  /* 0x0000001b08001986 */ /* 0x0001e2000c10112e */
[----:B------:R-:W-:-:S03]  /*82a60*/  LOP3.LUT P1, RZ, R28, 0x40000, RZ, 0xc0, !PT ;  /* 0x000400001cff7812 */ /* 0x000fc6000782c0ff */
[----:B------:R-:W3:Y:S01]  /*82a70*/  LDL.LU R18, [R1+0x168] ;  /* 0x0001680001127983 */ /* 0x000ee20000300800 */
[----:B0-----:R-:W-:-:S03]  /*82a80*/  PRMT R27, R4, 0x7772, RZ ;  /* 0x00007772041b7816 */ /* 0x001fc600000000ff */
[----:B------:R-:W3:Y:S06]  /*82a90*/  LDL.LU.64 R8, [R1+0xf98] ;  /* 0x000f980001087983 */ /* 0x000eec0000300a00 */
[----:B------:R0:W-:Y:S01]  /*82aa0*/  @P1 STG.E.U8 desc[UR46][R6.64], R27 ;  /* 0x0000001b06001986 */ /* 0x0001e2000c10112e */
[----:B------:R-:W-:Y:S02]  /*82ab0*/  LOP3.LUT P1, RZ, R28, 0x20000, RZ, 0xc0, !PT ;  /* 0x000200001cff7812 */ /* 0x000fe4000782c0ff */
[----:B0-----:R-:W-:Y:S01]  /*82ac0*/  PRMT R27, R4, 0x7773, RZ ;  /* 0x00007773041b7816 */ /* 0x001fe200000000ff */
[----:B------:R-:W3:Y:S10]  /*82ad0*/  LDL.LU.64 R6, [R1+0xf88] ;  /* 0x000f880001067983 */ /* 0x000ef40000300a00 */
[----:B--2---:R4:W-:Y:S01]  /*82ae0*/  @P1 STG.E.U8 desc[UR46][R2.64], R27 ;  /* 0x0000001b02001986 */ /* 0x0049e2000c10112e */
[----:B------:R-:W-:-:S03]  /*82af0*/  LOP3.LUT P1, RZ, R28, 0x10000, RZ, 0xc0, !PT ;  /* 0x000100001cff7812 */ /* 0x000fc6000782c0ff */
[----:B------:R-:W2:Y:S01]  /*82b00*/  LDL.LU.64 R4, [R1+0xf80] ;  /* 0x000f800001047983 */ /* 0x000ea20000300a00 */
[----:B----4-:R-:W-:-:S03]  /*82b10*/  PRMT R27, R17, 0x7770, RZ ;  /* 0x00007770111b7816 */ /* 0x010fc600000000ff */
[----:B------:R-:W4:Y:S06]  /*82b20*/  LDL.LU.64 R2, [R1+0xf78] ;  /* 0x000f780001027983 */ /* 0x000f2c0000300a00 */
        /* <DEDUP_REMOVED lines=11> */
[C---:B------:R-:W-:Y:S02]  /*82be0*/  LOP3.LUT P4, RZ, R26.reuse, 0x400, RZ, 0xc0, !PT ;  /* 0x000004001aff7812 */ /* 0x040fe4000788c0ff */
[C---:B------:R-:W-:Y:S02]  /*82bf0*/  LOP3.LUT P5, RZ, R26.reuse, 0x2000, RZ, 0xc0, !PT ;  /* 0x000020001aff7812 */ /* 0x040fe400078ac0ff */
[----:B------:R-:W-:Y:S01]  /*82c00*/  LOP3.LUT P6, RZ, R26, 0x8000, RZ, 0xc0, !PT ;  /* 0x000080001aff7812 */ /* 0x000fe200078cc0ff */
[----:B---3--:R0:W-:Y:S01]  /*82c10*/  @P1 STG.E.U8 desc[UR46][R24.64], R27 ;  /* 0x0000001b18001986 */ /* 0x0081e2000c10112e */
[C---:B------:R-:W-:Y:S02]  /*82c20*/  LOP3.LUT P1, RZ, R28.reuse, 0x2000, RZ, 0xc0, !PT ;  /* 0x000020001cff7812 */ /* 0x040fe4000782c0ff */
[----:B0-----:R-:W-:Y:S01]  /*82c30*/  PRMT R27, R17, 0x7773, RZ ;  /* 0x00007773111b7816 */ /* 0x001fe200000000ff */
[----:B------:R-:W3:Y:S10]  /*82c40*/  LDL.LU.64 R24, [R1+0x2100] ;  /* 0x0021000001187983 */ /* 0x000ef40000300a00 */
[----:B------:R0:W-:Y:S01]  /*82c50*/  @P1 STG.E.U8 desc[UR46][R20.64], R27 ;  /* 0x0000001b14001986 */ /* 0x0001e2000c10112e */
[----:B------:R-:W-:-:S02]  /*82c60*/  LOP3.LUT P1, RZ, R28, 0x1000, RZ, 0xc0, !PT ;  /* 0x000010001cff7812 */ /* 0x000fc4000782c0ff */
[----:B0-----:R-:W-:-:S11]  /*82c70*/  PRMT R27, R0, 0x7770, RZ ;  /* 0x00007770001b7816 */ /* 0x001fd600000000ff */
[----:B------:R0:W-:Y:S01]  /*82c80*/  @P1 STG.E.U8 desc[UR46][R22.64], R27 ;  /* 0x0000001b16001986 */ /* 0x0001e2000c10112e */
[----:B------:R-:W-:Y:S02]  /*82c90*/  LOP3.LUT P1, RZ, R28, 0x800, RZ, 0xc0, !PT ;  /* 0x000008001cff7812 */ /* 0x000fe4000782c0ff */
[----:B0-----:R-:W-:-:S11]  /*82ca0*/  PRMT R27, R0, 0x7771, RZ ;  /* 0x00007771001b7816 */ /* 0x001fd600000000ff */
[----:B------:R0:W-:Y:S02]  /*82cb0*/  @P1 STG.E.U8 desc[UR46][R14.64], R27 ;  /* 0x0000001b0e001986 */ /* 0x0001e4000c10112e */
[----:B0-----:R-:W-:-:S05]  /*82cc0*/  PRMT R27, R0, 0x7772, RZ ;  /* 0x00007772001b7816 */ /* 0x001fca00000000ff */
        /* <DEDUP_REMOVED lines=8> */
[----:B--2---:R0:W-:Y:S02]  /*82d50*/  @P5 STG.E.U8 desc[UR46][R4.64], R27 ;  /* 0x0000001b04005986 */ /* 0x0041e4000c10112e */
[----:B0-----:R-:W-:Y:S02]  /*82d60*/  PRMT R27, R18, 0x7773, RZ ;  /* 0x00007773121b7816 */ /* 0x001fe400000000ff */
[----:B------:R-:W2:Y:S04]  /*82d70*/  LDL.LU.64 R4, [R1+0xf70] ;  /* 0x000f700001047983 */ /* 0x000ea80000300a00 */
[----:B----4-:R0:W-:Y:S04]  /*82d80*/  @P6 STG.E.U8 desc[UR46][R2.64], R27 ;  /* 0x0000001b02006986 */ /* 0x0101e8000c10112e */
[----:B0-----:R-:W4:Y:S04]  /*82d90*/  LDL.LU.64 R2, [R1+0xf68] ;  /* 0x000f680001027983 */ /* 0x001f280000300a00 */
[----:B------:R-:W3:Y:S04]  /*82da0*/  LDL.LU.64 R10, [R1+0xf60] ;  /* 0x000f6000010a7983 */ /* 0x000ee80000300a00 */
[----:B------:R-:W2:Y:S01]  /*82db0*/  LDL.LU R18, [R1+0x16c] ;  /* 0x00016c0001127983 */ /* 0x000ea20000300800 */
[----:B------:R-:W-:-:S02]  /*82dc0*/  LOP3.LUT P3, RZ, R26, 0x10000, RZ, 0xc0, !PT ;  /* 0x000100001aff7812 */ /* 0x000fc4000786c0ff */
[----:B------:R-:W-:Y:S01]  /*82dd0*/  LOP3.LUT P4, RZ, R26, 0x40000, RZ, 0xc0, !PT ;  /* 0x000400001aff7812 */ /* 0x000fe2000788c0ff */
[----:B------:R-:W3:Y:S04]  /*82de0*/  LDL.LU.64 R8, [R1+0xf58] ;  /* 0x000f580001087983 */ /* 0x000ee80000300a00 */
[----:B------:R-:W3:Y:S04]  /*82df0*/  LDL.LU.64 R6, [R1+0xf50] ;  /* 0x000f500001067983 */ /* 0x000ee80000300a00 */
[----:B------:R-:W3:Y:S01]  /*82e00*/  LDL.LU R0, [R1+0x150] ;  /* 0x0001500001007983 */ /* 0x000ee20000300800 */
[----:B--2---:R-:W-:-:S05]  /*82e10*/  PRMT R27, R18, 0x7770, RZ ;  /* 0x00007770121b7816 */ /* 0x004fca00000000ff */
[----:B------:R0:W-:Y:S02]  /*82e20*/  @P3 STG.E.U8 desc[UR46][R4.64], R27 ;  /* 0x0000001b04003986 */ /* 0x0001e4000c10112e */
[----:B0-----:R-:W-:Y:S02]  /*82e30*/  PRMT R27, R18, 0x7771, RZ ;  /* 0x00007771121b7816 */ /* 0x001fe400000000ff */
[----:B------:R-:W2:Y:S04]  /*82e40*/  LDL.LU.64 R4, [R1+0xf48] ;  /* 0x000f480001047983 */ /* 0x000ea80000300a00 */
[----:B----4-:R0:W-:Y:S04]  /*82e50*/  @P4 STG.E.U8 desc[UR46][R2.64], R27 ;  /* 0x0000001b02004986 */ /* 0x0101e8000c10112e */
[----:B0-----:R-:W4:Y:S04]  /*82e60*/  LDL.LU.64 R2, [R1+0xf40] ;  /* 0x000f400001027983 */ /* 0x001f280000300a00 */
[----:B------:R-:W4:Y:S04]  /*82e70*/  LDL.LU R29, [R1+0x154] ;  /* 0x00015400011d7983 */ /* 0x000f280000300800 */
[----:B------:R-:W3:Y:S04]  /*82e80*/  LDL.LU.64 R20, [R1+0xf20] ;  /* 0x000f200001147983 */ /* 0x000ee80000300a00 */
[----:B---3--:R0:W-:Y:S04]  /*82e90*/  STL.64 [R1+0x20e0], R20 ;  /* 0x0020e01401007387 */ /* 0x0081e80000100a00 */
        /* <DEDUP_REMOVED lines=24> */
[----:B------:R-:W3:Y:S01]  /*83020*/  LDL.LU.64 R22, [R1+0xf18] ;  /* 0x000f180001167983 */ /* 0x000ee20000300a00 */
[----:B------:R-:W-:Y:S02]  /*83030*/  LOP3.LUT R28, R28, 0xfffffdff, RZ, 0xc0, !PT ;  /* 0xfffffdff1c1c7812 */ /* 0x000fe400078ec0ff */
[----:B------:R-:W-:-:S09]  /*83040*/  LOP3.LUT P5, RZ, R26, 0x200000, RZ, 0xc0, !PT ;  /* 0x002000001aff7812 */ /* 0x000fd200078ac0ff */
[----:B------:R-:W-:Y:S02]  /*83050*/  @P1 LOP3.LUT R28, R28, 0x200, RZ, 0xfc, !PT ;  /* 0x000002001c1c1812 */ /* 0x000fe400078efcff */
[C---:B------:R-:W-:Y:S02]  /*83060*/  LOP3.LUT P1, RZ, R26.reuse, 0x4000000, RZ, 0xc0, !PT ;  /* 0x040000001aff7812 */ /* 0x040fe4000782c0ff */
[----:B------:R-:W-:Y:S02]  /*83070*/  LOP3.LUT P6, RZ, R26, 0x800000, RZ, 0xc0, !PT ;  /* 0x008000001aff7812 */ /* 0x000fe400078cc0ff */
[----:B------:R-:W-:Y:S02]  /*83080*/  LOP3.LUT R28, R28, 0xfffffbff, RZ, 0xc0, !PT ;  /* 0xfffffbff1c1c7812 */ /* 0x000fe400078ec0ff */
[----:B------:R-:W-:-:S05]  /*83090*/  PRMT R27, R18, 0x7772, RZ ;  /* 0x00007772121b7816 */ /* 0x000fca00000000ff */
[----:B------:R0:W-:Y:S02]  /*830a0*/  @P5 STG.E.U8 desc[UR46][R10.64], R27 ;  /* 0x0000001b0a005986 */ /* 0x0001e4000c10112e */
[----:B------:R-:W-:Y:S02]  /*830b0*/  @P1 LOP3.LUT R28, R28, 0x400, RZ, 0xfc, !PT ;  /* 0x000004001c1c1812 */ /* 0x000fe400078efcff */
[----:B------:R-:W-:Y:S02]  /*830c0*/  LOP3.LUT P1, RZ, R26, 0x1000000, RZ, 0xc0, !PT ;  /* 0x010000001aff7812 */ /* 0x000fe4000782c0ff */
[----:B0-----:R-:W-:Y:S02]  /*830d0*/  PRMT R27, R18, 0x7773, RZ ;  /* 0x00007773121b7816 */ /* 0x001fe400000000ff */
[----:B------:R-:W3:Y:S04]  /*830e0*/  LDL.LU R18, [R1+0x158] ;  /* 0x0001580001127983 */ /* 0x000ee80000300800 */
[----:B------:R0:W-:Y:S04]  /*830f0*/  @P6 STG.E.U8 desc[UR46][R8.64], R27 ;  /* 0x0000001b08006986 */ /* 0x0001e8000c10112e */
[----:B------:R-:W3:Y:S04]  /*83100*/  LDL.LU.64 R14, [R1+0xf10] ;  /* 0x000f1000010e7983 */ /* 0x000ee80000300a00 */
[----:B------:R-:W3:Y:S01]  /*83110*/  LDL.LU.64 R12, [R1+0xf08] ;  /* 0x000f0800010c7983 */ /* 0x000ee20000300a00 */
[----:B0-----:R-:W-:-:S03]  /*83120*/  PRMT R27, R0, 0x7770, RZ ;  /* 0x00007770001b7816 */ /* 0x001fc600000000ff */
[----:B------:R-:W3:Y:S04]  /*83130*/  LDL.LU.64 R10, [R1+0xf00] ;  /* 0x000f0000010a7983 */ /* 0x000ee80000300a00 */
[----:B------:R0:W-:Y:S01]  /*83140*/  @P1 STG.E.U8 desc[UR46][R6.64], R27 ;  /* 0x0000001b06001986 */ /* 0x0001e2000c10112e */
[----:B------:R-:W-:-:S03]  /*83150*/  LOP3.LUT P1, RZ, R28, 0x400, RZ, 0xc0, !PT ;  /* 0x000004001cff7812 */ /* 0x000fc6000782c0ff */
[----:B------:R-:W3:Y:S04]  /*83160*/  LDL.LU R17, [R1+0x15c] ;  /* 0x00015c0001117983 */ /* 0x000ee80000300800 */
[----:B------:R-:W3:Y:S01]  /*83170*/  LDL.LU.64 R8, [R1+0xef8] ;  /* 0x000ef80001087983 */ /* 0x000ee20000300a00 */
[----:B0-----:R-:W-:-:S03]  /*83180*/  PRMT R27, R0, 0x7771, RZ ;  /* 0x00007771001b7816 */ /* 0x001fc600000000ff */
[----:B------:R-:W3:Y:S04]  /*83190*/  LDL.LU.64 R6, [R1+0xef0] ;  /* 0x000ef00001067983 */ /* 0x000ee80000300a00 */
[----:B--2---:R0:W-:Y:S01]  /*831a0*/  @P1 STG.E.U8 desc[UR46][R4.64], R27 ;  /* 0x0000001b04001986 */ /* 0x0041e2000c10112e */
[----:B------:R-:W-:Y:S02]  /*831b0*/  LOP3.LUT P1, RZ, R28, 0x200, RZ, 0xc0, !PT ;  /* 0x000002001cff7812 */ /* 0x000fe4000782c0ff */
[----:B0-----:R-:W-:Y:S01]  /*831c0*/  PRMT R27, R0, 0x7772, RZ ;  /* 0x00007772001b7816 */ /* 0x001fe200000000ff */
[----:B------:R-:W2:Y:S10]  /*831d0*/  LDL.LU.64 R4, [R1+0xee8] ;  /* 0x000ee80001047983 */ /* 0x000eb40000300a00 */
[----:B----4-:R0:W-:Y:S01]  /*831e0*/  @P1 STG.E.U8 desc[UR46][R2.64], R27 ;  /* 0x0000001b02001986 */ /* 0x0101e2000c10112e */
[----:B------:R-:W-:-:S02]  /*831f0*/  LOP3.LUT P1, RZ, R28, 0x100, RZ, 0xc0, !PT ;  /* 0x000001001cff7812 */ /* 0x000fc4000782c0ff */
[----:B0-----:R-:W-:Y:S01]  /*83200*/  PRMT R27, R0, 0x7773, RZ ;  /* 0x00007773001b7816 */ /* 0x001fe200000000ff */
[----:B------:R-:W4:Y:S04]  /*83210*/  LDL.LU.64 R2, [R1+0xee0] ;  /* 0x000ee00001027983 */ /* 0x000f280000300a00 */
[----:B------:R-:W4:Y:S06]  /*83220*/  LDL.LU R0, [R1+0x20f8] ;  /* 0x0020f80001007983 */ /* 0x000f2c0000300800 */
[----:B---3--:R0:W-:Y:S04]  /*83230*/  @P1 STG.E.U8 desc[UR46][R20.64], R27 ;  /* 0x0000001b14001986 */ /* 0x0081e8000c10112e */
[----:B0-----:R-:W3:Y:S01]  /*83240*/  LDL.LU.64 R20, [R1+0x20f0] ;  /* 0x0020f00001147983 */ /* 0x001ee20000300a00 */
[----:B------:R-:W-:-:S02]  /*83250*/  LOP3.LUT P1, RZ, R28, 0x80, RZ, 0xc0, !PT ;  /* 0x000000801cff7812 */ /* 0x000fc4000782c0ff */
[----:B------:R-:W-:-:S11]  /*83260*/  PRMT R27, R29, 0x7770, RZ ;  /* 0x000077701d1b7816 */ /* 0x000fd600000000ff */
[----:B---3--:R0:W-:Y:S04]  /*83270*/  @P1 STG.E.U8 desc[UR46][R20.64], R27 ;  /* 0x0000001b14001986 */ /* 0x0081e8000c10112e */
[----:B0-----:R-:W3:Y:S01]  /*83280*/  LDL.LU.64 R20, [R1+0x20e8] ;  /* 0x0020e80001147983 */ /* 0x001ee20000300a00 */
[----:B------:R-:W-:Y:S02]  /*83290*/  LOP3.LUT P1, RZ, R28, 0x40, RZ, 0xc0, !PT ;  /* 0x000000401cff7812 */ /* 0x000fe4000782c0ff */
        /* <DEDUP_REMOVED lines=10> */
[----:B------:R-:W-:Y:S02]  /*83340*/  LOP3.LUT P6, RZ, R25, 0x200000, RZ, 0xc0, !PT ;  /* 0x0020000019ff7812 */ /* 0x000fe400078cc0ff */
[----:B------:R-:W-:Y:S01]  /*83350*/  LOP3.LUT R26, R26, 0xf7ffffff, RZ, 0xc0, !PT ;  /* 0xf7ffffff1a1a7812 */ /* 0x000fe200078ec0ff */
[----:B---3--:R0:W-:Y:S01]  /*83360*/  @P1 STG.E.U8 desc[UR46][R20.64], R27 ;  /* 0x0000001b14001986 */ /* 0x0081e2000c10112e */
        /* <DEDUP_REMOVED lines=19> */
[----:B0-----:R-:W3:Y:S04]  /*834a0*/  LDL.LU.64 R2, [R1+0xed0] ;  /* 0x000ed00001027983 */ /* 0x001ee80000300a00 */
[----:B------:R-:W4:Y:S04]  /*834b0*/  LDL.LU.64 R10, [R1+0xec8] ;  /* 0x000ec800010a7983 */ /* 0x000f280000300a00 */
[----:B------:R-:W4:Y:S04]  /*834c0*/  LDL.LU.64 R8, [R1+0xec0] ;  /* 0x000ec00001087983 */ /* 0x000f280000300a00 */
[----:B------:R-:W3:Y:S01]  /*834d0*/  LDL.LU R18, [R1+0x140] ;  /* 0x0001400001127983 */ /* 0x000ee20000300800 */
[----:B------:R-:W-:-:S02]  /*834e0*/  LOP3.LUT P1, RZ, R24, 0x8000, RZ, 0xc0, !PT ;  /* 0x0000800018ff7812 */ /* 0x000fc4000782c0ff */
[----:B------:R-:W-:Y:S01]  /*834f0*/  LOP3.LUT R28, R28, 0xfffffffe, RZ, 0xc0, !PT ;  /* 0xfffffffe1c1c7812 */ /* 0x000fe200078ec0ff */
[----:B------:R-:W4:Y:S01]  /*83500*/  LDL.LU.64 R6, [R1+0xeb8] ;  /* 0x000eb80001067983 */ /* 0x000f220000300a00 */
[C---:B------:R-:W-:Y:S02]  /*83510*/  LOP3.LUT P3, RZ, R25.reuse, 0x800000, RZ, 0xc0, !PT ;  /* 0x0080000019ff7812 */ /* 0x040fe4000786c0ff */
[----:B------:R-:W-:Y:S01]  /*83520*/  LOP3.LUT P4, RZ, R25, 0x1000000, RZ, 0xc0, !PT ;  /* 0x0100000019ff7812 */ /* 0x000fe2000788c0ff */
[----:B------:R-:W4:Y:S06]  /*83530*/  LDL.LU R27, [R1+0x144] ;  /* 0x00014400011b7983 */ /* 0x000f2c0000300800 */
[----:B------:R-:W-:-:S02]  /*83540*/  @P1 LOP3.LUT R26, R26, 0x8000000, RZ, 0xfc, !PT ;  /* 0x080000001a1a1812 */ /* 0x000fc400078efcff */
        /* <DEDUP_REMOVED lines=12> */
[----:B------:R-:W-:-:S13]  /*83610*/  LOP3.LUT P1, RZ, R24, 0x20, RZ, 0xc0, !PT ;  /* 0x0000002018ff7812 */ /* 0x000fda000782c0ff */
[----:B------:R-:W-:Y:S02]  /*83620*/  @P1 LOP3.LUT R28, R28, 0x1, RZ, 0xfc, !PT ;  /* 0x000000011c1c1812 */ /* 0x000fe400078efcff */
[----:B------:R-:W-:Y:S02]  /*83630*/  LOP3.LUT P1, RZ, R24, 0x4, RZ, 0xc0, !PT ;  /* 0x0000000418ff7812 */ /* 0x000fe4000782c0ff */
[----:B------:R-:W-:-:S11]  /*83640*/  LOP3.LUT R28, R28, 0xfffffffd, RZ, 0xc0, !PT ;  /* 0xfffffffd1c1c7812 */ /* 0x000fd600078ec0ff */
[----:B------:R-:W-:Y:S02]  /*83650*/  @P1 LOP3.LUT R28, R28, 0x2, RZ, 0xfc, !PT ;  /* 0x000000021c1c1812 */ /* 0x000fe400078efcff */
[----:B------:R-:W-:Y:S02]  /*83660*/  LOP3.LUT P1, RZ, R24, 0x1, RZ, 0xc0, !PT ;  /* 0x0000000118ff7812 */ /* 0x000fe4000782c0ff */
[----:B------:R-:W-:Y:S02]  /*83670*/  LOP3.LUT R28, R28, 0xfffffffb, RZ, 0xc0, !PT ;  /* 0xfffffffb1c1c7812 */ /* 0x000fe400078ec0ff */
[C---:B------:R-:W-:Y:S02]  /*83680*/  LOP3.LUT P5, RZ, R25.reuse, 0x4000000, RZ, 0xc0, !PT ;  /* 0x0400000019ff7812 */ /* 0x040fe400078ac0ff */
[----:B------:R-:W-:-:S07]  /*83690*/  LOP3.LUT P6, RZ, R25, 0x20000000, RZ, 0xc0, !PT ;  /* 0x2000000019ff7812 */ /* 0x000fce00078cc0ff */
[----:B------:R-:W-:Y:S02]  /*836a0*/  @P1 LOP3.LUT R28, R28, 0x4, RZ, 0xfc, !PT ;  /* 0x000000041c1c1812 */ /* 0x000fe400078efcff */
[----:B------:R-:W-:Y:S02]  /*836b0*/  LOP3.LUT P1, RZ, R25, 0x80000000, RZ, 0xc0, !PT ;  /* 0x8000000019ff7812 */ /* 0x000fe4000782c0ff */
[----:B------:R-:W-:-:S05]  /*836c0*/  PRMT R25, R17, 0x7773, RZ ;  /* 0x0000777311197816 */ /* 0x000fca00000000ff */
[----:B--2---:R0:W-:Y:S04]  /*836d0*/  @P3 STG.E.U8 desc[UR46][R4.64], R25 ;  /* 0x0000001904003986 */ /* 0x0041e8000c10112e */
[----:B0-----:R-:W2:Y:S01]  /*836e0*/  LDL.LU.64 R4, [R1+0xeb0] ;  /* 0x000eb00001047983 */ /* 0x001ea20000300a00 */
[----:B---3--:R-:W-:-:S05]  /*836f0*/  PRMT R25, R18, 0x7770, RZ ;  /* 0x0000777012197816 */ /* 0x008fca00000000ff */
[----:B------:R0:W-:Y:S04]  /*83700*/  @P4 STG.E.U8 desc[UR46][R2.64], R25 ;  /* 0x0000001902004986 */ /* 0x0001e8000c10112e */
[----:B0-----:R-:W3:Y:S04]  /*83710*/  LDL.LU.64 R2, [R1+0xea8] ;  /* 0x000ea80001027983 */ /* 0x001ee80000300a00 */
[----:B------:R-:W3:Y:S04]  /*83720*/  LDL.LU R29, [R1+0x148] ;  /* 0x00014800011d7983 */ /* 0x000ee80000300800 */
[----:B------:R-:W4:Y:S04]  /*83730*/  LDL.LU.64 R22, [R1+0xe88] ;  /* 0x000e880001167983 */ /* 0x000f280000300a00 */
[----:B----4-:R0:W-:Y:S04]  /*83740*/  STL.64 [R1+0x20c8], R22 ;  /* 0x0020c81601007387 */ /* 0x0101e80000100a00 */
[----:B0-----:R-:W4:Y:S04]  /*83750*/  LDL.LU.64 R22, [R1+0xe90] ;  /* 0x000e900001167983 */ /* 0x001f280000300a00 */
[----:B----4-:R0:W-:Y:S04]  /*83760*/  STL.64 [R1+0x20d0], R22 ;  /* 0x0020d01601007387 */ /* 0x0101e80000100a00 */
[----:B0-----:R-:W4:Y:S01]  /*83770*/  LDL.LU.64 R22, [R1+0xe98] ;  /* 0x000e980001167983 */ /* 0x001f220000300a00 */
[----:B------:R-:W-:-:S05]  /*83780*/  PRMT R25, R18, 0x7771, RZ ;  /* 0x0000777112197816 */ /* 0x000fca00000000ff */
[----:B------:R0:W-:Y:S02]  /*83790*/  @P5 STG.E.U8 desc[UR46][R10.64], R25 ;  /* 0x000000190a005986 */ /* 0x0001e4000c10112e */
[----:B0-----:R-:W-:-:S05]  /*837a0*/  PRMT R25, R18, 0x7772, RZ ;  /* 0x0000777212197816 */ /* 0x001fca00000000ff */
[----:B------:R0:W-:Y:S02]  /*837b0*/  @P6 STG.E.U8 desc[UR46][R8.64], R25 ;  /* 0x0000001908006986 */ /* 0x0001e4000c10112e */
[----:B0-----:R-:W-:-:S05]  /*837c0*/  PRMT R25, R18, 0x7773, RZ ;  /* 0x0000777312197816 */ /* 0x001fca00000000ff */
[----:B------:R-:W-:Y:S04]  /*837d0*/  @P1 STG.E.U8 desc[UR46][R6.64], R25 ;  /* 0x0000001906001986 */ /* 0x000fe8000c10112e */
[----:B----4-:R0:W-:Y:S04]  /*837e0*/  STL.64 [R1+0x20d8], R22 ;  /* 0x0020d81601007387 */ /* 0x0101e80000100a00 */
[----:B0-----:R-:W4:Y:S01]  /*837f0*/  LDL.LU.64 R22, [R1+0xea0] ;  /* 0x000ea00001167983 */ /* 0x001f220000300a00 */
[C---:B------:R-:W-:Y:S02]  /*83800*/  LOP3.LUT P1, RZ, R28.reuse, 0x4, RZ, 0xc0, !PT ;  /* 0x000000041cff7812 */ /* 0x040fe4000782c0ff */
[----:B------:R-:W-:Y:S01]  /*83810*/  PRMT R25, R27, 0x7770, RZ ;  /* 0x000077701b197816 */ /* 0x000fe200000000ff */
[----:B------:R-:W4:Y:S04]  /*83820*/  LDL.LU.64 R20, [R1+0xe80] ;  /* 0x000e800001147983 */ /* 0x000f280000300a00 */
[----:B------:R-:W4:Y:S04]  /*83830*/  LDL.LU R17, [R1+0x14c] ;  /* 0x00014c0001117983 */ /* 0x000f280000300800 */
[----:B------:R-:W4:Y:S04]  /*83840*/  LDL.LU.64 R14, [R1+0xe78] ;  /* 0x000e7800010e7983 */ /* 0x000f280000300a00 */
[----:B--2---:R0:W-:Y:S01]  /*83850*/  @P1 STG.E.U8 desc[UR46][R4.64], R25 ;  /* 0x0000001904001986 */ /* 0x0041e2000c10112e */
[----:B------:R-:W-:-:S03]  /*83860*/  LOP3.LUT P1, RZ, R28, 0x2, RZ, 0xc0, !PT ;  /* 0x000000021cff7812 */ /* 0x000fc6000782c0ff */
[----:B------:R-:W2:Y:S04]  /*83870*/  LDL.LU.64 R12, [R1+0xe70] ;  /* 0x000e7000010c7983 */ /* 0x000ea80000300a00 */
[----:B------:R-:W2:Y:S01]  /*83880*/  LDL.LU.64 R10, [R1+0xe68] ;  /* 0x000e6800010a7983 */ /* 0x000ea20000300a00 */
[----:B0-----:R-:W-:-:S03]  /*83890*/  PRMT R25, R27, 0x7771, RZ ;  /* 0x000077711b197816 */ /* 0x001fc600000000ff */
[----:B------:R-:W2:Y:S04]  /*838a0*/  LDL.LU R18, [R1+0x130] ;  /* 0x0001300001127983 */ /* 0x000ea80000300800 */
[----:B---3--:R0:W-:Y:S01]  /*838b0*/  @P1 STG.E.U8 desc[UR46][R2.64], R25 ;  /* 0x0000001902001986 */ /* 0x0081e2000c10112e */
[----:B------:R-:W-:-:S03]  /*838c0*/  LOP3.LUT P1, RZ, R28, 0x1, RZ, 0xc0, !PT ;  /* 0x000000011cff7812 */ /* 0x000fc6000782c0ff */
[----:B------:R-:W3:Y:S04]  /*838d0*/  LDL.LU.64 R8, [R1+0xe60] ;  /* 0x000e600001087983 */ /* 0x000ee80000300a00 */
[----:B------:R-:W3:Y:S01]  /*838e0*/  LDL.LU.64 R6, [R1+0xe58] ;  /* 0x000e580001067983 */ /* 0x000ee20000300a00 */
[----:B0-----:R-:W-:-:S03]  /*838f0*/  PRMT R25, R27, 0x7772, RZ ;  /* 0x000077721b197816 */ /* 0x001fc600000000ff */
[----:B------:R-:W3:Y:S04]  /*83900*/  LDL.LU.64 R4, [R1+0xe50] ;  /* 0x000e500001047983 */ /* 0x000ee80000300a00 */
[----:B------:R-:W3:Y:S04]  /*83910*/  LDL.LU.64 R2, [R1+0xe48] ;  /* 0x000e480001027983 */ /* 0x000ee80000300a00 */
[----:B----4-:R0:W-:Y:S04]  /*83920*/  @P1 STG.E.U8 desc[UR46][R22.64], R25 ;  /* 0x0000001916001986 */ /* 0x0101e8000c10112e */
[----:B0-----:R-:W4:Y:S01]  /*83930*/  LDL.LU.64 R22, [R1+0x20d8] ;  /* 0x0020d80001167983 */ /* 0x001f220000300a00 */
[----:B------:R-:W-:-:S02]  /*83940*/  LOP3.LUT P1, RZ, R26, 0x80000000, RZ, 0xc0, !PT ;  /* 0x800000001aff7812 */ /* 0x000fc4000782c0ff */
[----:B------:R-:W-:-:S11]  /*83950*/  PRMT R25, R27, 0x7773, RZ ;  /* 0x000077731b197816 */ /* 0x000fd600000000ff */
[----:B----4-:R0:W-:Y:S04]  /*83960*/  @P1 STG.E.U8 desc[UR46][R22.64], R25 ;  /* 0x0000001916001986 */ /* 0x0101e8000c10112e */
[----:B0-----:R-:W4:Y:S01]  /*83970*/  LDL.LU.64 R22, [R1+0x20d0] ;  /* 0x0020d00001167983 */ /* 0x001f220000300a00 */
[----:B------:R-:W-:Y:S02]  /*83980*/  LOP3.LUT P1, RZ, R26, 0x40000000, RZ, 0xc0, !PT ;  /* 0x400000001aff7812 */ /* 0x000fe4000782c0ff */
[----:B------:R-:W-:-:S11]  /*83990*/  PRMT R25, R29, 0x7770, RZ ;  /* 0x000077701d197816 */ /* 0x000fd600000000ff */
[----:B----4-:R0:W-:Y:S04]  /*839a0*/  @P1 STG.E.U8 desc[UR46][R22.64], R25 ;  /* 0x0000001916001986 */ /* 0x0101e8000c10112e */
[----:B0-----:R-:W4:Y:S01]  /*839b0*/  LDL.LU.64 R22, [R1+0x20c8] ;  /* 0x0020c80001167983 */ /* 0x001f220000300a00 */
        /* <DEDUP_REMOVED lines=8> */
[----:B----4-:R0:W-:Y:S01]  /*83a40*/  @P1 STG.E.U8 desc[UR46][R22.64], R25 ;  /* 0x0000001916001986 */ /* 0x0101e2000c10112e */
[C---:B------:R-:W-:Y:S02]  /*83a50*/  LOP3.LUT P1, RZ, R26.reuse, 0x10000000, RZ, 0xc0, !PT ;  /* 0x100000001aff7812 */ /* 0x040fe4000782c0ff */
[----:B0-----:R-:W-:Y:S01]  /*83a60*/  PRMT R25, R29, 0x7772, RZ ;  /* 0x000077721d197816 */ /* 0x001fe200000000ff */
[----:B------:R-:W4:Y:S10]  /*83a70*/  LDL.LU.64 R22, [R1+0x20c0] ;  /* 0x0020c00001167983 */ /* 0x000f340000300a00 */
[----:B------:R0:W-:Y:S01]  /*83a80*/  @P1 STG.E.U8 desc[UR46][R20.64], R25 ;  /* 0x0000001914001986 */ /* 0x0001e2000c10112e */
[----:B------:R-:W-:-:S02]  /*83a90*/  LOP3.LUT P1, RZ, R26, 0x8000000, RZ, 0xc0, !PT ;  /* 0x080000001aff7812 */ /* 0x000fc4000782c0ff */
[----:B0-----:R-:W-:-:S11]  /*83aa0*/  PRMT R25, R29, 0x7773, RZ ;  /* 0x000077731d197816 */ /* 0x001fd600000000ff */
[----:B------:R0:W-:Y:S02]  /*83ab0*/  @P1 STG.E.U8 desc[UR46][R14.64], R25 ;  /* 0x000000190e001986 */ /* 0x0001e4000c10112e */
[----:B0-----:R-:W-:-:S05]  /*83ac0*/  PRMT R25, R17, 0x7770, RZ ;  /* 0x0000777011197816 */ /* 0x001fca00000000ff */
[----:B--2---:R0:W-:Y:S02]  /*83ad0*/  @P2 STG.E.U8 desc[UR46][R12.64], R25 ;  /* 0x000000190c002986 */ /* 0x0041e4000c10112e */
[----:B0-----:R-:W-:-:S05]  /*83ae0*/  PRMT R25, R17, 0x7771, RZ ;  /* 0x0000777111197816 */ /* 0x001fca00000000ff */
[----:B------:R0:W-:Y:S02]  /*83af0*/  @P0 STG.E.U8 desc[UR46][R10.64], R25 ;  /* 0x000000190a000986 */ /* 0x0001e4000c10112e */
[----:B0-----:R-:W-:-:S05]  /*83b00*/  PRMT R25, R17, 0x7772, RZ ;  /* 0x0000777211197816 */ /* 0x001fca00000000ff */
[----:B---3--:R0:W-:Y:S02]  /*83b10*/  @P3 STG.E.U8 desc[UR46][R8.64], R25 ;  /* 0x0000001908003986 */ /* 0x0081e4000c10112e */
[----:B0-----:R-:W-:-:S05]  /*83b20*/  PRMT R25, R17, 0x7773, RZ ;  /* 0x0000777311197816 */ /* 0x001fca00000000ff */
[----:B------:R0:W-:Y:S02]  /*83b30*/  @P4 STG.E.U8 desc[UR46][R6.64], R25 ;  /* 0x0000001906004986 */ /* 0x0001e4000c10112e */
[----:B0-----:R-:W-:-:S05]  /*83b40*/  PRMT R25, R18, 0x7770, RZ ;  /* 0x0000777012197816 */ /* 0x001fca00000000ff */
[----:B------:R0:W-:Y:S02]  /*83b50*/  @P5 STG.E.U8 desc[UR46][R4.64], R25 ;  /* 0x0000001904005986 */ /* 0x0001e4000c10112e */
[----:B0-----:R-:W-:Y:S02]  /*83b60*/  PRMT R25, R18, 0x7771, RZ ;  /* 0x0000777112197816 */ /* 0x001fe400000000ff */
[----:B------:R-:W2:Y:S04]  /*83b70*/  LDL.LU.64 R4, [R1+0xe40] ;  /* 0x000e400001047983 */ /* 0x000ea80000300a00 */
[----:B------:R0:W-:Y:S04]  /*83b80*/  @P6 STG.E.U8 desc[UR46][R2.64], R25 ;  /* 0x0000001902006986 */ /* 0x0001e8000c10112e */
[----:B0-----:R-:W3:Y:S01]  /*83b90*/  LDL.LU.64 R2, [R1+0xe38] ;  /* 0x000e380001027983 */ /* 0x001ee20000300a00 */
[----:B------:R-:W-:-:S02]  /*83ba0*/  LOP3.LUT P3, RZ, R24, 0x20000000, RZ, 0xc0, !PT ;  /* 0x2000000018ff7812 */ /* 0x000fc4000786c0ff */
[----:B------:R-:W-:Y:S01]  /*83bb0*/  LOP3.LUT P4, RZ, R24, 0x80000000, RZ, 0xc0, !PT ;  /* 0x8000000018ff7812 */ /* 0x000fe2000788c0ff */
[----:B------:R-:W4:Y:S01]  /*83bc0*/  LDL.LU.64 R10, [R1+0xe30] ;  /* 0x000e3000010a7983 */ /* 0x000f220000300a00 */
[----:B------:R-:W-:-:S03]  /*83bd0*/  PRMT R24, R18, 0x7772, RZ ;  /* 0x0000777212187816 */ /* 0x000fc600000000ff */
[----:B------:R-:W4:Y:S04]  /*83be0*/  LDL.LU.64 R8, [R1+0xe28] ;  /* 0x000e280001087983 */ /* 0x000f280000300a00 */
[----:B------:R-:W4:Y:S04]  /*83bf0*/  LDL.LU.64 R6, [R1+0xe20] ;  /* 0x000e200001067983 */ /* 0x000f280000300a00 */
[----:B------:R-:W4:Y:S04]  /*83c00*/  LDL.LU R17, [R1+0x134] ;  /* 0x0001340001117983 */ /* 0x000f280000300800 */
[----:B--2---:R0:W-:Y:S02]  /*83c10*/  @P3 STG.E.U8 desc[UR46][R4.64], R24 ;  /* 0x0000001804003986 */ /* 0x0041e4000c10112e */
[----:B0-----:R-:W-:-:S02]  /*83c20*/  PRMT R24, R18, 0x7773, RZ ;  /* 0x0000777312187816 */ /* 0x001fc400000000ff */
[----:B------:R-:W2:Y:S04]  /*83c30*/  LDL.LU.64 R4, [R1+0xe18] ;  /* 0x000e180001047983 */ /* 0x000ea80000300a00 */
[----:B------:R-:W2:Y:S04]  /*83c40*/  LDL.LU R27, [R1+0x138] ;  /* 0x00013800011b7983 */ /* 0x000ea80000300800 */
[----:B---3--:R0:W-:Y:S04]  /*83c50*/  @P4 STG.E.U8 desc[UR46][R2.64], R24 ;  /* 0x0000001802004986 */ /* 0x0081e8000c10112e */
[----:B0-----:R-:W3:Y:S04]  /*83c60*/  LDL.LU.64 R2, [R1+0xe10] ;  /* 0x000e100001027983 */ /* 0x001ee80000300a00 */
[----:B------:R-:W4:Y:S04]  /*83c70*/  LDL.LU R18, [R1+0x13c] ;  /* 0x00013c0001127983 */ /* 0x000f280000300800 */
[----:B----4-:R0:W-:Y:S04]  /*83c80*/  STL.64 [R1+0x20b8], R18 ;  /* 0x0020b81201007387 */ /* 0x0101e80000100a00 */
[----:B0-----:R-:W4:Y:S04]  /*83c90*/  LDL.LU.64 R18, [R1+0xe08] ;  /* 0x000e080001127983 */ /* 0x001f280000300a00 */
[----:B------:R-:W2:Y:S04]  /*83ca0*/  LDL.LU.64 R28, [R1+0xdf0] ;  /* 0x000df000011c7983 */ /* 0x000ea80000300a00 */
[----:B--2---:R0:W-:Y:S04]  /*83cb0*/  STL.64 [R1+0x20a8], R28 ;  /* 0x0020a81c01007387 */ /* 0x0041e80000100a00 */
[----:B0-----:R-:W2:Y:S01]  /*83cc0*/  LDL.LU.64 R28, [R1+0xdf8] ;  /* 0x000df800011c7983 */ /* 0x001ea20000300a00 */
        /* <DEDUP_REMOVED lines=18> */
[C---:B------:R-:W-:Y:S01]  /*83df0*/  LOP3.LUT P1, RZ, R23.reuse, 0x100, RZ, 0xc0, !PT ;  /* 0x0000010017ff7812 */ /* 0x040fe2000782c0ff */
[----:B--2---:R0:W-:Y:S04]  /*83e00*/  STL.64 [R1+0x20b0], R28 ;  /* 0x0020b01c01007387 */ /* 0x0041e80000100a00 */
[----:B0-----:R-:W2:Y:S01]  /*83e10*/  LDL.LU.64 R28, [R1+0xe00] ;  /* 0x000e0000011c7983 */ /* 0x001ea20000300a00 */
[----:B------:R-:W-:Y:S02]  /*83e20*/  LOP3.LUT R26, R26, 0xfdffffff, RZ, 0xc0, !PT ;  /* 0xfdffffff1a1a7812 */ /* 0x000fe400078ec0ff */
[----:B------:R-:W-:Y:S01]  /*83e30*/  LOP3.LUT P5, RZ, R23, 0x1, RZ, 0xc0, !PT ;  /* 0x0000000117ff7812 */ /* 0x000fe200078ac0ff */
[----:B------:R-:W2:Y:S04]  /*83e40*/  LDL.LU.64 R20, [R1+0xde8] ;  /* 0x000de80001147983 */ /* 0x000ea80000300a00 */
[----:B------:R-:W-:-:S02]  /*83e50*/  @P1 LOP3.LUT R26, R26, 0x2000000, RZ, 0xfc, !PT ;  /* 0x020000001a1a1812 */ /* 0x000fc400078efcff */
[C---:B------:R-:W-:Y:S01]  /*83e60*/  LOP3.LUT P1, RZ, R23.reuse, 0x80, RZ, 0xc0, !PT ;  /* 0x0000008017ff7812 */ /* 0x040fe2000782c0ff */
[----:B------:R-:W2:Y:S01]  /*83e70*/  LDL.LU.64 R14, [R1+0xde0] ;  /* 0x000de000010e7983 */ /* 0x000ea20000300a00 */
[----:B------:R-:W-:Y:S02]  /*83e80*/  LOP3.LUT P6, RZ, R23, 0x4, RZ, 0xc0, !PT ;  /* 0x0000000417ff7812 */ /* 0x000fe400078cc0ff */
[----:B------:R-:W-:Y:S01]  /*83e90*/  LOP3.LUT R26, R26, 0xfbffffff, RZ, 0xc0, !PT ;  /* 0xfbffffff1a1a7812 */ /* 0x000fe200078ec0ff */
[----:B------:R-:W2:Y:S01]  /*83ea0*/  LDL.LU.64 R12, [R1+0xdd8] ;  /* 0x000dd800010c7983 */ /* 0x000ea20000300a00 */
[----:B------:R-:W-:-:S05]  /*83eb0*/  PRMT R24, R17, 0x7770, RZ ;  /* 0x0000777011187816 */ /* 0x000fca00000000ff */
[----:B------:R0:W-:Y:S02]  /*83ec0*/  @P5 STG.E.U8 desc[UR46][R10.64], R24 ;  /* 0x000000180a005986 */ /* 0x0001e4000c10112e */
[----:B------:R-:W-:Y:S02]  /*83ed0*/  @P1 LOP3.LUT R26, R26, 0x4000000, RZ, 0xfc, !PT ;  /* 0x040000001a1a1812 */ /* 0x000fe400078efcff */
[----:B------:R-:W-:Y:S02]  /*83ee0*/  LOP3.LUT P1, RZ, R23, 0x20, RZ, 0xc0, !PT ;  /* 0x0000002017ff7812 */ /* 0x000fe4000782c0ff */
[C---:B0-----:R-:W-:Y:S01]  /*83ef0*/  PRMT R24, R17.reuse, 0x7771, RZ ;  /* 0x0000777111187816 */ /* 0x041fe200000000ff */
[----:B------:R-:W2:Y:S04]  /*83f00*/  LDL.LU.64 R10, [R1+0xdd0] ;  /* 0x000dd000010a7983 */ /* 0x000ea80000300a00 */
[----:B------:R0:W-:Y:S02]  /*83f10*/  @P6 STG.E.U8 desc[UR46][R8.64], R24 ;  /* 0x0000001808006986 */ /* 0x0001e4000c10112e */
[----:B0-----:R-:W-:-:S02]  /*83f20*/  PRMT R24, R17, 0x7772, RZ ;  /* 0x0000777211187816 */ /* 0x001fc400000000ff */
[----:B------:R-:W2:Y:S04]  /*83f30*/  LDL.LU.64 R8, [R1+0xdc8] ;  /* 0x000dc80001087983 */ /* 0x000ea80000300a00 */
[----:B------:R0:W-:Y:S01]  /*83f40*/  @P1 STG.E.U8 desc[UR46][R6.64], R24 ;  /* 0x0000001806001986 */ /* 0x0001e2000c10112e */
[C---:B------:R-:W-:Y:S02]  /*83f50*/  LOP3.LUT P1, RZ, R26.reuse, 0x4000000, RZ, 0xc0, !PT ;  /* 0x040000001aff7812 */ /* 0x040fe4000782c0ff */
[----:B0-----:R-:W-:Y:S01]  /*83f60*/  PRMT R24, R17, 0x7773, RZ ;  /* 0x0000777311187816 */ /* 0x001fe200000000ff */
[----:B------:R-:W2:Y:S10]  /*83f70*/  LDL.LU.64 R6, [R1+0xdc0] ;  /* 0x000dc00001067983 */ /* 0x000eb40000300a00 */
[----:B------:R0:W-:Y:S01]  /*83f80*/  @P1 STG.E.U8 desc[UR46][R4.64], R24 ;  /* 0x0000001804001986 */ /* 0x0001e2000c10112e */
[----:B------:R-:W-:-:S02]  /*83f90*/  LOP3.LUT P1, RZ, R26, 0x2000000, RZ, 0xc0, !PT ;  /* 0x020000001aff7812 */ /* 0x000fc4000782c0ff */
[----:B0-----:R-:W-:Y:S01]  /*83fa0*/  PRMT R24, R27, 0x7770, RZ ;  /* 0x000077701b187816 */ /* 0x001fe200000000ff */
[----:B------:R-:W2:Y:S10]  /*83fb0*/  LDL.LU.64 R4, [R1+0xdb8] ;  /* 0x000db80001047983 */ /* 0x000eb40000300a00 */
[----:B---3--:R0:W-:Y:S01]  /*83fc0*/  @P1 STG.E.U8 desc[UR46][R2.64], R24 ;  /* 0x0000001802001986 */ /* 0x0081e2000c10112e */
[----:B------:R-:W-:-:S03]  /*83fd0*/  LOP3.LUT P1, RZ, R26, 0x1000000, RZ, 0xc0, !PT ;  /* 0x010000001aff7812 */ /* 0x000fc6000782c0ff */
[----:B------:R-:W3:Y:S01]  /*83fe0*/  LDL.LU R17, [R1+0x124] ;  /* 0x0001240001117983 */ /* 0x000ee20000300800 */
[----:B0-----:R-:W-:-:S03]  /*83ff0*/  PRMT R24, R27, 0x7771, RZ ;  /* 0x000077711b187816 */ /* 0x001fc600000000ff */
[----:B------:R-:W3:Y:S06]  /*84000*/  LDL.LU.64 R2, [R1+0xdb0] ;  /* 0x000db00001027983 */ /* 0x000eec0000300a00 */
[----:B----4-:R0:W-:Y:S01]  /*84010*/  @P1 STG.E.U8 desc[UR46][R18.64], R24 ;  /* 0x0000001812001986 */ /* 0x0101e2000c10112e */
[C---:B------:R-:W-:Y:S02]  /*84020*/  LOP3.LUT P1, RZ, R26.reuse, 0x800000, RZ, 0xc0, !PT ;  /* 0x008000001aff7812 */ /* 0x040fe4000782c0ff */
[----:B0-----:R-:W-:Y:S01]  /*84030*/  PRMT R24, R27, 0x7772, RZ ;  /* 0x000077721b187816 */ /* 0x001fe200000000ff */
[----:B------:R-:W4:Y:S10]  /*84040*/  LDL.LU.64 R18, [R1+0x20b8] ;  /* 0x0020b80001127983 */ /* 0x000f340000300a00 */
[----:B--2---:R0:W-:Y:S04]  /*84050*/  @P1 STG.E.U8 desc[UR46][R28.64], R24 ;  /* 0x000000181c001986 */ /* 0x0041e8000c10112e */
[----:B0-----:R-:W2:Y:S01]  /*84060*/  LDL.LU.64 R28, [R1+0x20b0] ;  /* 0x0020b000011c7983 */ /* 0x001ea20000300a00 */
[----:B------:R-:W-:-:S02]  /*84070*/  LOP3.LUT P1, RZ, R26, 0x400000, RZ, 0xc0, !PT ;  /* 0x004000001aff7812 */ /* 0x000fc4000782c0ff */
[----:B------:R-:W-:-:S11]  /*84080*/  PRMT R24, R27, 0x7773, RZ ;  /* 0x000077731b187816 */ /* 0x000fd600000000ff */
[----:B--2---:R0:W-:Y:S04]  /*84090*/  @P1 STG.E.U8 desc[UR46][R28.64], R24 ;  /* 0x000000181c001986 */ /* 0x0041e8000c10112e */
[----:B0-----:R-:W2:Y:S01]  /*840a0*/  LDL.LU.64 R28, [R1+0x20a8] ;  /* 0x0020a800011c7983 */ /* 0x001ea20000300a00 */
[----:B------:R-:W-:Y:S02]  /*840b0*/  LOP3.LUT P1, RZ, R26, 0x200000, RZ, 0xc0, !PT ;  /* 0x002000001aff7812 */ /* 0x000fe4000782c0ff */
[----:B----4-:R-:W-:Y:S02]  /*840c0*/  PRMT R24, R18, 0x7770, RZ ;  /* 0x0000777012187816 */ /* 0x010fe400000000ff */
[C---:B------:R-:W-:Y:S02]  /*840d0*/  LOP3.LUT P2, RZ, R23.reuse, 0x800000, RZ, 0xc0, !PT ;  /* 0x0080000017ff7812 */ /* 0x040fe4000784c0ff */
[----:B------:R-:W-:-:S02]  /*840e0*/  LOP3.LUT P0, RZ, R23, 0x1000000, RZ, 0xc0, !PT ;  /* 0x0100000017ff7812 */ /* 0x000fc4000780c0ff */
[C---:B------:R-:W-:Y:S02]  /*840f0*/  LOP3.LUT P3, RZ, R23.reuse, 0x4000000, RZ, 0xc0, !PT ;  /* 0x0400000017ff7812 */ /* 0x040fe4000786c0ff */
[C---:B------:R-:W-:Y:S02]  /*84100*/  LOP3.LUT P4, RZ, R23.reuse, 0x10000000, RZ, 0xc0, !PT ;  /* 0x1000000017ff7812 */ /* 0x040fe4000788c0ff */
[C---:B------:R-:W-:Y:S02]  /*84110*/  LOP3.LUT P5, RZ, R23.reuse, 0x20000000, RZ, 0xc0, !PT ;  /* 0x2000000017ff7812 */ /* 0x040fe400078ac0ff */
[----:B------:R-:W-:Y:S01]  /*84120*/  LOP3.LUT P6, RZ, R23, 0x40000000, RZ, 0xc0, !PT ;  /* 0x4000000017ff7812 */ /* 0x000fe200078cc0ff */
[----:B--2---:R0:W-:Y:S01]  /*84130*/  @P1 STG.E.U8 desc[UR46][R28.64], R24 ;  /* 0x000000181c001986 */ /* 0x0041e2000c10112e */
[----:B------:R-:W-:Y:S02]  /*84140*/  LOP3.LUT P1, RZ, R26, 0x100000, RZ, 0xc0, !PT ;  /* 0x001000001aff7812 */ /* 0x000fe4000782c0ff */
        /* <DEDUP_REMOVED lines=10> */
[----:B------:R0:W-:Y:S01]  /*841f0*/  @P3 STG.E.U8 desc[UR46][R8.64], R24 ;  /* 0x0000001808003986 */ /* 0x0001e2000c10112e */
[----:B------:R-:W-:Y:S02]  /*84200*/  LOP3.LUT P3, RZ, R23, 0x80000000, RZ, 0xc0, !PT ;  /* 0x8000000017ff7812 */ /* 0x000fe4000786c0ff */
[----:B---3--:R-:W-:Y:S02]  /*84210*/  PRMT R23, R17, 0x7770, RZ ;  /* 0x0000777011177816 */ /* 0x008fe400000000ff */
[----:B0-----:R-:W-:-:S05]  /*84220*/  PRMT R24, R22, 0x7772, RZ ;  /* 0x0000777216187816 */ /* 0x001fca00000000ff */
[----:B------:R0:W-:Y:S02]  /*84230*/  @P4 STG.E.U8 desc[UR46][R6.64], R24 ;  /* 0x0000001806004986 */ /* 0x0001e4000c10112e */
[----:B0-----:R-:W-:Y:S02]  /*84240*/  PRMT R24, R22, 0x7773, RZ ;  /* 0x0000777316187816 */ /* 0x001fe400000000ff */
[----:B------:R-:W2:Y:S04]  /*84250*/  LDL.LU R22, [R1+0x20a0] ;  /* 0x0020a00001167983 */ /* 0x000ea80000300800 */
[----:B------:R-:W3:Y:S04]  /*84260*/  LDL.LU.64 R12, [R1+0xd98] ;  /* 0x000d9800010c7983 */ /* 0x000ee80000300a00 */
[----:B------:R-:W4:Y:S04]  /*84270*/  LDL.LU.64 R10, [R1+0xd90] ;  /* 0x000d9000010a7983 */ /* 0x000f280000300a00 */
[----:B------:R0:W-:Y:S04]  /*84280*/  @P5 STG.E.U8 desc[UR46][R4.64], R24 ;  /* 0x0000001804005986 */ /* 0x0001e8000c10112e */
[----:B------:R-:W4:Y:S04]  /*84290*/  LDL.LU.64 R8, [R1+0xd88] ;  /* 0x000d880001087983 */ /* 0x000f280000300a00 */
[----:B------:R1:W-:Y:S04]  /*842a0*/  @P6 STG.E.U8 desc[UR46][R2.64], R23 ;  /* 0x0000001702006986 */ /* 0x0003e8000c10112e */
[----:B------:R-:W4:Y:S01]  /*842b0*/  LDL.LU.64 R6, [R1+0xd80] ;  /* 0x000d800001067983 */ /* 0x000f220000300a00 */
[----:B0-----:R-:W-:-:S03]  /*842c0*/  IMAD.MOV.U32 R4, RZ, RZ, R19 ;  /* 0x000000ffff047224 */ /* 0x001fc600078e0013 */
[----:B-1----:R-:W3:Y:S04]  /*842d0*/  LDL.LU.64 R2, [R1+0xda8] ;  /* 0x000da80001027983 */ /* 0x002ee80000300a00 */
[----:B------:R-:W4:Y:S01]  /*842e0*/  LDL.LU.64 R18, [R1+0xda0] ;  /* 0x000da00001127983 */ /* 0x000f220000300a00 */
[----:B------:R-:W-:Y:S02]  /*842f0*/  PRMT R23, R17, 0x7771, RZ ;  /* 0x0000777111177816 */ /* 0x000fe400000000ff */
[----:B--2---:R-:W-:-:S03]  /*84300*/  LOP3.LUT P4, RZ, R22, 0x1, RZ, 0xc0, !PT ;  /* 0x0000000116ff7812 */ /* 0x004fc6000788c0ff */
[----:B---3--:R0:W-:Y:S02]  /*84310*/  @P3 STG.E.U8 desc[UR46][R2.64], R23 ;  /* 0x0000001702003986 */ /* 0x0081e4000c10112e */
[----:B0-----:R-:W-:Y:S02]  /*84320*/  PRMT R23, R17, 0x7772, RZ ;  /* 0x0000777211177816 */ /* 0x001fe400000000ff */
[----:B------:R-:W2:Y:S04]  /*84330*/  LDL.LU.64 R2, [R1+0xd78] ;  /* 0x000d780001027983 */ /* 0x000ea80000300a00 */
[----:B------:R-:W3:Y:S04]  /*84340*/  LDL.LU R27, [R1+0x12c] ;  /* 0x00012c00011b7983 */ /* 0x000ee80000300800 */
[----:B----4-:R0:W-:Y:S04]  /*84350*/  @P4 STG.E.U8 desc[UR46][R18.64], R23 ;  /* 0x0000001712004986 */ /* 0x0101e8000c10112e */
        /* <DEDUP_REMOVED lines=21> */
[----:B------:R-:W-:Y:S01]  /*844b0*/  LOP3.LUT P1, RZ, R22, 0x20, RZ, 0xc0, !PT ;  /* 0x0000002016ff7812 */ /* 0x000fe2000782c0ff */
[----:B------:R-:W4:Y:S01]  /*844c0*/  LDL.LU.64 R24, [R1+0xd60] ;  /* 0x000d600001187983 */ /* 0x000f220000300a00 */
[----:B------:R-:W-:Y:S02]  /*844d0*/  LOP3.LUT R26, R26, 0xfffdffff, RZ, 0xc0, !PT ;  /* 0xfffdffff1a1a7812 */ /* 0x000fe400078ec0ff */
[----:B------:R-:W-:Y:S01]  /*844e0*/  LOP3.LUT P5, RZ, R22, 0x2, RZ, 0xc0, !PT ;  /* 0x0000000216ff7812 */ /* 0x000fe200078ac0ff */
[----:B------:R-:W4:Y:S08]  /*844f0*/  LDL.LU.64 R28, [R1+0xd58] ;  /* 0x000d5800011c7983 */ /* 0x000f300000300a00 */
[----:B------:R-:W-:-:S02]  /*84500*/  @P1 LOP3.LUT R26, R26, 0x20000, RZ, 0xfc, !PT ;  /* 0x000200001a1a1812 */ /* 0x000fc400078efcff */
[C---:B------:R-:W-:Y:S02]  /*84510*/  LOP3.LUT P1, RZ, R22.reuse, 0x10, RZ, 0xc0, !PT ;  /* 0x0000001016ff7812 */ /* 0x040fe4000782c0ff */
[----:B------:R-:W-:Y:S02]  /*84520*/  LOP3.LUT P6, RZ, R22, 0x4, RZ, 0xc0, !PT ;  /* 0x0000000416ff7812 */ /* 0x000fe400078cc0ff */
[----:B------:R-:W-:Y:S02]  /*84530*/  LOP3.LUT R26, R26, 0xfffbffff, RZ, 0xc0, !PT ;  /* 0xfffbffff1a1a7812 */ /* 0x000fe400078ec0ff */
[----:B------:R-:W-:Y:S02]  /*84540*/  PRMT R23, R17, 0x7773, RZ ;  /* 0x0000777311177816 */ /* 0x000fe400000000ff */
[----:B------:R-:W4:Y:S05]  /*84550*/  LDL.LU R17, [R1+0x110] ;  /* 0x0001100001117983 */ /* 0x000f2a0000300800 */
[----:B------:R-:W-:Y:S01]  /*84560*/  @P1 LOP3.LUT R26, R26, 0x40000, RZ, 0xfc, !PT ;  /* 0x000400001a1a1812 */ /* 0x000fe200078efcff */
[----:B------:R0:W-:Y:S01]  /*84570*/  @P5 STG.E.U8 desc[UR46][R12.64], R23 ;  /* 0x000000170c005986 */ /* 0x0001e2000c10112e */
[----:B------:R-:W-:-:S03]  /*84580*/  LOP3.LUT P1, RZ, R22, 0x8, RZ, 0xc0, !PT ;  /* 0x0000000816ff7812 */ /* 0x000fc6000782c0ff */
[----:B------:R-:W4:Y:S04]  /*84590*/  LDL.LU.64 R20, [R1+0xd50] ;  /* 0x000d500001147983 */ /* 0x000f280000300a00 */
[----:B------:R-:W4:Y:S01]  /*845a0*/  LDL.LU.64 R14, [R1+0xd48] ;  /* 0x000d4800010e7983 */ /* 0x000f220000300a00 */
[----:B0-----:R-:W-:-:S03]  /*845b0*/  PRMT R23, R4, 0x7770, RZ ;  /* 0x0000777004177816 */ /* 0x001fc600000000ff */
[----:B------:R-:W4:Y:S04]  /*845c0*/  LDL.LU.64 R12, [R1+0xd40] ;  /* 0x000d4000010c7983 */ /* 0x000f280000300a00 */
[----:B------:R0:W-:Y:S02]  /*845d0*/  @P6 STG.E.U8 desc[UR46][R10.64], R23 ;  /* 0x000000170a006986 */ /* 0x0001e4000c10112e */
[----:B0-----:R-:W-:Y:S02]  /*845e0*/  PRMT R23, R4, 0x7771, RZ ;  /* 0x0000777104177816 */ /* 0x001fe400000000ff */
[----:B------:R-:W4:Y:S04]  /*845f0*/  LDL.LU.64 R10, [R1+0xd38] ;  /* 0x000d3800010a7983 */ /* 0x000f280000300a00 */
[----:B------:R0:W-:Y:S01]  /*84600*/  @P1 STG.E.U8 desc[UR46][R8.64], R23 ;  /* 0x0000001708001986 */ /* 0x0001e2000c10112e */
[----:B------:R-:W-:-:S02]  /*84610*/  LOP3.LUT P1, RZ, R26, 0x40000, RZ, 0xc0, !PT ;  /* 0x000400001aff7812 */ /* 0x000fc4000782c0ff */
[----:B0-----:R-:W-:Y:S01]  /*84620*/  PRMT R23, R4, 0x7772, RZ ;  /* 0x0000777204177816 */ /* 0x001fe200000000ff */
[----:B------:R-:W4:Y:S10]  /*84630*/  LDL.LU.64 R8, [R1+0xd30] ;  /* 0x000d300001087983 */ /* 0x000f340000300a00 */
[----:B------:R0:W-:Y:S01]  /*84640*/  @P1 STG.E.U8 desc[UR46][R6.64], R23 ;  /* 0x0000001706001986 */ /* 0x0001e2000c10112e */
[----:B------:R-:W-:Y:S01]  /*84650*/  LOP3.LUT P1, RZ, R26, 0x20000, RZ, 0xc0, !PT ;  /* 0x000200001aff7812 */ /* 0x000fe2000782c0ff */
[----:B0-----:R-:W-:-:S02]  /*84660*/  IMAD.MOV.U32 R23, RZ, RZ, R4 ;  /* 0x000000ffff177224 */ /* 0x001fc400078e0004 */
[----:B------:R-:W4:Y:S03]  /*84670*/  LDL.LU.64 R6, [R1+0xd28] ;  /* 0x000d280001067983 */ /* 0x000f260000300a00 */
[----:B------:R-:W-:Y:S01]  /*84680*/  PRMT R23, R23, 0x7773, RZ ;  /* 0x0000777317177816 */ /* 0x000fe200000000ff */
[----:B------:R-:W4:Y:S06]  /*84690*/  LDL.LU.64 R4, [R1+0xd20] ;  /* 0x000d200001047983 */ /* 0x000f2c0000300a00 */
[----:B--2---:R3:W-:Y:S01]  /*846a0*/  @P1 STG.E.U8 desc[UR46][R2.64], R23 ;  /* 0x0000001702001986 */ /* 0x0047e2000c10112e */
[----:B------:R-:W-:-:S02]  /*846b0*/  LOP3.LUT P1, RZ, R26, 0x10000, RZ, 0xc0, !PT ;  /* 0x000100001aff7812 */ /* 0x000fc4000782c0ff */
[----:B---3--:R-:W-:Y:S01]  /*846c0*/  PRMT R23, R27, 0x7770, RZ ;  /* 0x000077701b177816 */ /* 0x008fe200000000ff */
[----:B------:R-:W2:Y:S10]  /*846d0*/  LDL.LU.64 R2, [R1+0xd18] ;  /* 0x000d180001027983 */ /* 0x000eb40000300a00 */
[----:B----4-:R0:W-:Y:S04]  /*846e0*/  @P1 STG.E.U8 desc[UR46][R18.64], R23 ;  /* 0x0000001712001986 */ /* 0x0101e8000c10112e */
[----:B0-----:R-:W3:Y:S01]  /*846f0*/  LDL.LU.64 R18, [R1+0x2098] ;  /* 0x0020980001127983 */ /* 0x001ee20000300a00 */
[----:B------:R-:W-:-:S02]  /*84700*/  LOP3.LUT P1, RZ, R26, 0x8000, RZ, 0xc0, !PT ;  /* 0x000080001aff7812 */ /* 0x000fc4000782c0ff */
[----:B------:R-:W-:Y:S02]  /*84710*/  PRMT R23, R27, 0x7771, RZ ;  /* 0x000077711b177816 */ /* 0x000fe400000000ff */
[C---:B------:R-:W-:Y:S02]  /*84720*/  LOP3.LUT P2, RZ, R22.reuse, 0x1000, RZ, 0xc0, !PT ;  /* 0x0000100016ff7812 */ /* 0x040fe4000784c0ff */
[----:B------:R-:W-:-:S07]  /*84730*/  LOP3.LUT P0, RZ, R22, 0x2000, RZ, 0xc0, !PT ;  /* 0x0000200016ff7812 */ /* 0x000fce000780c0ff */
[----:B---3--:R0:W-:Y:S04]  /*84740*/  @P1 STG.E.U8 desc[UR46][R18.64], R23 ;  /* 0x0000001712001986 */ /* 0x0081e8000c10112e */
[----:B0-----:R-:W3:Y:S01]  /*84750*/  LDL.LU.64 R18, [R1+0x2090] ;  /* 0x0020900001127983 */ /* 0x001ee20000300a00 */
[----:B------:R-:W-:Y:S02]  /*84760*/  LOP3.LUT P1, RZ, R26, 0x4000, RZ, 0xc0, !PT ;  /* 0x000040001aff7812 */ /* 0x000fe4000782c0ff */
[----:B------:R-:W-:-:S11]  /*84770*/  PRMT R23, R27, 0x7772, RZ ;  /* 0x000077721b177816 */ /* 0x000fd600000000ff */
        /* <DEDUP_REMOVED lines=13> */
[----:B------:R-:W-:Y:S02]  /*84850*/  LOP3.LUT P4, RZ, R22, 0x8000, RZ, 0xc0, !PT ;  /* 0x0000800016ff7812 */ /* 0x000fe4000788c0ff */
[----:B0-----:R-:W-:-:S05]  /*84860*/  PRMT R23, R17, 0x7773, RZ ;  /* 0x0000777311177816 */ /* 0x001fca00000000ff */
[----:B------:R3:W-:Y:S01]  /*84870*/  @P0 STG.E.U8 desc[UR46][R10.64], R23 ;  /* 0x000000170a000986 */ /* 0x0007e2000c10112e */
        /* <DEDUP_REMOVED lines=10> */
[----:B--2---:R0:W-:Y:S04]  /*84920*/  @P6 STG.E.U8 desc[UR46][R2.64], R23 ;  /* 0x0000001702006986 */ /* 0x0041e8000c10112e */
[----:B------:R-:W2:Y:S04]  /*84930*/  LDL.LU.64 R4, [R1+0xd10] ;  /* 0x000d100001047983 */ /* 0x000ea80000300a00 */
        /* <DEDUP_REMOVED lines=43> */
[C---:B------:R-:W-:Y:S01]  /*84bf0*/  LOP3.LUT P5, RZ, R22.reuse, 0x100000, RZ, 0xc0, !PT ;  /* 0x0010000016ff7812 */ /* 0x040fe200078ac0ff */
[----:B------:R-:W3:Y:S01]  /*84c00*/  LDL.LU R10, [R1+0x104] ;  /* 0x00010400010a7983 */ /* 0x000ee20000300800 */
        /* <DEDUP_REMOVED lines=20> */
[----:B--2---:R0:W-:Y:S01]  /*84d50*/  @P1 STG.E.U8 desc[UR46][R4.64], R23 ;  /* 0x0000001704001986 */ /* 0x0041e2000c10112e */
[C---:B------:R-:W-:Y:S02]  /*84d60*/  LOP3.LUT P1, RZ, R26.reuse, 0x200, RZ, 0xc0, !PT ;  /* 0x000002001aff7812 */ /* 0x040fe4000782c0ff */
[----:B0-----:R-:W-:Y:S01]  /*84d70*/  PRMT R23, R27, 0x7772, RZ ;  /* 0x000077721b177816 */ /* 0x001fe200000000ff */
[----:B------:R-:W2:Y:S10]  /*84d80*/  LDL.LU.64 R4, [R1+0xc88] ;  /* 0x000c880001047983 */ /* 0x000eb40000300a00 */
[----:B----4-:R0:W-:Y:S01]  /*84d90*/  @P1 STG.E.U8 desc[UR46][R2.64], R23 ;  /* 0x0000001702001986 */ /* 0x0101e2000c10112e */
[----:B------:R-:W-:-:S02]  /*84da0*/  LOP3.LUT P1, RZ, R26, 0x100, RZ, 0xc0, !PT ;  /* 0x000001001aff7812 */ /* 0x000fc4000782c0ff */
[----:B0-----:R-:W-:Y:S01]  /*84db0*/  PRMT R23, R27, 0x7773, RZ ;  /* 0x000077731b177816 */ /* 0x001fe200000000ff */
[----:B------:R-:W4:Y:S10]  /*84dc0*/  LDL.LU.64 R2, [R1+0xc80] ;  /* 0x000c800001027983 */ /* 0x000f340000300a00 */
        /* <DEDUP_REMOVED lines=12> */
[----:B------:R-:W-:Y:S02]  /*84e90*/  LOP3.LUT P2, RZ, R22, 0x80000000, RZ, 0xc0, !PT ;  /* 0x8000000016ff7812 */ /* 0x000fe4000784c0ff */
        /* <DEDUP_REMOVED lines=23> */
[----:B0-----:R-:W-:-:S05]  /*85010*/  PRMT R23, R17, 0x7772, RZ ;  /* 0x0000777211177816 */ /* 0x001fca00000000ff */
[----:B----4-:R0:W-:Y:S04]  /*85020*/  @P6 STG.E.U8 desc[UR46][R2.64], R23 ;  /* 0x0000001702006986 */ /* 0x0101e8000c10112e */
[----:B0-----:R-:W2:Y:S01]  /*85030*/  LDL.LU.64 R2, [R1+0xc78] ;  /* 0x000c780001027983 */ /* 0x001ea20000300a00 */
[----:B------:R-:W-:-:S03]  /*85040*/  LOP3.LUT P3, RZ, R18, 0x20, RZ, 0xc0, !PT ;  /* 0x0000002012ff7812 */ /* 0x000fc6000786c0ff */
[----:B------:R-:W4:Y:S01]  /*85050*/  LDL.LU.64 R28, [R1+0xc70] ;  /* 0x000c7000011c7983 */ /* 0x000f220000300a00 */
[----:B------:R-:W-:-:S03]  /*85060*/  PRMT R23, R17, 0x7773, RZ ;  /* 0x0000777311177816 */ /* 0x000fc600000000ff */
[----:B------:R-:W4:Y:S04]  /*85070*/  LDL.LU.64 R14, [R1+0xc68] ;  /* 0x000c6800010e7983 */ /* 0x000f280000300a00 */
[----:B------:R-:W4:Y:S04]  /*85080*/  LDL.LU.64 R10, [R1+0xc60] ;  /* 0x000c6000010a7983 */ /* 0x000f280000300a00 */
[----:B------:R-:W4:Y:S04]  /*85090*/  LDL.LU R8, [R1+0x10c] ;  /* 0x00010c0001087983 */ /* 0x000f280000300800 */
[----:B------:R-:W4:Y:S04]  /*850a0*/  LDL.LU.64 R6, [R1+0xc58] ;  /* 0x000c580001067983 */ /* 0x000f280000300a00 */
[----:B------:R-:W4:Y:S04]  /*850b0*/  LDL.LU.64 R4, [R1+0xc50] ;  /* 0x000c500001047983 */ /* 0x000f280000300a00 */
[----:B------:R-:W4:Y:S04]  /*850c0*/  LDL.LU R12, [R1+0xf0] ;  /* 0x0000f000010c7983 */ /* 0x000f280000300800 */
[----:B------:R-:W-:Y:S04]  /*850d0*/  STL.64 [R1+0x2050], R18 ;  /* 0x0020501201007387 */ /* 0x000fe80000100a00 */
[----:B--2---:R0:W-:Y:S04]  /*850e0*/  @P3 STG.E.U8 desc[UR46][R2.64], R23 ;  /* 0x0000001702003986 */ /* 0x0041e8000c10112e */
[----:B0-----:R-:W2:Y:S04]  /*850f0*/  LDL.LU.64 R2, [R1+0xc48] ;  /* 0x000c480001027983 */ /* 0x001ea80000300a00 */
[----:B------:R-:W3:Y:S04]  /*85100*/  LDL.LU R17, [R1+0xf4] ;  /* 0x0000f40001117983 */ /* 0x000ee80000300800 */
        /* <DEDUP_REMOVED lines=22> */
[----:B------:R-:W-:Y:S02]  /*85270*/  LOP3.LUT P1, RZ, R18, 0x800, RZ, 0xc0, !PT ;  /* 0x0000080012ff7812 */ /* 0x000fe4000782c0ff */
[----:B------:R-:W-:Y:S02]  /*85280*/  LOP3.LUT R26, R26, 0xfffffffd, RZ, 0xc0, !PT ;  /* 0xfffffffd1a1a7812 */ /* 0x000fe400078ec0ff */
[C---:B------:R-:W-:Y:S02]  /*85290*/  LOP3.LUT P4, RZ, R18.reuse, 0x40, RZ, 0xc0, !PT ;  /* 0x0000004012ff7812 */ /* 0x040fe4000788c0ff */
[----:B------:R-:W-:Y:S02]  /*852a0*/  LOP3.LUT P5, RZ, R18, 0x80, RZ, 0xc0, !PT ;  /* 0x0000008012ff7812 */ /* 0x000fe400078ac0ff */
[----:B----4-:R-:W-:-:S05]  /*852b0*/  PRMT R23, R8, 0x7770, RZ ;  /* 0x0000777008177816 */ /* 0x010fca00000000ff */
[----:B------:R-:W-:Y:S02]  /*852c0*/  @P1 LOP3.LUT R26, R26, 0x2, RZ, 0xfc, !PT ;  /* 0x000000021a1a1812 */ /* 0x000fe400078efcff */
[C---:B------:R-:W-:Y:S02]  /*852d0*/  LOP3.LUT P1, RZ, R18.reuse, 0x400, RZ, 0xc0, !PT ;  /* 0x0000040012ff7812 */ /* 0x040fe4000782c0ff */
[----:B------:R-:W-:Y:S01]  /*852e0*/  LOP3.LUT P6, RZ, R18, 0x100, RZ, 0xc0, !PT ;  /* 0x0000010012ff7812 */ /* 0x000fe200078cc0ff */
[----:B------:R0:W-:Y:S01]  /*852f0*/  @P4 STG.E.U8 desc[UR46][R28.64], R23 ;  /* 0x000000171c004986 */ /* 0x0001e2000c10112e */
[----:B------:R-:W-:Y:S02]  /*85300*/  LOP3.LUT R26, R26, 0xfffffffb, RZ, 0xc0, !PT ;  /* 0xfffffffb1a1a7812 */ /* 0x000fe400078ec0ff */
[----:B0-----:R-:W-:-:S07]  /*85310*/  PRMT R23, R8, 0x7771, RZ ;  /* 0x0000777108177816 */ /* 0x001fce00000000ff */
[----:B------:R-:W-:Y:S02]  /*85320*/  @P1 LOP3.LUT R26, R26, 0x4, RZ, 0xfc, !PT ;  /* 0x000000041a1a1812 */ /* 0x000fe400078efcff */
[----:B------:R-:W-:Y:S01]  /*85330*/  LOP3.LUT P1, RZ, R18, 0x200, RZ, 0xc0, !PT ;  /* 0x0000020012ff7812 */ /* 0x000fe2000782c0ff */
[----:B------:R0:W-:Y:S04]  /*85340*/  @P5 STG.E.U8 desc[UR46][R14.64], R23 ;  /* 0x000000170e005986 */ /* 0x0001e8000c10112e */
[----:B------:R-:W4:Y:S04]  /*85350*/  LDL.LU.64 R18, [R1+0xc30] ;  /* 0x000c300001127983 */ /* 0x000f280000300a00 */
[----:B------:R-:W4:Y:S01]  /*85360*/  LDL.LU.64 R24, [R1+0xc20] ;  /* 0x000c200001187983 */ /* 0x000f220000300a00 */
[----:B0-----:R-:W-:-:S03]  /*85370*/  PRMT R23, R8, 0x7772, RZ ;  /* 0x0000777208177816 */ /* 0x001fc600000000ff */
[----:B------:R-:W4:Y:S04]  /*85380*/  LDL.LU.64 R28, [R1+0xc18] ;  /* 0x000c1800011c7983 */ /* 0x000f280000300a00 */
[----:B------:R0:W-:Y:S04]  /*85390*/  @P6 STG.E.U8 desc[UR46][R10.64], R23 ;  /* 0x000000170a006986 */ /* 0x0001e8000c10112e */
[----:B------:R-:W4:Y:S01]  /*853a0*/  LDL.LU.64 R14, [R1+0xc10] ;  /* 0x000c1000010e7983 */ /* 0x000f220000300a00 */
[----:B0-----:R-:W-:-:S03]  /*853b0*/  PRMT R23, R8, 0x7773, RZ ;  /* 0x0000777308177816 */ /* 0x001fc600000000ff */
[----:B------:R-:W4:Y:S04]  /*853c0*/  LDL.LU.64 R10, [R1+0xc08] ;  /* 0x000c0800010a7983 */ /* 0x000f280000300a00 */
[----:B------:R0:W-:Y:S01]  /*853d0*/  @P1 STG.E.U8 desc[UR46][R6.64], R23 ;  /* 0x0000001706001986 */ /* 0x0001e2000c10112e */
[----:B------:R-:W-:-:S03]  /*853e0*/  LOP3.LUT P1, RZ, R26, 0x4, RZ, 0xc0, !PT ;  /* 0x000000041aff7812 */ /* 0x000fc6000782c0ff */
[----:B------:R-:W4:Y:S04]  /*853f0*/  LDL.LU.64 R8, [R1+0xc00] ;  /* 0x000c000001087983 */ /* 0x000f280000300a00 */
[----:B------:R-:W4:Y:S01]  /*85400*/  LDL.LU R13, [R1+0xfc] ;  /* 0x0000fc00010d7983 */ /* 0x000f220000300800 */
[----:B0-----:R-:W-:-:S03]  /*85410*/  PRMT R23, R12, 0x7770, RZ ;  /* 0x000077700c177816 */ /* 0x001fc600000000ff */
[----:B------:R-:W4:Y:S04]  /*85420*/  LDL.LU.64 R6, [R1+0xbf8] ;  /* 0x000bf80001067983 */ /* 0x000f280000300a00 */
[----:B------:R0:W-:Y:S01]  /*85430*/  @P1 STG.E.U8 desc[UR46][R4.64], R23 ;  /* 0x0000001704001986 */ /* 0x0001e2000c10112e */
[----:B------:R-:W-:Y:S02]  /*85440*/  LOP3.LUT P1, RZ, R26, 0x2, RZ, 0xc0, !PT ;  /* 0x000000021aff7812 */ /* 0x000fe4000782c0ff */
[----:B0-----:R-:W-:Y:S01]  /*85450*/  PRMT R23, R12, 0x7771, RZ ;  /* 0x000077710c177816 */ /* 0x001fe200000000ff */
[----:B------:R-:W4:Y:S10]  /*85460*/  LDL.LU.64 R4, [R1+0xbf0] ;  /* 0x000bf00001047983 */ /* 0x000f340000300a00 */
[----:B--2---:R0:W-:Y:S01]  /*85470*/  @P1 STG.E.U8 desc[UR46][R2.64], R23 ;  /* 0x0000001702001986 */ /* 0x0041e2000c10112e */
[----:B------:R-:W-:-:S02]  /*85480*/  LOP3.LUT P1, RZ, R26, 0x1, RZ, 0xc0, !PT ;  /* 0x000000011aff7812 */ /* 0x000fc4000782c0ff */
[----:B0-----:R-:W-:Y:S01]  /*85490*/  PRMT R23, R12, 0x7772, RZ ;  /* 0x000077720c177816 */ /* 0x001fe200000000ff */
[----:B------:R-:W2:Y:S04]  /*854a0*/  LDL.LU.64 R2, [R1+0xbe8] ;  /* 0x000be80001027983 */ /* 0x000ea80000300a00 */
        /* <DEDUP_REMOVED lines=8> */
[----:B---3--:R-:W-:-:S11]  /*85530*/  PRMT R23, R17, 0x7770, RZ ;  /* 0x0000777011177816 */ /* 0x008fd600000000ff */
[----:B----4-:R0:W-:Y:S04]  /*85540*/  @P1 STG.E.U8 desc[UR46][R18.64], R23 ;  /* 0x0000001712001986 */ /* 0x0101e8000c10112e */
[----:B0-----:R-:W3:Y:S01]  /*85550*/  LDL.LU.64 R18, [R1+0x2050] ;  /* 0x0020500001127983 */ /* 0x001ee20000300a00 */
[----:B------:R-:W-:Y:S02]  /*85560*/  LOP3.LUT P1, RZ, R22, 0x20000000, RZ, 0xc0, !PT ;  /* 0x2000000016ff7812 */ /* 0x000fe4000782c0ff */
[----:B------:R-:W-:-:S11]  /*85570*/  PRMT R23, R17, 0x7771, RZ ;  /* 0x0000777111177816 */ /* 0x000fd600000000ff */
[----:B--2---:R0:W-:Y:S01]  /*85580*/  @P1 STG.E.U8 desc[UR46][R26.64], R23 ;  /* 0x000000171a001986 */ /* 0x0041e2000c10112e */
[----:B------:R-:W-:Y:S02]  /*85590*/  LOP3.LUT P1, RZ, R22, 0x10000000, RZ, 0xc0, !PT ;  /* 0x1000000016ff7812 */ /* 0x000fe4000782c0ff */
[----:B0-----:R-:W-:-:S11]  /*855a0*/  PRMT R23, R17, 0x7772, RZ ;  /* 0x0000777211177816 */ /* 0x001fd600000000ff */
[----:B------:R0:W-:Y:S01]  /*855b0*/  @P1 STG.E.U8 desc[UR46][R24.64], R23 ;  /* 0x0000001718001986 */ /* 0x0001e2000c10112e */
[----:B------:R-:W-:Y:S02]  /*855c0*/  LOP3.LUT P1, RZ, R22, 0x8000000, RZ, 0xc0, !PT ;  /* 0x0800000016ff7812 */ /* 0x000fe4000782c0ff */
[C---:B------:R-:W-:Y:S02]  /*855d0*/  LOP3.LUT P2, RZ, R21.reuse, 0x100000, RZ, 0xc0, !PT ;  /* 0x0010000015ff7812 */ /* 0x040fe4000784c0ff */
[----:B------:R-:W-:Y:S02]  /*855e0*/  LOP3.LUT P0, RZ, R21, 0x80000, RZ, 0xc0, !PT ;  /* 0x0008000015ff7812 */ /* 0x000fe4000780c0ff */
[----:B0-----:R-:W-:-:S07]  /*855f0*/  PRMT R23, R17, 0x7773, RZ ;  /* 0x0000777311177816 */ /* 0x001fce00000000ff */
[----:B------:R3:W-:Y:S01]  /*85600*/  @P1 STG.E.U8 desc[UR46][R28.64], R23 ;  /* 0x000000171c001986 */ /* 0x0007e2000c10112e */
[C---:B------:R-:W-:Y:S02]  /*85610*/  LOP3.LUT P3, RZ, R21.reuse, 0x40000, RZ, 0xc0, !PT ;  /* 0x0004000015ff7812 */ /* 0x040fe4000786c0ff */
[C---:B------:R-:W-:Y:S02]  /*85620*/  LOP3.LUT P4, RZ, R21.reuse, 0x20000, RZ, 0xc0, !PT ;  /* 0x0002000015ff7812 */ /* 0x040fe4000788c0ff */
[C---:B------:R-:W-:Y:S02]  /*85630*/  LOP3.LUT P5, RZ, R21.reuse, 0x10000, RZ, 0xc0, !PT ;  /* 0x0001000015ff7812 */ /* 0x040fe400078ac0ff */
[C---:B------:R-:W-:Y:S02]  /*85640*/  LOP3.LUT P6, RZ, R21.reuse, 0x8000, RZ, 0xc0, !PT ;  /* 0x0000800015ff7812 */ /* 0x040fe400078cc0ff */
[----:B------:R-:W-:Y:S02]  /*85650*/  LOP3.LUT P1, RZ, R21, 0x4, RZ, 0xc0, !PT ;  /* 0x0000000415ff7812 */ /* 0x000fe4000782c0ff */
[----:B------:R-:W-:-:S02]  /*85660*/  LOP3.LUT R22, R22, 0xfff7ffff, RZ, 0xc0, !PT ;  /* 0xfff7ffff16167812 */ /* 0x000fc400078ec0ff */
[----:B---3--:R-:W-:-:S05]  /*85670*/  PRMT R23, R19, 0x7770, RZ ;  /* 0x0000777013177816 */ /* 0x008fca00000000ff */
[----:B------:R0:W-:Y:S02]  /*85680*/  @P2 STG.E.U8 desc[UR46][R14.64], R23 ;  /* 0x000000170e002986 */ /* 0x0001e4000c10112e */
[----:B0-----:R-:W-:-:S05]  /*85690*/  PRMT R23, R19, 0x7771, RZ ;  /* 0x0000777113177816 */ /* 0x001fca00000000ff */
[----:B------:R0:W-:Y:S02]  /*856a0*/  @P0 STG.E.U8 desc[UR46][R10.64], R23 ;  /* 0x000000170a000986 */ /* 0x0001e4000c10112e */
[----:B0-----:R-:W-:-:S05]  /*856b0*/  PRMT R23, R19, 0x7772, RZ ;  /* 0x0000777213177816 */ /* 0x001fca00000000ff */
[----:B------:R0:W-:Y:S02]  /*856c0*/  @P3 STG.E.U8 desc[UR46][R8.64], R23 ;  /* 0x0000001708003986 */ /* 0x0001e4000c10112e */
[----:B0-----:R-:W-:Y:S02]  /*856d0*/  PRMT R23, R19, 0x7773, RZ ;  /* 0x0000777313177816 */ /* 0x001fe400000000ff */
[----:B------:R-:W2:Y:S04]  /*856e0*/  LDL.LU R19, [R1+0x2048] ;  /* 0x0020480001137983 */ /* 0x000ea80000300800 */
[----:B------:R0:W-:Y:S02]  /*856f0*/  @P4 STG.E.U8 desc[UR46][R6.64], R23 ;  /* 0x0000001706004986 */ /* 0x0001e4000c10112e */
[----:B0-----:R-:W-:-:S05]  /*85700*/  PRMT R23, R13, 0x7770, RZ ;  /* 0x000077700d177816 */ /* 0x001fca00000000ff */
[----:B------:R0:W-:Y:S02]  /*85710*/  @P5 STG.E.U8 desc[UR46][R4.64], R23 ;  /* 0x0000001704005986 */ /* 0x0001e4000c10112e */
[----:B0-----:R-:W-:Y:S02]  /*85720*/  PRMT R23, R13, 0x7771, RZ ;  /* 0x000077710d177816 */ /* 0x001fe400000000ff */
[----:B------:R-:W3:Y:S04]  /*85730*/  LDL.LU.64 R4, [R1+0xbe0] ;  /* 0x000be00001047983 */ /* 0x000ee80000300a00 */
[----:B------:R0:W-:Y:S04]  /*85740*/  @P6 STG.E.U8 desc[UR46][R2.64], R23 ;  /* 0x0000001702006986 */ /* 0x0001e8000c10112e */
[----:B0-----:R-:W4:Y:S04]  /*85750*/  LDL.LU.64 R2, [R1+0xbd8] ;  /* 0x000bd80001027983 */ /* 0x001f280000300a00 */
[----:B------:R-:W2:Y:S04]  /*85760*/  LDL.LU.64 R6, [R1+0xbd0] ;  /* 0x000bd00001067983 */ /* 0x000ea80000300a00 */
[----:B------:R-:W2:Y:S04]  /*85770*/  LDL.LU.64 R10, [R1+0xbc8] ;  /* 0x000bc800010a7983 */ /* 0x000ea80000300a00 */
[----:B------:R-:W2:Y:S04]  /*85780*/  LDL.LU.64 R8, [R1+0xbc0] ;  /* 0x000bc00001087983 */ /* 0x000ea80000300a00 */
[----:B------:R-:W2:Y:S01]  /*85790*/  LDL.LU R17, [R1+0xe0] ;  /* 0x0000e00001117983 */ /* 0x000ea20000300800 */
        /* <DEDUP_REMOVED lines=16> */
[C---:B------:R-:W-:Y:S02]  /*858a0*/  LOP3.LUT P1, RZ, R21.reuse, 0x100, RZ, 0xc0, !PT ;  /* 0x0000010015ff7812 */ /* 0x040fe4000782c0ff */
[----:B------:R-:W-:Y:S02]  /*858b0*/  LOP3.LUT R22, R22, 0xfdffffff, RZ, 0xc0, !PT ;  /* 0xfdffffff16167812 */ /* 0x000fe400078ec0ff */
[----:B------:R-:W-:-:S09]  /*858c0*/  LOP3.LUT P3, RZ, R21, 0x4000, RZ, 0xc0, !PT ;  /* 0x0000400015ff7812 */ /* 0x000fd2000786c0ff */
[----:B------:R-:W-:Y:S02]  /*858d0*/  @P1 LOP3.LUT R22, R22, 0x2000000, RZ, 0xfc, !PT ;  /* 0x0200000016161812 */ /* 0x000fe400078efcff */
[C---:B------:R-:W-:Y:S02]  /*858e0*/  LOP3.LUT P1, RZ, R21.reuse, 0x200, RZ, 0xc0, !PT ;  /* 0x0000020015ff7812 */ /* 0x040fe4000782c0ff */
[C---:B------:R-:W-:Y:S02]  /*858f0*/  LOP3.LUT P4, RZ, R21.reuse, 0x2000, RZ, 0xc0, !PT ;  /* 0x0000200015ff7812 */ /* 0x040fe4000788c0ff */
[----:B------:R-:W-:Y:S02]  /*85900*/  LOP3.LUT R22, R22, 0xfbffffff, RZ, 0xc0, !PT ;  /* 0xfbffffff16167812 */ /* 0x000fe400078ec0ff */
[C---:B------:R-:W-:Y:S02]  /*85910*/  LOP3.LUT P5, RZ, R21.reuse, 0x1000, RZ, 0xc0, !PT ;  /* 0x0000100015ff7812 */ /* 0x040fe400078ac0ff */
[----:B------:R-:W-:-:S02]  /*85920*/  LOP3.LUT P6, RZ, R21, 0x800, RZ, 0xc0, !PT ;  /* 0x0000080015ff7812 */ /* 0x000fc400078cc0ff */
[----:B------:R-:W-:Y:S02]  /*85930*/  PRMT R23, R13, 0x7772, RZ ;  /* 0x000077720d177816 */ /* 0x000fe400000000ff */
[C---:B------:R-:W-:Y:S02]  /*85940*/  LOP3.LUT P2, RZ, R21.reuse, 0x2, RZ, 0xc0, !PT ;  /* 0x0000000215ff7812 */ /* 0x040fe4000784c0ff */
[----:B------:R-:W-:Y:S02]  /*85950*/  @P1 LOP3.LUT R22, R22, 0x4000000, RZ, 0xfc, !PT ;  /* 0x0400000016161812 */ /* 0x000fe400078efcff */
[C---:B------:R-:W-:Y:S02]  /*85960*/  LOP3.LUT P1, RZ, R21.reuse, 0x400, RZ, 0xc0, !PT ;  /* 0x0000040015ff7812 */ /* 0x040fe4000782c0ff */
[----:B------:R-:W-:Y:S02]  /*85970*/  LOP3.LUT P0, RZ, R21, 0x1, RZ, 0xc0, !PT ;  /* 0x0000000115ff7812 */ /* 0x000fe4000780c0ff */
[----:B------:R-:W-:Y:S01]  /*85980*/  PRMT R21, R13, 0x7773, RZ ;  /* 0x000077730d157816 */ /* 0x000fe200000000ff */
[----:B---3--:R0:W-:Y:S04]  /*85990*/  @P3 STG.E.U8 desc[UR46][R4.64], R23 ;  /* 0x0000001704003986 */ /* 0x0081e8000c10112e */
[----:B0-----:R-:W3:Y:S04]  /*859a0*/  LDL.LU.64 R4, [R1+0xbb8] ;  /* 0x000bb80001047983 */ /* 0x001ee80000300a00 */
[----:B----4-:R0:W-:Y:S04]  /*859b0*/  @P4 STG.E.U8 desc[UR46][R2.64], R21 ;  /* 0x0000001502004986 */ /* 0x0101e8000c10112e */
[----:B------:R-:W4:Y:S04]  /*859c0*/  LDL.LU R23, [R1+0xe4] ;  /* 0x0000e40001177983 */ /* 0x000f280000300800 */
[----:B0-----:R-:W4:Y:S01]  /*859d0*/  LDL.LU.64 R2, [R1+0xbb0] ;  /* 0x000bb00001027983 */ /* 0x001f220000300a00 */
[----:B--2---:R-:W-:-:S05]  /*859e0*/  PRMT R21, R17, 0x7770, RZ ;  /* 0x0000777011157816 */ /* 0x004fca00000000ff */
[----:B------:R0:W-:Y:S04]  /*859f0*/  @P5 STG.E.U8 desc[UR46][R6.64], R21 ;  /* 0x0000001506005986 */ /* 0x0001e8000c10112e */
[----:B0-----:R-:W2:Y:S04]  /*85a00*/  LDL.LU R6, [R1+0xe8] ;  /* 0x0000e80001067983 */ /* 0x001ea80000300800 */
[----:B------:R-:W3:Y:S04]  /*85a10*/  LDL.LU.64 R26, [R1+0xb90] ;  /* 0x000b9000011a7983 */ /* 0x000ee80000300a00 */
[----:B---3--:R0:W-:Y:S04]  /*85a20*/  STL.64 [R1+0x2030], R26 ;  /* 0x0020301a01007387 */ /* 0x0081e80000100a00 */
[----:B0-----:R-:W3:Y:S04]  /*85a30*/  LDL.LU.64 R26, [R1+0xb98] ;  /* 0x000b9800011a7983 */ /* 0x001ee80000300a00 */
[----:B---3--:R0:W-:Y:S04]  /*85a40*/  STL.64 [R1+0x2038], R26 ;  /* 0x0020381a01007387 */ /* 0x0081e80000100a00 */
[----:B0-----:R-:W3:Y:S01]  /*85a50*/  LDL.LU.64 R26, [R1+0xba0] ;  /* 0x000ba000011a7983 */ /* 0x001ee20000300a00 */
[----:B------:R-:W-:-:S05]  /*85a60*/  PRMT R21, R17, 0x7771, RZ ;  /* 0x0000777111157816 */ /* 0x000fca00000000ff */
[----:B------:R0:W-:Y:S02]  /*85a70*/  @P6 STG.E.U8 desc[UR46][R10.64], R21 ;  /* 0x000000150a006986 */ /* 0x0001e4000c10112e */
[----:B0-----:R-:W-:-:S05]  /*85a80*/  PRMT R21, R17, 0x7772, RZ ;  /* 0x0000777211157816 */ /* 0x001fca00000000ff */
[----:B------:R-:W-:Y:S01]  /*85a90*/  @P1 STG.E.U8 desc[UR46][R8.64], R21 ;  /* 0x0000001508001986 */ /* 0x000fe2000c10112e */
[----:B------:R-:W-:-:S03]  /*85aa0*/  LOP3.LUT P1, RZ, R22, 0x4000000, RZ, 0xc0, !PT ;  /* 0x0400000016ff7812 */ /* 0x000fc6000782c0ff */
[----:B---3--:R0:W-:Y:S04]  /*85ab0*/  STL.64 [R1+0x2040], R26 ;  /* 0x0020401a01007387 */ /* 0x0081e80000100a00 */
[----:B0-----:R-:W3:Y:S01]  /*85ac0*/  LDL.LU.64 R26, [R1+0xba8] ;  /* 0x000ba800011a7983 */ /* 0x001ee20000300a00 */
[----:B------:R-:W-:-:S03]  /*85ad0*/  PRMT R21, R17, 0x7773, RZ ;  /* 0x0000777311157816 */ /* 0x000fc600000000ff */
[----:B------:R-:W2:Y:S04]  /*85ae0*/  LDL.LU.64 R24, [R1+0xb88] ;  /* 0x000b880001187983 */ /* 0x000ea80000300a00 */
[----:B------:R4:W-:Y:S01]  /*85af0*/  @P1 STG.E.U8 desc[UR46][R4.64], R21 ;  /* 0x0000001504001986 */ /* 0x0009e2000c10112e */
[----:B------:R-:W-:-:S03]  /*85b00*/  LOP3.LUT P1, RZ, R22, 0x2000000, RZ, 0xc0, !PT ;  /* 0x0200000016ff7812 */ /* 0x000fc6000782c0ff */
[----:B------:R-:W2:Y:S04]  /*85b10*/  LDL.LU R7, [R1+0xec] ;  /* 0x0000ec0001077983 */ /* 0x000ea80000300800 */
[----:B------:R-:W2:Y:S01]  /*85b20*/  LDL.LU.64 R28, [R1+0xb80] ;  /* 0x000b8000011c7983 */ /* 0x000ea20000300a00 */
[----:B----4-:R-:W-:-:S03]  /*85b30*/  PRMT R21, R23, 0x7770, RZ ;  /* 0x0000777017157816 */ /* 0x010fc600000000ff */
[----:B------:R-:W4:Y:S04]  /*85b40*/  LDL.LU.64 R14, [R1+0xb78] ;  /* 0x000b7800010e7983 */ /* 0x000f280000300a00 */
[----:B------:R0:W-:Y:S01]  /*85b50*/  @P1 STG.E.U8 desc[UR46][R2.64], R21 ;  /* 0x0000001502001986 */ /* 0x0001e2000c10112e */
[----:B------:R-:W-:-:S03]  /*85b60*/  LOP3.LUT P1, RZ, R22, 0x1000000, RZ, 0xc0, !PT ;  /* 0x0100000016ff7812 */ /* 0x000fc6000782c0ff */
[----:B------:R-:W4:Y:S04]  /*85b70*/  LDL.LU.64 R12, [R1+0xb70] ;  /* 0x000b7000010c7983 */ /* 0x000f280000300a00 */
[----:B------:R-:W4:Y:S01]  /*85b80*/  LDL.LU.64 R10, [R1+0xb68] ;  /* 0x000b6800010a7983 */ /* 0x000f220000300a00 */
[----:B0-----:R-:W-:-:S03]  /*85b90*/  PRMT R21, R23, 0x7771, RZ ;  /* 0x0000777117157816 */ /* 0x001fc600000000ff */
[----:B------:R-:W4:Y:S04]  /*85ba0*/  LDL.LU.64 R8, [R1+0xb60] ;  /* 0x000b600001087983 */ /* 0x000f280000300a00 */
[----:B------:R-:W4:Y:S04]  /*85bb0*/  LDL.LU.64 R4, [R1+0xb58] ;  /* 0x000b580001047983 */ /* 0x000f280000300a00 */
[----:B------:R-:W4:Y:S04]  /*85bc0*/  LDL.LU R17, [R1+0xd0] ;  /* 0x0000d00001117983 */ /* 0x000f280000300800 */
[----:B------:R-:W4:Y:S04]  /*85bd0*/  LDL.LU.64 R2, [R1+0xb50] ;  /* 0x000b500001027983 */ /* 0x000f280000300a00 */
        /* <DEDUP_REMOVED lines=11> */
[----:B--2---:R-:W-:Y:S02]  /*85c90*/  PRMT R21, R6, 0x7770, RZ ;  /* 0x0000777006157816 */ /* 0x004fe400000000ff */
        /* <DEDUP_REMOVED lines=9> */
[----:B0-----:R-:W-:-:S11]  /*85d30*/  PRMT R21, R6, 0x7772, RZ ;  /* 0x0000777206157816 */ /* 0x001fd600000000ff */
[----:B------:R0:W-:Y:S02]  /*85d40*/  @P1 STG.E.U8 desc[UR46][R28.64], R21 ;  /* 0x000000151c001986 */ /* 0x0001e4000c10112e */
[----:B0-----:R-:W-:-:S05]  /*85d50*/  PRMT R21, R6, 0x7773, RZ ;  /* 0x0000777306157816 */ /* 0x001fca00000000ff */
[----:B----4-:R0:W-:Y:S02]  /*85d60*/  @P2 STG.E.U8 desc[UR46][R14.64], R21 ;  /* 0x000000150e002986 */ /* 0x0101e4000c10112e */
        /* <DEDUP_REMOVED lines=25> */
[----:B------:R-:W4:Y:S04]  /*85f00*/  LDL.LU.64 R24, [R1+0xaf8] ;  /* 0x000af80001187983 */ /* 0x000f280000300a00 */
[----:B----4-:R0:W-:Y:S04]  /*85f10*/  STL.64 [R1+0x2018], R24 ;  /* 0x0020181801007387 */ /* 0x0101e80000100a00 */
        /* <DEDUP_REMOVED lines=23> */
[C---:B------:R-:W-:Y:S02]  /*86090*/  LOP3.LUT P1, RZ, R19.reuse, 0x200000, RZ, 0xc0, !PT ;  /* 0x0020000013ff7812 */ /* 0x040fe4000782c0ff */
[----:B------:R-:W-:Y:S02]  /*860a0*/  LOP3.LUT R22, R22, 0xfffdffff, RZ, 0xc0, !PT ;  /* 0xfffdffff16167812 */ /* 0x000fe400078ec0ff */
[----:B------:R-:W-:-:S09]  /*860b0*/  LOP3.LUT P5, RZ, R19, 0x2000000, RZ, 0xc0, !PT ;  /* 0x0200000013ff7812 */ /* 0x000fd200078ac0ff */
[----:B------:R-:W-:Y:S02]  /*860c0*/  @P1 LOP3.LUT R22, R22, 0x20000, RZ, 0xfc, !PT ;  /* 0x0002000016161812 */ /* 0x000fe400078efcff */
        /* <DEDUP_REMOVED lines=26> */
[----:B0-----:R-:W-:Y:S01]  /*86270*/  PRMT R21, R27, 0x7770, RZ ;  /* 0x000077701b157816 */ /* 0x001fe200000000ff */
[----:B------:R-:W3:Y:S10]  /*86280*/  LDL.LU.64 R2, [R1+0xab8] ;  /* 0x000ab80001027983 */ /* 0x000ef40000300a00 */
        /* <DEDUP_REMOVED lines=36> */
[----:B------:R-:W2:Y:S04]  /*864d0*/  LDL.LU R20, [R1+0x2010] ;  /* 0x0020100001147983 */ /* 0x000ea80000300800 */
[----:B---3--:R0:W-:Y:S04]  /*864e0*/  @P6 STG.E.U8 desc[UR46][R2.64], R21 ;  /* 0x0000001502006986 */ /* 0x0081e8000c10112e */
[----:B------:R-:W3:Y:S04]  /*864f0*/  LDL.LU.64 R4, [R1+0xab0] ;  /* 0x000ab00001047983 */ /* 0x000ee80000300a00 */
[----:B0-----:R-:W4:Y:S04]  /*86500*/  LDL.LU.64 R2, [R1+0xaa8] ;  /* 0x000aa80001027983 */ /* 0x001f280000300a00 */
[----:B------:R-:W4:Y:S04]  /*86510*/  LDL.LU.64 R12, [R1+0xaa0] ;  /* 0x000aa000010c7983 */ /* 0x000f280000300a00 */
[----:B------:R-:W3:Y:S01]  /*86520*/  LDL.LU R17, [R1+0xc4] ;  /* 0x0000c40001117983 */ /* 0x000ee20000300800 */
[----:B------:R-:W-:-:S02]  /*86530*/  LOP3.LUT R22, R22, 0xfffffff7, RZ, 0xc0, !PT ;  /* 0xfffffff716167812 */ /* 0x000fc400078ec0ff */
[C---:B------:R-:W-:Y:S01]  /*86540*/  LOP3.LUT P3, RZ, R19.reuse, 0x100, RZ, 0xc0, !PT ;  /* 0x0000010013ff7812 */ /* 0x040fe2000786c0ff */
[----:B------:R-:W4:Y:S01]  /*86550*/  LDL.LU.64 R8, [R1+0xa98] ;  /* 0x000a980001087983 */ /* 0x000f220000300a00 */
[----:B------:R-:W-:-:S03]  /*86560*/  LOP3.LUT P4, RZ, R19, 0x80, RZ, 0xc0, !PT ;  /* 0x0000008013ff7812 */ /* 0x000fc6000788c0ff */
[----:B------:R-:W4:Y:S04]  /*86570*/  LDL.LU.64 R6, [R1+0xa90] ;  /* 0x000a900001067983 */ /* 0x000f280000300a00 */
[----:B------:R-:W4:Y:S01]  /*86580*/  LDL.LU R23, [R1+0xc8] ;  /* 0x0000c80001177983 */ /* 0x000f220000300800 */
[----:B------:R-:W-:-:S03]  /*86590*/  LOP3.LUT P5, RZ, R19, 0x40, RZ, 0xc0, !PT ;  /* 0x0000004013ff7812 */ /* 0x000fc600078ac0ff */
[----:B------:R-:W-:Y:S01]  /*865a0*/  STL.64 [R1+0x1ff8], R18 ;  /* 0x001ff81201007387 */ /* 0x000fe20000100a00 */
[----:B------:R-:W-:Y:S02]  /*865b0*/  LOP3.LUT P6, RZ, R19, 0x20, RZ, 0xc0, !PT ;  /* 0x0000002013ff7812 */ /* 0x000fe400078cc0ff */
[----:B--2---:R-:W-:-:S13]  /*865c0*/  LOP3.LUT P1, RZ, R20, 0x10000000, RZ, 0xc0, !PT ;  /* 0x1000000014ff7812 */ /* 0x004fda000782c0ff */
        /* <DEDUP_REMOVED lines=17> */
[----:B------:R-:W-:Y:S02]  /*866e0*/  LOP3.LUT R22, R22, 0xfffffdff, RZ, 0xc0, !PT ;  /* 0xfffffdff16167812 */ /* 0x000fe400078ec0ff */
[----:B---3--:R-:W-:-:S09]  /*866f0*/  PRMT R21, R17, 0x7770, RZ ;  /* 0x0000777011157816 */ /* 0x008fd200000000ff */
[----:B------:R-:W-:Y:S02]  /*86700*/  @P1 LOP3.LUT R22, R22, 0x200, RZ, 0xfc, !PT ;  /* 0x0000020016161812 */ /* 0x000fe400078efcff */
[----:B------:R-:W-:Y:S01]  /*86710*/  LOP3.LUT P1, RZ, R19, 0x8, RZ, 0xc0, !PT ;  /* 0x0000000813ff7812 */ /* 0x000fe2000782c0ff */
[----:B------:R0:W-:Y:S01]  /*86720*/  @P3 STG.E.U8 desc[UR46][R4.64], R21 ;  /* 0x0000001504003986 */ /* 0x0001e2000c10112e */
[----:B------:R-:W-:Y:S02]  /*86730*/  LOP3.LUT R22, R22, 0xfffffbff, RZ, 0xc0, !PT ;  /* 0xfffffbff16167812 */ /* 0x000fe400078ec0ff */
[----:B0-----:R-:W-:Y:S01]  /*86740*/  PRMT R21, R17, 0x7771, RZ ;  /* 0x0000777111157816 */ /* 0x001fe200000000ff */
[----:B------:R-:W2:Y:S08]  /*86750*/  LDL.LU.64 R4, [R1+0xa88] ;  /* 0x000a880001047983 */ /* 0x000eb00000300a00 */
[----:B------:R-:W-:Y:S01]  /*86760*/  @P1 LOP3.LUT R22, R22, 0x400, RZ, 0xfc, !PT ;  /* 0x0000040016161812 */ /* 0x000fe200078efcff */
[----:B----4-:R0:W-:Y:S01]  /*86770*/  @P4 STG.E.U8 desc[UR46][R2.64], R21 ;  /* 0x0000001502004986 */ /* 0x0101e2000c10112e */
[----:B------:R-:W-:-:S03]  /*86780*/  LOP3.LUT P1, RZ, R19, 0x10, RZ, 0xc0, !PT ;  /* 0x0000001013ff7812 */ /* 0x000fc6000782c0ff */
[----:B0-----:R-:W3:Y:S04]  /*86790*/  LDL.LU.64 R2, [R1+0xa80] ;  /* 0x000a800001027983 */ /* 0x001ee80000300a00 */
[----:B------:R-:W4:Y:S04]  /*867a0*/  LDL.LU R11, [R1+0xcc] ;  /* 0x0000cc00010b7983 */ /* 0x000f280000300800 */
[----:B------:R-:W2:Y:S04]  /*867b0*/  LDL.LU.64 R18, [R1+0xa68] ;  /* 0x000a680001127983 */ /* 0x000ea80000300a00 */
[----:B--2---:R0:W-:Y:S04]  /*867c0*/  STL.64 [R1+0x2000], R18 ;  /* 0x0020001201007387 */ /* 0x0041e80000100a00 */
[----:B0-----:R-:W2:Y:S01]  /*867d0*/  LDL.LU.64 R18, [R1+0xa70] ;  /* 0x000a700001127983 */ /* 0x001ea20000300a00 */
[----:B------:R-:W-:-:S05]  /*867e0*/  PRMT R21, R17, 0x7772, RZ ;  /* 0x0000777211157816 */ /* 0x000fca00000000ff */
[----:B------:R0:W-:Y:S02]  /*867f0*/  @P5 STG.E.U8 desc[UR46][R12.64], R21 ;  /* 0x000000150c005986 */ /* 0x0001e4000c10112e */
[----:B0-----:R-:W-:-:S05]  /*86800*/  PRMT R21, R17, 0x7773, RZ ;  /* 0x0000777311157816 */ /* 0x001fca00000000ff */
[----:B------:R0:W-:Y:S02]  /*86810*/  @P6 STG.E.U8 desc[UR46][R8.64], R21 ;  /* 0x0000001508006986 */ /* 0x0001e4000c10112e */
[----:B0-----:R-:W-:-:S05]  /*86820*/  PRMT R21, R23, 0x7770, RZ ;  /* 0x0000777017157816 */ /* 0x001fca00000000ff */
[----:B------:R-:W-:Y:S04]  /*86830*/  @P1 STG.E.U8 desc[UR46][R6.64], R21 ;  /* 0x0000001506001986 */ /* 0x000fe8000c10112e */
[----:B--2---:R0:W-:Y:S04]  /*86840*/  STL.64 [R1+0x2008], R18 ;  /* 0x0020081201007387 */ /* 0x0041e80000100a00 */
[----:B0-----:R-:W2:Y:S01]  /*86850*/  LDL.LU.64 R18, [R1+0xa78] ;  /* 0x000a780001127983 */ /* 0x001ea20000300a00 */
[C---:B------:R-:W-:Y:S02]  /*86860*/  LOP3.LUT P1, RZ, R22.reuse, 0x400, RZ, 0xc0, !PT ;  /* 0x0000040016ff7812 */ /* 0x040fe4000782c0ff */
[----:B------:R-:W-:Y:S01]  /*86870*/  PRMT R21, R23, 0x7771, RZ ;  /* 0x0000777117157816 */ /* 0x000fe200000000ff */
[----:B------:R-:W4:Y:S04]  /*86880*/  LDL.LU.64 R26, [R1+0xa60] ;  /* 0x000a6000011a7983 */ /* 0x000f280000300a00 */
[----:B------:R-:W4:Y:S04]  /*86890*/  LDL.LU.64 R24, [R1+0xa58] ;  /* 0x000a580001187983 */ /* 0x000f280000300a00 */
[----:B------:R-:W4:Y:S04]  /*868a0*/  LDL.LU R10, [R1+0xb0] ;  /* 0x0000b000010a7983 */ /* 0x000f280000300800 */
[----:B------:R0:W-:Y:S01]  /*868b0*/  @P1 STG.E.U8 desc[UR46][R4.64], R21 ;  /* 0x0000001504001986 */ /* 0x0001e2000c10112e */
[----:B------:R-:W-:-:S03]  /*868c0*/  LOP3.LUT P1, RZ, R22, 0x200, RZ, 0xc0, !PT ;  /* 0x0000020016ff7812 */ /* 0x000fc6000782c0ff */
[----:B------:R-:W4:Y:S04]  /*868d0*/  LDL.LU.64 R28, [R1+0xa50] ;  /* 0x000a5000011c7983 */ /* 0x000f280000300a00 */
[----:B------:R-:W4:Y:S01]  /*868e0*/  LDL.LU.64 R14, [R1+0xa48] ;  /* 0x000a4800010e7983 */ /* 0x000f220000300a00 */
[----:B0-----:R-:W-:-:S03]  /*868f0*/  PRMT R21, R23, 0x7772, RZ ;  /* 0x0000777217157816 */ /* 0x001fc600000000ff */
[----:B------:R-:W4:Y:S04]  /*86900*/  LDL.LU.64 R12, [R1+0xa40] ;  /* 0x000a4000010c7983 */ /* 0x000f280000300a00 */
[----:B---3--:R0:W-:Y:S01]  /*86910*/  @P1 STG.E.U8 desc[UR46][R2.64], R21 ;  /* 0x0000001502001986 */ /* 0x0081e2000c10112e */
[----:B------:R-:W-:-:S03]  /*86920*/  LOP3.LUT P1, RZ, R22, 0x100, RZ, 0xc0, !PT ;  /* 0x0000010016ff7812 */ /* 0x000fc6000782c0ff */
[----:B------:R-:W3:Y:S04]  /*86930*/  LDL.LU.64 R8, [R1+0xa38] ;  /* 0x000a380001087983 */ /* 0x000ee80000300a00 */
[----:B------:R-:W3:Y:S01]  /*86940*/  LDL.LU R17, [R1+0xb4] ;  /* 0x0000b40001117983 */ /* 0x000ee20000300800 */
[----:B0-----:R-:W-:-:S03]  /*86950*/  PRMT R21, R23, 0x7773, RZ ;  /* 0x0000777317157816 */ /* 0x001fc600000000ff */
[----:B------:R-:W3:Y:S04]  /*86960*/  LDL.LU.64 R6, [R1+0xa30] ;  /* 0x000a300001067983 */ /* 0x000ee80000300a00 */
[----:B------:R-:W3:Y:S04]  /*86970*/  LDL.LU.64 R4, [R1+0xa28] ;  /* 0x000a280001047983 */ /* 0x000ee80000300a00 */
[----:B------:R-:W3:Y:S04]  /*86980*/  LDL.LU.64 R2, [R1+0xa20] ;  /* 0x000a200001027983 */ /* 0x000ee80000300a00 */
[----:B--2---:R0:W-:Y:S04]  /*86990*/  @P1 STG.E.U8 desc[UR46][R18.64], R21 ;  /* 0x0000001512001986 */ /* 0x0041e8000c10112e */
[----:B0-----:R-:W2:Y:S01]  /*869a0*/  LDL.LU.64 R18, [R1+0x2008] ;  /* 0x0020080001127983 */ /* 0x001ea20000300a00 */
[----:B------:R-:W-:-:S02]  /*869b0*/  LOP3.LUT P1, RZ, R22, 0x80, RZ, 0xc0, !PT ;  /* 0x0000008016ff7812 */ /* 0x000fc4000782c0ff */
[----:B----4-:R-:W-:-:S11]  /*869c0*/  PRMT R21, R11, 0x7770, RZ ;  /* 0x000077700b157816 */ /* 0x010fd600000000ff */
[----:B--2---:R0:W-:Y:S04]  /*869d0*/  @P1 STG.E.U8 desc[UR46][R18.64], R21 ;  /* 0x0000001512001986 */ /* 0x0041e8000c10112e */
[----:B0-----:R-:W2:Y:S01]  /*869e0*/  LDL.LU.64 R18, [R1+0x2000] ;  /* 0x0020000001127983 */ /* 0x001ea20000300a00 */
        /* <DEDUP_REMOVED lines=8> */
[----:B--2---:R0:W-:Y:S01]  /*86a70*/  @P1 STG.E.U8 desc[UR46][R18.64], R21 ;  /* 0x0000001512001986 */ /* 0x0041e2000c10112e */
[C---:B------:R-:W-:Y:S02]  /*86a80*/  LOP3.LUT P1, RZ, R22.reuse, 0x20, RZ, 0xc0, !PT ;  /* 0x0000002016ff7812 */ /* 0x040fe4000782c0ff */
[----:B0-----:R-:W-:Y:S01]  /*86a90*/  PRMT R21, R11, 0x7772, RZ ;  /* 0x000077720b157816 */ /* 0x001fe200000000ff */
[----:B------:R-:W2:Y:S10]  /*86aa0*/  LDL.LU.64 R18, [R1+0x1ff8] ;  /* 0x001ff80001127983 */ /* 0x000eb40000300a00 */
        /* <DEDUP_REMOVED lines=17> */
[----:B0-----:R-:W-:-:S05]  /*86bc0*/  PRMT R21, R17, 0x7772, RZ ;  /* 0x0000777211157816 */ /* 0x001fca00000000ff */
[----:B------:R0:W-:Y:S04]  /*86bd0*/  @P6 STG.E.U8 desc[UR46][R2.64], R21 ;  /* 0x0000001502006986 */ /* 0x0001e8000c10112e */
[----:B0-----:R-:W3:Y:S01]  /*86be0*/  LDL.LU.64 R2, [R1+0xa18] ;  /* 0x000a180001027983 */ /* 0x001ee20000300a00 */
[----:B------:R-:W-:-:S03]  /*86bf0*/  LOP3.LUT P1, RZ, R20, 0x200, RZ, 0xc0, !PT ;  /* 0x0000020014ff7812 */ /* 0x000fc6000782c0ff */
[----:B------:R-:W4:Y:S04]  /*86c00*/  LDL.LU.64 R28, [R1+0xa10] ;  /* 0x000a1000011c7983 */ /* 0x000f280000300a00 */
[----:B------:R-:W4:Y:S04]  /*86c10*/  LDL.LU.64 R14, [R1+0xa08] ;  /* 0x000a0800010e7983 */ /* 0x000f280000300a00 */
[----:B------:R-:W4:Y:S04]  /*86c20*/  LDL.LU.64 R10, [R1+0xa00] ;  /* 0x000a0000010a7983 */ /* 0x000f280000300a00 */
[----:B------:R-:W4:Y:S04]  /*86c30*/  LDL.LU R8, [R1+0xb8] ;  /* 0x0000b80001087983 */ /* 0x000f280000300800 */
[----:B------:R-:W4:Y:S04]  /*86c40*/  LDL.LU.64 R6, [R1+0x9f8] ;  /* 0x0009f80001067983 */ /* 0x000f280000300a00 */
[----:B------:R-:W4:Y:S04]  /*86c50*/  LDL.LU.64 R4, [R1+0x9f0] ;  /* 0x0009f00001047983 */ /* 0x000f280000300a00 */
[----:B------:R-:W4:Y:S01]  /*86c60*/  LDL.LU R12, [R1+0xbc] ;  /* 0x0000bc00010c7983 */ /* 0x000f220000300800 */
[----:B------:R-:W-:-:S02]  /*86c70*/  LOP3.LUT P3, RZ, R20, 0x200000, RZ, 0xc0, !PT ;  /* 0x0020000014ff7812 */ /* 0x000fc4000786c0ff */
[----:B------:R-:W-:Y:S02]  /*86c80*/  PRMT R21, R17, 0x7773, RZ ;  /* 0x0000777311157816 */ /* 0x000fe400000000ff */
[----:B--2---:R-:W-:-:S04]  /*86c90*/  LOP3.LUT R19, R19, 0xf7ffffff, RZ, 0xc0, !PT ;  /* 0xf7ffffff13137812 */ /* 0x004fc800078ec0ff */
        /* <DEDUP_REMOVED lines=12> */
[----:B------:R-:W-:-:S05]  /*86d60*/  @P1 LOP3.LUT R19, R19, 0x80000000, RZ, 0xfc, !PT ;  /* 0x8000000013131812 */ /* 0x000fca00078efcff */
[----:B------:R-:W-:Y:S04]  /*86d70*/  STL.64 [R1+0x1ff0], R18 ;  /* 0x001ff01201007387 */ /* 0x000fe80000100a00 */
[----:B---3--:R0:W-:Y:S04]  /*86d80*/  @P3 STG.E.U8 desc[UR46][R2.64], R21 ;  /* 0x0000001502003986 */ /* 0x0081e8000c10112e */
[----:B0-----:R-:W2:Y:S04]  /*86d90*/  LDL.LU.64 R2, [R1+0x9e8] ;  /* 0x0009e80001027983 */ /* 0x001ea80000300a00 */
[----:B------:R-:W3:Y:S04]  /*86da0*/  LDL.LU.64 R18, [R1+0x9e0] ;  /* 0x0009e00001127983 */ /* 0x000ee80000300a00 */
[----:B------:R-:W3:Y:S01]  /*86db0*/  LDL.LU R17, [R1+0xa0] ;  /* 0x0000a00001117983 */ /* 0x000ee20000300800 */
[----:B------:R-:W-:-:S02]  /*86dc0*/  LOP3.LUT P1, RZ, R20, 0x4000, RZ, 0xc0, !PT ;  /* 0x0000400014ff7812 */ /* 0x000fc4000782c0ff */
[----:B------:R-:W-:-:S11]  /*86dd0*/  LOP3.LUT R22, R22, 0xfffffffe, RZ, 0xc0, !PT ;  /* 0xfffffffe16167812 */ /* 0x000fd600078ec0ff */
[----:B------:R-:W-:Y:S02]  /*86de0*/  @P1 LOP3.LUT R22, R22, 0x1, RZ, 0xfc, !PT ;  /* 0x0000000116161812 */ /* 0x000fe400078efcff */
        /* <DEDUP_REMOVED lines=13> */
[----:B------:R0:W-:Y:S02]  /*86ec0*/  @P5 STG.E.U8 desc[UR46][R14.64], R21 ;  /* 0x000000150e005986 */ /* 0x0001e4000c10112e */
[----:B0-----:R-:W-:-:S05]  /*86ed0*/  PRMT R21, R8, 0x7772, RZ ;  /* 0x0000777208157816 */ /* 0x001fca00000000ff */
[----:B------:R0:W-:Y:S02]  /*86ee0*/  @P6 STG.E.U8 desc[UR46][R10.64], R21 ;  /* 0x000000150a006986 */ /* 0x0001e4000c10112e */
[----:B0-----:R-:W-:-:S05]  /*86ef0*/  PRMT R21, R8, 0x7773, RZ ;  /* 0x0000777308157816 */ /* 0x001fca00000000ff */
[----:B------:R0:W-:Y:S01]  /*86f00*/  @P1 STG.E.U8 desc[UR46][R6.64], R21 ;  /* 0x0000001506001986 */ /* 0x0001e2000c10112e */
[----:B------:R-:W-:Y:S02]  /*86f10*/  LOP3.LUT P1, RZ, R22, 0x4, RZ, 0xc0, !PT ;  /* 0x0000000416ff7812 */ /* 0x000fe4000782c0ff */
[----:B0-----:R-:W-:-:S11]  /*86f20*/  PRMT R21, R12, 0x7770, RZ ;  /* 0x000077700c157816 */ /* 0x001fd600000000ff */
[----:B------:R0:W-:Y:S01]  /*86f30*/  @P1 STG.E.U8 desc[UR46][R4.64], R21 ;  /* 0x0000001504001986 */ /* 0x0001e2000c10112e */
[----:B------:R-:W-:Y:S02]  /*86f40*/  LOP3.LUT P1, RZ, R22, 0x2, RZ, 0xc0, !PT ;  /* 0x0000000216ff7812 */ /* 0x000fe4000782c0ff */
[----:B0-----:R-:W-:-:S11]  /*86f50*/  PRMT R21, R12, 0x7771, RZ ;  /* 0x000077710c157816 */ /* 0x001fd600000000ff */
[----:B--2---:R0:W-:Y:S01]  /*86f60*/  @P1 STG.E.U8 desc[UR46][R2.64], R21 ;  /* 0x0000001502001986 */ /* 0x0041e2000c10112e */
[----:B------:R-:W-:-:S03]  /*86f70*/  LOP3.LUT P1, RZ, R22, 0x1, RZ, 0xc0, !PT ;  /* 0x0000000116ff7812 */ /* 0x000fc6000782c0ff */
[----:B---3--:R1:W-:Y:S01]  /*86f80*/  STL.64 [R1+0x1fe8], R16 ;  /* 0x001fe81001007387 */ /* 0x0083e20000100a00 */
[----:B0-----:R-:W-:-:S03]  /*86f90*/  PRMT R21, R12, 0x7772, RZ ;  /* 0x000077720c157816 */ /* 0x001fc600000000ff */
[----:B-1----:R-:W2:Y:S04]  /*86fa0*/  LDL.LU.64 R16, [R1+0x9d8] ;  /* 0x0009d80001107983 */ /* 0x002ea80000300a00 */
[----:B------:R-:W3:Y:S04]  /*86fb0*/  LDL.LU.64 R26, [R1+0x9c8] ;  /* 0x0009c800011a7983 */ /* 0x000ee80000300a00 */
[----:B------:R-:W4:Y:S04]  /*86fc0*/  LDL.LU.64 R24, [R1+0x9c0] ;  /* 0x0009c00001187983 */ /* 0x000f280000300a00 */
[----:B------:R-:W4:Y:S04]  /*86fd0*/  LDL.LU.64 R28, [R1+0x9b8] ;  /* 0x0009b800011c7983 */ /* 0x000f280000300a00 */
[----:B------:R-:W4:Y:S04]  /*86fe0*/  LDL.LU.64 R14, [R1+0x9b0] ;  /* 0x0009b000010e7983 */ /* 0x000f280000300a00 */
[----:B------:R-:W4:Y:S04]  /*86ff0*/  LDL.LU.64 R10, [R1+0x9a8] ;  /* 0x0009a800010a7983 */ /* 0x000f280000300a00 */
[----:B------:R-:W4:Y:S04]  /*87000*/  LDL.LU.64 R8, [R1+0x9a0] ;  /* 0x0009a00001087983 */ /* 0x000f280000300a00 */
[----:B------:R-:W4:Y:S04]  /*87010*/  LDL.LU R13, [R1+0xa8] ;  /* 0x0000a800010d7983 */ /* 0x000f280000300800 */
[----:B------:R-:W4:Y:S04]  /*87020*/  LDL.LU.64 R6, [R1+0x998] ;  /* 0x0009980001067983 */ /* 0x000f280000300a00 */
[----:B------:R-:W4:Y:S04]  /*87030*/  LDL.LU.64 R4, [R1+0x990] ;  /* 0x0009900001047983 */ /* 0x000f280000300a00 */
[----:B------:R-:W4:Y:S04]  /*87040*/  LDL.LU.64 R2, [R1+0x988] ;  /* 0x0009880001027983 */ /* 0x000f280000300a00 */
[----:B------:R-:W3:Y:S04]  /*87050*/  LDL.LU.64 R22, [R1+0x9d0] ;  /* 0x0009d00001167983 */ /* 0x000ee80000300a00 */
[----:B------:R0:W-:Y:S04]  /*87060*/  @P1 STG.E.U8 desc[UR46][R18.64], R21 ;  /* 0x0000001512001986 */ /* 0x0001e8000c10112e */
[----:B0-----:R-:W2:Y:S01]  /*87070*/  LDL.LU.64 R18, [R1+0x1ff0] ;  /* 0x001ff00001127983 */ /* 0x001ea20000300a00 */
[----:B------:R-:W-:-:S02]  /*87080*/  PRMT R21, R12, 0x7773, RZ ;  /* 0x000077730c157816 */ /* 0x000fc400000000ff */
[----:B--2---:R-:W-:-:S13]  /*87090*/  LOP3.LUT P1, RZ, R19, 0x80000000, RZ, 0xc0, !PT ;  /* 0x8000000013ff7812 */ /* 0x004fda000782c0ff */
[----:B------:R0:W-:Y:S04]  /*870a0*/  @P1 STG.E.U8 desc[UR46][R16.64], R21 ;  /* 0x0000001510001986 */ /* 0x0001e8000c10112e */
[----:B0-----:R-:W2:Y:S01]  /*870b0*/  LDL.LU.64 R16, [R1+0x1fe8] ;  /* 0x001fe80001107983 */ /* 0x001ea20000300a00 */
[----:B------:R-:W-:Y:S02]  /*870c0*/  LOP3.LUT P1, RZ, R19, 0x40000000, RZ, 0xc0, !PT ;  /* 0x4000000013ff7812 */ /* 0x000fe4000782c0ff */
[C---:B------:R-:W-:Y:S02]  /*870d0*/  LOP3.LUT P2, RZ, R20.reuse, 0x100, RZ, 0xc0, !PT ;  /* 0x0000010014ff7812 */ /* 0x040fe4000784c0ff */
[C---:B------:R-:W-:Y:S02]  /*870e0*/  LOP3.LUT P0, RZ, R20.reuse, 0x80, RZ, 0xc0, !PT ;  /* 0x0000008014ff7812 */ /* 0x040fe4000780c0ff */
[----:B------:R-:W-:-:S02]  /*870f0*/  LOP3.LUT P3, RZ, R20, 0x40, RZ, 0xc0, !PT ;  /* 0x0000004014ff7812 */ /* 0x000fc4000786c0ff */
[C---:B------:R-:W-:Y:S02]  /*87100*/  LOP3.LUT P4, RZ, R20.reuse, 0x20, RZ, 0xc0, !PT ;  /* 0x0000002014ff7812 */ /* 0x040fe4000788c0ff */
[C---:B------:R-:W-:Y:S02]  /*87110*/  LOP3.LUT P5, RZ, R20.reuse, 0x10, RZ, 0xc0, !PT ;  /* 0x0000001014ff7812 */ /* 0x040fe400078ac0ff */
[----:B------:R-:W-:Y:S02]  /*87120*/  LOP3.LUT P6, RZ, R20, 0x8, RZ, 0xc0, !PT ;  /* 0x0000000814ff7812 */ /* 0x000fe400078cc0ff */
[----:B--2---:R-:W-:-:S05]  /*87130*/  PRMT R21, R17, 0x7770, RZ ;  /* 0x0000777011157816 */ /* 0x004fca00000000ff */
[----:B---3--:R0:W-:Y:S01]  /*87140*/  @P1 STG.E.U8 desc[UR46][R22.64], R21 ;  /* 0x0000001516001986 */ /* 0x0081e2000c10112e */
[----:B------:R-:W-:Y:S02]  /*87150*/  LOP3.LUT P1, RZ, R19, 0x20000000, RZ, 0xc0, !PT ;  /* 0x2000000013ff7812 */ /* 0x000fe4000782c0ff */
[----:B0-----:R-:W-:-:S11]  /*87160*/  PRMT R21, R17, 0x7771, RZ ;  /* 0x0000777111157816 */ /* 0x001fd600000000ff */
[----:B------:R0:W-:Y:S01]  /*87170*/  @P1 STG.E.U8 desc[UR46][R26.64], R21 ;  /* 0x000000151a001986 */ /* 0x0001e2000c10112e */
[----:B------:R-:W-:Y:S02]  /*87180*/  LOP3.LUT P1, RZ, R19, 0x10000000, RZ, 0xc0, !PT ;  /* 0x1000000013ff7812 */ /* 0x000fe4000782c0ff */
[----:B0-----:R-:W-:-:S11]  /*87190*/  PRMT R21, R17, 0x7772, RZ ;  /* 0x0000777211157816 */ /* 0x001fd600000000ff */
[----:B----4-:R0:W-:Y:S01]  /*871a0*/  @P1 STG.E.U8 desc[UR46][R24.64], R21 ;  /* 0x0000001518001986 */ /* 0x0101e2000c10112e */
        /* <DEDUP_REMOVED lines=12> */
[----:B------:R-:W3:Y:S01]  /*87270*/  LDL.LU.64 R14, [R1+0x980] ;  /* 0x00098000010e7983 */ /* 0x000ee20000300a00 */
[----:B0-----:R-:W-:-:S05]  /*87280*/  PRMT R21, R13, 0x7770, RZ ;  /* 0x000077700d157816 */ /* 0x001fca00000000ff */
[----:B------:R0:W-:Y:S02]  /*87290*/  @P5 STG.E.U8 desc[UR46][R4.64], R21 ;  /* 0x0000001504005986 */ /* 0x0001e4000c10112e */
[----:B0-----:R-:W-:Y:S02]  /*872a0*/  PRMT R21, R13, 0x7771, RZ ;  /* 0x000077710d157816 */ /* 0x001fe400000000ff */
[----:B------:R-:W4:Y:S04]  /*872b0*/  LDL.LU.64 R4, [R1+0x978] ;  /* 0x0009780001047983 */ /* 0x000f280000300a00 */
[----:B------:R0:W-:Y:S04]  /*872c0*/  @P6 STG.E.U8 desc[UR46][R2.64], R21 ;  /* 0x0000001502006986 */ /* 0x0001e8000c10112e */
[----:B0-----:R-:W2:Y:S04]  /*872d0*/  LDL.LU.64 R2, [R1+0x970] ;  /* 0x0009700001027983 */ /* 0x001ea80000300a00 */
[----:B------:R-:W2:Y:S04]  /*872e0*/  LDL.LU.64 R10, [R1+0x968] ;  /* 0x00096800010a7983 */ /* 0x000ea80000300a00 */
[----:B------:R-:W2:Y:S04]  /*872f0*/  LDL.LU.64 R8, [R1+0x960] ;  /* 0x0009600001087983 */ /* 0x000ea80000300a00 */
[----:B------:R-:W2:Y:S01]  /*87300*/  LDL.LU R17, [R1+0xac] ;  /* 0x0000ac0001117983 */ /* 0x000ea20000300800 */
[----:B------:R-:W-:-:S02]  /*87310*/  LOP3.LUT P3, RZ, R20, 0x4, RZ, 0xc0, !PT ;  /* 0x0000000414ff7812 */ /* 0x000fc4000786c0ff */
[C---:B------:R-:W-:Y:S01]  /*87320*/  LOP3.LUT P4, RZ, R20.reuse, 0x2, RZ, 0xc0, !PT ;  /* 0x0000000214ff7812 */ /* 0x040fe2000788c0ff */
[----:B------:R-:W2:Y:S01]  /*87330*/  LDL.LU.64 R6, [R1+0x958] ;  /* 0x0009580001067983 */ /* 0x000ea20000300a00 */
[----:B------:R-:W-:Y:S02]  /*87340*/  LOP3.LUT P5, RZ, R20, 0x1, RZ, 0xc0, !PT ;  /* 0x0000000114ff7812 */ /* 0x000fe400078ac0ff */
[C---:B------:R-:W-:Y:S01]  /*87350*/  PRMT R20, R13.reuse, 0x7772, RZ ;  /* 0x000077720d147816 */ /* 0x040fe200000000ff */
[----:B------:R-:W2:Y:S06]  /*87360*/  LDL.LU R28, [R1+0x90] ;  /* 0x00009000011c7983 */ /* 0x000eac0000300800 */
[----:B---3--:R0:W-:Y:S02]  /*87370*/  @P3 STG.E.U8 desc[UR46][R14.64], R20 ;  /* 0x000000140e003986 */ /* 0x0081e4000c10112e */
[----:B0-----:R-:W-:-:S05]  /*87380*/  PRMT R20, R13, 0x7773, RZ ;  /* 0x000077730d147816 */ /* 0x001fca00000000ff */
[----:B----4-:R0:W-:Y:S04]  /*87390*/  @P4 STG.E.U8 desc[UR46][R4.64], R20 ;  /* 0x0000001404004986 */ /* 0x0101e8000c10112e */
[----:B0-----:R-:W3:Y:S04]  /*873a0*/  LDL.LU.64 R4, [R1+0x950] ;  /* 0x0009500001047983 */ /* 0x001ee80000300a00 */
[----:B------:R-:W4:Y:S01]  /*873b0*/  LDL.LU R29, [R1+0x94] ;  /* 0x00009400011d7983 */ /* 0x000f220000300800 */
[----:B--2---:R-:W-:-:S05]  /*873c0*/  PRMT R20, R17, 0x7770, RZ ;  /* 0x0000777011147816 */ /* 0x004fca00000000ff */
[----:B------:R0:W-:Y:S04]  /*873d0*/  @P5 STG.E.U8 desc[UR46][R2.64], R20 ;  /* 0x0000001402005986 */ /* 0x0001e8000c10112e */
[----:B0-----:R-:W2:Y:S04]  /*873e0*/  LDL.LU.64 R2, [R1+0x938] ;  /* 0x0009380001027983 */ /* 0x001ea80000300a00 */
        /* <DEDUP_REMOVED lines=19> */
[----:B--2---:R0:W-:Y:S04]  /*87520*/  STL.64 [R1+0x1fd8], R2 ;  /* 0x001fd80201007387 */ /* 0x0041e80000100a00 */
[----:B0-----:R-:W2:Y:S06]  /*87530*/  LDL.LU.64 R2, [R1+0x948] ;  /* 0x0009480001027983 */ /* 0x001eac0000300a00 */
        /* <DEDUP_REMOVED lines=15> */
[----:B------:R-:W-:Y:S01]  /*87630*/  LOP3.LUT P1, RZ, R0, 0x40000000, RZ, 0xc0, !PT ;  /* 0x4000000000ff7812 */ /* 0x000fe2000782c0ff */
[----:B0-----:R-:W4:Y:S01]  /*87640*/  LDL.LU.64 R10, [R1+0x908] ;  /* 0x00090800010a7983 */ /* 0x001f220000300a00 */
[----:B------:R-:W-:-:S11]  /*87650*/  PRMT R20, R17, 0x7772, RZ ;  /* 0x0000777211147816 */ /* 0x000fd600000000ff */
[----:B------:R0:W-:Y:S01]  /*87660*/  @P1 STG.E.U8 desc[UR46][R8.64], R20 ;  /* 0x0000001408001986 */ /* 0x0001e2000c10112e */
[----:B------:R-:W-:Y:S02]  /*87670*/  LOP3.LUT P1, RZ, R19, 0x4000000, RZ, 0xc0, !PT ;  /* 0x0400000013ff7812 */ /* 0x000fe4000782c0ff */
[----:B0-----:R-:W-:Y:S01]  /*87680*/  PRMT R20, R17, 0x7773, RZ ;  /* 0x0000777311147816 */ /* 0x001fe200000000ff */
[----:B------:R-:W4:Y:S10]  /*87690*/  LDL.LU.64 R8, [R1+0x900] ;  /* 0x0009000001087983 */ /* 0x000f340000300a00 */
[----:B------:R0:W-:Y:S01]  /*876a0*/  @P1 STG.E.U8 desc[UR46][R6.64], R20 ;  /* 0x0000001406001986 */ /* 0x0001e2000c10112e */
[----:B------:R-:W-:-:S02]  /*876b0*/  LOP3.LUT P1, RZ, R19, 0x2000000, RZ, 0xc0, !PT ;  /* 0x0200000013ff7812 */ /* 0x000fc4000782c0ff */
[----:B0-----:R-:W-:Y:S01]  /*876c0*/  PRMT R20, R28, 0x7770, RZ ;  /* 0x000077701c147816 */ /* 0x001fe200000000ff */
[----:B------:R-:W4:Y:S10]  /*876d0*/  LDL.LU.64 R6, [R1+0x8f8] ;  /* 0x0008f80001067983 */ /* 0x000f340000300a00 */
[----:B---3--:R0:W-:Y:S01]  /*876e0*/  @P1 STG.E.U8 desc[UR46][R4.64], R20 ;  /* 0x0000001404001986 */ /* 0x0081e2000c10112e */
[----:B------:R-:W-:-:S03]  /*876f0*/  LOP3.LUT P1, RZ, R19, 0x1000000, RZ, 0xc0, !PT ;  /* 0x0100000013ff7812 */ /* 0x000fc6000782c0ff */
[----:B------:R-:W3:Y:S01]  /*87700*/  LDL.LU R17, [R1+0x9c] ;  /* 0x00009c0001117983 */ /* 0x000ee20000300800 */
[----:B0-----:R-:W-:-:S03]  /*87710*/  PRMT R20, R28, 0x7771, RZ ;  /* 0x000077711c147816 */ /* 0x001fc600000000ff */
[----:B------:R-:W3:Y:S06]  /*87720*/  LDL.LU.64 R4, [R1+0x8f0] ;  /* 0x0008f00001047983 */ /* 0x000eec0000300a00 */
[----:B--2---:R0:W-:Y:S04]  /*87730*/  @P1 STG.E.U8 desc[UR46][R2.64], R20 ;  /* 0x0000001402001986 */ /* 0x0041e8000c10112e */
[----:B0-----:R-:W2:Y:S01]  /*87740*/  LDL.LU.64 R2, [R1+0x1fd8] ;  /* 0x001fd80001027983 */ /* 0x001ea20000300a00 */
[----:B------:R-:W-:-:S02]  /*87750*/  LOP3.LUT P1, RZ, R19, 0x800000, RZ, 0xc0, !PT ;  /* 0x0080000013ff7812 */ /* 0x000fc4000782c0ff */
[----:B------:R-:W-:-:S11]  /*87760*/  PRMT R20, R28, 0x7772, RZ ;  /* 0x000077721c147816 */ /* 0x000fd600000000ff */
[----:B--2---:R0:W-:Y:S04]  /*87770*/  @P1 STG.E.U8 desc[UR46][R2.64], R20 ;  /* 0x0000001402001986 */ /* 0x0041e8000c10112e */
[----:B0-----:R-:W2:Y:S01]  /*87780*/  LDL.LU.64 R2, [R1+0x1fd0] ;  /* 0x001fd00001027983 */ /* 0x001ea20000300a00 */
[----:B------:R-:W-:Y:S02]  /*87790*/  LOP3.LUT P1, RZ, R19, 0x400000, RZ, 0xc0, !PT ;  /* 0x0040000013ff7812 */ /* 0x000fe4000782c0ff */
[----:B------:R-:W-:Y:S02]  /*877a0*/  PRMT R20, R28, 0x7773, RZ ;  /* 0x000077731c147816 */ /* 0x000fe400000000ff */
[C---:B------:R-:W-:Y:S02]  /*877b0*/  LOP3.LUT P2, RZ, R0.reuse, 0x20000, RZ, 0xc0, !PT ;  /* 0x0002000000ff7812 */ /* 0x040fe4000784c0ff */
[----:B------:R-:W-:-:S07]  /*877c0*/  LOP3.LUT P0, RZ, R0, 0x8000, RZ, 0xc0, !PT ;  /* 0x0000800000ff7812 */ /* 0x000fce000780c0ff */
[----:B--2---:R0:W-:Y:S04]  /*877d0*/  @P1 STG.E.U8 desc[UR46][R2.64], R20 ;  /* 0x0000001402001986 */ /* 0x0041e8000c10112e */
[----:B0-----:R-:W2:Y:S01]  /*877e0*/  LDL.LU.64 R2, [R1+0x1fc8] ;  /* 0x001fc80001027983 */ /* 0x001ea20000300a00 */
        /* <DEDUP_REMOVED lines=24> */
[----:B---3--:R-:W-:-:S02]  /*87970*/  PRMT R20, R17, 0x7770, RZ ;  /* 0x0000777011147816 */ /* 0x008fc400000000ff */
[----:B------:R-:W3:Y:S04]  /*87980*/  LDL.LU.64 R6, [R1+0x8e8] ;  /* 0x0008e80001067983 */ /* 0x000ee80000300a00 */
[----:B------:R0:W-:Y:S04]  /*87990*/  @P6 STG.E.U8 desc[UR46][R4.64], R20 ;  /* 0x0000001404006986 */ /* 0x0001e8000c10112e */
[----:B0-----:R-:W4:Y:S01]  /*879a0*/  LDL.LU.64 R4, [R1+0x8e0] ;  /* 0x0008e00001047983 */ /* 0x001f220000300a00 */
[C---:B------:R-:W-:Y:S02]  /*879b0*/  LOP3.LUT P3, RZ, R0.reuse, 0x20, RZ, 0xc0, !PT ;  /* 0x0000002000ff7812 */ /* 0x040fe4000786c0ff */
[----:B------:R-:W-:Y:S01]  /*879c0*/  LOP3.LUT P4, RZ, R0, 0x10, RZ, 0xc0, !PT ;  /* 0x0000001000ff7812 */ /* 0x000fe2000788c0ff */
[----:B------:R-:W2:Y:S01]  /*879d0*/  LDL.LU.64 R12, [R1+0x8d8] ;  /* 0x0008d800010c7983 */ /* 0x000ea20000300a00 */
[----:B------:R-:W-:-:S03]  /*879e0*/  PRMT R20, R17, 0x7771, RZ ;  /* 0x0000777111147816 */ /* 0x000fc600000000ff */
[----:B------:R-:W2:Y:S04]  /*879f0*/  LDL.LU.64 R10, [R1+0x8d0] ;  /* 0x0008d000010a7983 */ /* 0x000ea80000300a00 */
[----:B------:R-:W2:Y:S04]  /*87a00*/  LDL.LU.64 R8, [R1+0x8c8] ;  /* 0x0008c80001087983 */ /* 0x000ea80000300a00 */
[----:B------:R-:W2:Y:S04]  /*87a10*/  LDL.LU R22, [R1+0x80] ;  /* 0x0000800001167983 */ /* 0x000ea80000300800 */
[----:B---3--:R0:W-:Y:S02]  /*87a20*/  @P3 STG.E.U8 desc[UR46][R6.64], R20 ;  /* 0x0000001406003986 */ /* 0x0081e4000c10112e */
[----:B0-----:R-:W-:-:S02]  /*87a30*/  PRMT R20, R17, 0x7772, RZ ;  /* 0x0000777211147816 */ /* 0x001fc400000000ff */
[----:B------:R-:W3:Y:S04]  /*87a40*/  LDL.LU.64 R6, [R1+0x8c0] ;  /* 0x0008c00001067983 */ /* 0x000ee80000300a00 */
[----:B------:R-:W3:Y:S04]  /*87a50*/  LDL.LU R23, [R1+0x84] ;  /* 0x0000840001177983 */ /* 0x000ee80000300800 */
[----:B----4-:R0:W-:Y:S04]  /*87a60*/  @P4 STG.E.U8 desc[UR46][R4.64], R20 ;  /* 0x0000001404004986 */ /* 0x0101e8000c10112e */
[----:B0-----:R-:W4:Y:S04]  /*87a70*/  LDL.LU.64 R4, [R1+0x8b8] ;  /* 0x0008b80001047983 */ /* 0x001f280000300a00 */
[----:B------:R-:W2:Y:S04]  /*87a80*/  LDL.LU.64 R26, [R1+0x898] ;  /* 0x00089800011a7983 */ /* 0x000ea80000300a00 */
[----:B--2---:R0:W-:Y:S04]  /*87a90*/  STL.64 [R1+0x1fa8], R26 ;  /* 0x001fa81a01007387 */ /* 0x0041e80000100a00 */
        /* <DEDUP_REMOVED lines=23> */
[----:B------:R-:W-:Y:S02]  /*87c10*/  LOP3.LUT P1, RZ, R2, 0x8000000, RZ, 0xc0, !PT ;  /* 0x0800000002ff7812 */ /* 0x000fe4000782c0ff */
[----:B------:R-:W-:Y:S02]  /*87c20*/  LOP3.LUT R19, R19, 0xfffdffff, RZ, 0xc0, !PT ;  /* 0xfffdffff13137812 */ /* 0x000fe400078ec0ff */
[----:B------:R-:W-:-:S09]  /*87c30*/  LOP3.LUT P5, RZ, R0, 0x4, RZ, 0xc0, !PT ;  /* 0x0000000400ff7812 */ /* 0x000fd200078ac0ff */
[----:B------:R-:W-:Y:S02]  /*87c40*/  @P1 LOP3.LUT R19, R19, 0x20000, RZ, 0xfc, !PT ;  /* 0x0002000013131812 */ /* 0x000fe400078efcff */
[----:B------:R-:W-:Y:S02]  /*87c50*/  LOP3.LUT P1, RZ, R2, 0x20000000, RZ, 0xc0, !PT ;  /* 0x2000000002ff7812 */ /* 0x000fe4000782c0ff */
[----:B------:R-:W-:Y:S02]  /*87c60*/  LOP3.LUT P6, RZ, R0, 0x2, RZ, 0xc0, !PT ;  /* 0x0000000200ff7812 */ /* 0x000fe400078cc0ff */
[----:B------:R-:W-:Y:S02]  /*87c70*/  LOP3.LUT R19, R19, 0xfffbffff, RZ, 0xc0, !PT ;  /* 0xfffbffff13137812 */ /* 0x000fe400078ec0ff */
[----:B------:R-:W-:Y:S02]  /*87c80*/  PRMT R20, R17, 0x7773, RZ ;  /* 0x0000777311147816 */ /* 0x000fe400000000ff */
[----:B------:R-:W2:Y:S05]  /*87c90*/  LDL.LU R17, [R1+0x88] ;  /* 0x0000880001117983 */ /* 0x000eaa0000300800 */
[----:B------:R-:W-:Y:S01]  /*87ca0*/  @P1 LOP3.LUT R19, R19, 0x40000, RZ, 0xfc, !PT ;  /* 0x0004000013131812 */ /* 0x000fe200078efcff */
[----:B------:R0:W-:Y:S01]  /*87cb0*/  @P5 STG.E.U8 desc[UR46][R12.64], R20 ;  /* 0x000000140c005986 */ /* 0x0001e2000c10112e */
[----:B------:R-:W-:-:S03]  /*87cc0*/  LOP3.LUT P1, RZ, R2, 0x80000000, RZ, 0xc0, !PT ;  /* 0x8000000002ff7812 */ /* 0x000fc6000782c0ff */
[----:B------:R-:W2:Y:S04]  /*87cd0*/  LDL.LU.64 R24, [R1+0x890] ;  /* 0x0008900001187983 */ /* 0x000ea80000300a00 */
[----:B------:R-:W2:Y:S01]  /*87ce0*/  LDL.LU.64 R28, [R1+0x888] ;  /* 0x00088800011c7983 */ /* 0x000ea20000300a00 */
[----:B0-----:R-:W-:-:S03]  /*87cf0*/  PRMT R20, R22, 0x7770, RZ ;  /* 0x0000777016147816 */ /* 0x001fc600000000ff */
[----:B------:R-:W2:Y:S04]  /*87d00*/  LDL.LU.64 R14, [R1+0x880] ;  /* 0x00088000010e7983 */ /* 0x000ea80000300a00 */
[----:B------:R0:W-:Y:S04]  /*87d10*/  @P6 STG.E.U8 desc[UR46][R10.64], R20 ;  /* 0x000000140a006986 */ /* 0x0001e8000c10112e */
[----:B------:R-:W2:Y:S01]  /*87d20*/  LDL.LU.64 R12, [R1+0x878] ;  /* 0x00087800010c7983 */ /* 0x000ea20000300a00 */
[----:B0-----:R-:W-:-:S03]  /*87d30*/  PRMT R20, R22, 0x7771, RZ ;  /* 0x0000777116147816 */ /* 0x001fc600000000ff */
[----:B------:R-:W2:Y:S04]  /*87d40*/  LDL.LU.64 R10, [R1+0x870] ;  /* 0x00087000010a7983 */ /* 0x000ea80000300a00 */
[----:B------:R0:W-:Y:S01]  /*87d50*/  @P1 STG.E.U8 desc[UR46][R8.64], R20 ;  /* 0x0000001408001986 */ /* 0x0001e2000c10112e */
[C---:B------:R-:W-:Y:S02]  /*87d60*/  LOP3.LUT P1, RZ, R19.reuse, 0x40000, RZ, 0xc0, !PT ;  /* 0x0004000013ff7812 */ /* 0x040fe4000782c0ff */
[----:B0-----:R-:W-:Y:S01]  /*87d70*/  PRMT R20, R22, 0x7772, RZ ;  /* 0x0000777216147816 */ /* 0x001fe200000000ff */
[----:B------:R-:W2:Y:S10]  /*87d80*/  LDL.LU.64 R8, [R1+0x868] ;  /* 0x0008680001087983 */ /* 0x000eb40000300a00 */
[----:B---3--:R0:W-:Y:S01]  /*87d90*/  @P1 STG.E.U8 desc[UR46][R6.64], R20 ;  /* 0x0000001406001986 */ /* 0x0081e2000c10112e */
[----:B------:R-:W-:-:S02]  /*87da0*/  LOP3.LUT P1, RZ, R19, 0x20000, RZ, 0xc0, !PT ;  /* 0x0002000013ff7812 */ /* 0x000fc4000782c0ff */
[----:B0-----:R-:W-:Y:S01]  /*87db0*/  PRMT R20, R22, 0x7773, RZ ;  /* 0x0000777316147816 */ /* 0x001fe200000000ff */
[----:B------:R-:W3:Y:S10]  /*87dc0*/  LDL.LU.64 R6, [R1+0x860] ;  /* 0x0008600001067983 */ /* 0x000ef40000300a00 */
[----:B----4-:R0:W-:Y:S01]  /*87dd0*/  @P1 STG.E.U8 desc[UR46][R4.64], R20 ;  /* 0x0000001404001986 */ /* 0x0101e2000c10112e */
[----:B------:R-:W-:-:S02]  /*87de0*/  LOP3.LUT P1, RZ, R19, 0x10000, RZ, 0xc0, !PT ;  /* 0x0001000013ff7812 */ /* 0x000fc4000782c0ff */
        /* <DEDUP_REMOVED lines=9> */
[----:B------:R-:W-:-:S11]  /*87e80*/  PRMT R20, R23, 0x7772, RZ ;  /* 0x0000777217147816 */ /* 0x000fd600000000ff */
        /* <DEDUP_REMOVED lines=26> */
[----:B---3--:R0:W-:Y:S02]  /*88030*/  @P5 STG.E.U8 desc[UR46][R6.64], R20 ;  /* 0x0000001406005986 */ /* 0x0081e4000c10112e */
[----:B0-----:R-:W-:Y:S02]  /*88040*/  PRMT R20, R3, 0x7773, RZ ;  /* 0x0000777303147816 */ /* 0x001fe400000000ff */
[----:B------:R-:W2:Y:S04]  /*88050*/  LDL.LU R3, [R1+0x1fa0] ;  /* 0x001fa00001037983 */ /* 0x000ea80000300800 */
[----:B----4-:R0:W-:Y:S04]  /*88060*/  @P6 STG.E.U8 desc[UR46][R4.64], R20 ;  /* 0x0000001404006986 */ /* 0x0101e8000c10112e */
[----:B------:R-:W3:Y:S04]  /*88070*/  LDL.LU.64 R6, [R1+0x850] ;  /* 0x0008500001067983 */ /* 0x000ee80000300a00 */
[----:B------:R-:W4:Y:S01]  /*88080*/  LDL.LU.64 R28, [R1+0x848] ;  /* 0x00084800011c7983 */ /* 0x000f220000300a00 */
[----:B0-----:R-:W-:-:S03]  /*88090*/  IMAD.MOV.U32 R4, RZ, RZ, R16 ;  /* 0x000000ffff047224 */ /* 0x001fc600078e0010 */
[----:B------:R-:W4:Y:S04]  /*880a0*/  LDL.LU.64 R16, [R1+0x840] ;  /* 0x0008400001107983 */ /* 0x000f280000300a00 */
[----:B------:R-:W3:Y:S01]  /*880b0*/  LDL.LU R15, [R1+0x70] ;  /* 0x00007000010f7983 */ /* 0x000ee20000300800 */
[C---:B------:R-:W-:Y:S02]  /*880c0*/  LOP3.LUT P3, RZ, R2.reuse, 0x8, RZ, 0xc0, !PT ;  /* 0x0000000802ff7812 */ /* 0x040fe4000786c0ff */
[----:B------:R-:W-:Y:S01]  /*880d0*/  LOP3.LUT P4, RZ, R2, 0x2, RZ, 0xc0, !PT ;  /* 0x0000000202ff7812 */ /* 0x000fe2000788c0ff */
[----:B------:R-:W4:Y:S04]  /*880e0*/  LDL.LU.64 R12, [R1+0x838] ;  /* 0x00083800010c7983 */ /* 0x000f280000300a00 */
[----:B------:R-:W4:Y:S04]  /*880f0*/  LDL.LU.64 R10, [R1+0x830] ;  /* 0x00083000010a7983 */ /* 0x000f280000300a00 */
[----:B------:R-:W4:Y:S04]  /*88100*/  LDL.LU.64 R8, [R1+0x828] ;  /* 0x0008280001087983 */ /* 0x000f280000300a00 */
[----:B------:R-:W4:Y:S01]  /*88110*/  LDL.LU R21, [R1+0x74] ;  /* 0x0000740001157983 */ /* 0x000f220000300800 */
[----:B--2---:R-:W-:-:S02]  /*88120*/  LOP3.LUT P5, RZ, R3, 0x80000000, RZ, 0xc0, !PT ;  /* 0x8000000003ff7812 */ /* 0x004fc400078ac0ff */
[----:B---3--:R-:W-:-:S05]  /*88130*/  PRMT R20, R15, 0x7770, RZ ;  /* 0x000077700f147816 */ /* 0x008fca00000000ff */
[----:B------:R0:W-:Y:S02]  /*88140*/  @P3 STG.E.U8 desc[UR46][R6.64], R20 ;  /* 0x0000001406003986 */ /* 0x0001e4000c10112e */
[C---:B0-----:R-:W-:Y:S02]  /*88150*/  PRMT R20, R15.reuse, 0x7771, RZ ;  /* 0x000077710f147816 */ /* 0x041fe400000000ff */
[----:B------:R-:W2:Y:S04]  /*88160*/  LDL.LU.64 R6, [R1+0x820] ;  /* 0x0008200001067983 */ /* 0x000ea80000300a00 */
[----:B----4-:R0:W-:Y:S04]  /*88170*/  @P4 STG.E.U8 desc[UR46][R28.64], R20 ;  /* 0x000000141c004986 */ /* 0x0101e8000c10112e */
[----:B------:R-:W3:Y:S01]  /*88180*/  LDL.LU R5, [R1+0x78] ;  /* 0x0000780001057983 */ /* 0x000ee20000300800 */
[----:B0-----:R-:W-:-:S05]  /*88190*/  PRMT R20, R15, 0x7772, RZ ;  /* 0x000077720f147816 */ /* 0x001fca00000000ff */
[----:B------:R0:W-:Y:S04]  /*881a0*/  @P5 STG.E.U8 desc[UR46][R16.64], R20 ;  /* 0x0000001410005986 */ /* 0x0001e8000c10112e */
        /* <DEDUP_REMOVED lines=24> */
[----:B------:R-:W3:Y:S01]  /*88330*/  LDL.LU.64 R22, [R1+0x800] ;  /* 0x0008000001167983 */ /* 0x000ee20000300a00 */
[----:B------:R-:W-:Y:S02]  /*88340*/  LOP3.LUT R19, R19, 0xfffffdff, RZ, 0xc0, !PT ;  /* 0xfffffdff13137812 */ /* 0x000fe400078ec0ff */
[----:B------:R-:W-:Y:S01]  /*88350*/  LOP3.LUT P6, RZ, R3, 0x20000000, RZ, 0xc0, !PT ;  /* 0x2000000003ff7812 */ /* 0x000fe200078cc0ff */
[----:B------:R-:W3:Y:S01]  /*88360*/  LDL.LU.64 R26, [R1+0x7f8] ;  /* 0x0007f800011a7983 */ /* 0x000ee20000300a00 */
[----:B------:R-:W-:-:S03]  /*88370*/  PRMT R20, R15, 0x7773, RZ ;  /* 0x000077730f147816 */ /* 0x000fc600000000ff */
[----:B------:R-:W3:Y:S04]  /*88380*/  LDL.LU.64 R24, [R1+0x7f0] ;  /* 0x0007f00001187983 */ /* 0x000ee80000300a00 */
[----:B------:R-:W-:Y:S01]  /*88390*/  @P1 LOP3.LUT R19, R19, 0x200, RZ, 0xfc, !PT ;  /* 0x0000020013131812 */ /* 0x000fe200078efcff */
[----:B------:R-:W3:Y:S01]  /*883a0*/  LDL.LU.64 R28, [R1+0x7e8] ;  /* 0x0007e800011c7983 */ /* 0x000ee20000300a00 */
[----:B------:R-:W-:Y:S02]  /*883b0*/  LOP3.LUT P1, RZ, R3, 0x2000000, RZ, 0xc0, !PT ;  /* 0x0200000003ff7812 */ /* 0x000fe4000782c0ff */
[----:B------:R-:W-:Y:S01]  /*883c0*/  LOP3.LUT R19, R19, 0xfffffbff, RZ, 0xc0, !PT ;  /* 0xfffffbff13137812 */ /* 0x000fe200078ec0ff */
[----:B------:R0:W-:Y:S04]  /*883d0*/  @P6 STG.E.U8 desc[UR46][R12.64], R20 ;  /* 0x000000140c006986 */ /* 0x0001e8000c10112e */
[----:B------:R-:W3:Y:S06]  /*883e0*/  LDL.LU.64 R14, [R1+0x7e0] ;  /* 0x0007e000010e7983 */ /* 0x000eec0000300a00 */
[----:B------:R-:W-:-:S02]  /*883f0*/  @P1 LOP3.LUT R19, R19, 0x400, RZ, 0xfc, !PT ;  /* 0x0000040013131812 */ /* 0x000fc400078efcff */
[----:B------:R-:W-:Y:S01]  /*88400*/  LOP3.LUT P1, RZ, R3, 0x10000000, RZ, 0xc0, !PT ;  /* 0x1000000003ff7812 */ /* 0x000fe2000782c0ff */
[----:B0-----:R-:W3:Y:S01]  /*88410*/  LDL.LU.64 R12, [R1+0x7d8] ;  /* 0x0007d800010c7983 */ /* 0x001ee20000300a00 */
[----:B------:R-:W-:-:S11]  /*88420*/  PRMT R20, R21, 0x7770, RZ ;  /* 0x0000777015147816 */ /* 0x000fd600000000ff */
[----:B------:R0:W-:Y:S01]  /*88430*/  @P1 STG.E.U8 desc[UR46][R10.64], R20 ;  /* 0x000000140a001986 */ /* 0x0001e2000c10112e */
[----:B------:R-:W-:Y:S02]  /*88440*/  LOP3.LUT P1, RZ, R19, 0x400, RZ, 0xc0, !PT ;  /* 0x0000040013ff7812 */ /* 0x000fe4000782c0ff */
[----:B0-----:R-:W-:Y:S01]  /*88450*/  PRMT R20, R21, 0x7771, RZ ;  /* 0x0000777115147816 */ /* 0x001fe200000000ff */
[----:B------:R-:W3:Y:S10]  /*88460*/  LDL.LU.64 R10, [R1+0x7d0] ;  /* 0x0007d000010a7983 */ /* 0x000ef40000300a00 */
[----:B------:R0:W-:Y:S01]  /*88470*/  @P1 STG.E.U8 desc[UR46][R8.64], R20 ;  /* 0x0000001408001986 */ /* 0x0001e2000c10112e */
[----:B------:R-:W-:-:S02]  /*88480*/  LOP3.LUT P1, RZ, R19, 0x200, RZ, 0xc0, !PT ;  /* 0x0000020013ff7812 */ /* 0x000fc4000782c0ff */
[----:B0-----:R-:W-:Y:S01]  /*88490*/  PRMT R20, R21, 0x7772, RZ ;  /* 0x0000777215147816 */ /* 0x001fe200000000ff */
[----:B------:R-:W3:Y:S10]  /*884a0*/  LDL.LU.64 R8, [R1+0x7c8] ;  /* 0x0007c80001087983 */ /* 0x000ef40000300a00 */
[----:B--2---:R0:W-:Y:S01]  /*884b0*/  @P1 STG.E.U8 desc[UR46][R6.64], R20 ;  /* 0x0000001406001986 */ /* 0x0041e2000c10112e */
[----:B------:R-:W-:-:S02]  /*884c0*/  LOP3.LUT P1, RZ, R19, 0x100, RZ, 0xc0, !PT ;  /* 0x0000010013ff7812 */ /* 0x000fc4000782c0ff */
[----:B0-----:R-:W-:Y:S01]  /*884d0*/  PRMT R20, R21, 0x7773, RZ ;  /* 0x0000777315147816 */ /* 0x001fe200000000ff */
[----:B------:R-:W2:Y:S10]  /*884e0*/  LDL.LU.64 R6, [R1+0x7c0] ;  /* 0x0007c00001067983 */ /* 0x000eb40000300a00 */
[----:B----4-:R0:W-:Y:S04]  /*884f0*/  @P1 STG.E.U8 desc[UR46][R16.64], R20 ;  /* 0x0000001410001986 */ /* 0x0101e8000c10112e */
[----:B0-----:R-:W4:Y:S01]  /*88500*/  LDL.LU.64 R16, [R1+0x1f98] ;  /* 0x001f980001107983 */ /* 0x001f220000300a00 */
[----:B------:R-:W-:-:S02]  /*88510*/  LOP3.LUT P1, RZ, R19, 0x80, RZ, 0xc0, !PT ;  /* 0x0000008013ff7812 */ /* 0x000fc4000782c0ff */
[----:B---3--:R-:W-:-:S11]  /*88520*/  PRMT R20, R5, 0x7770, RZ ;  /* 0x0000777005147816 */ /* 0x008fd600000000ff */
[----:B----4-:R0:W-:Y:S04]  /*88530*/  @P1 STG.E.U8 desc[UR46][R16.64], R20 ;  /* 0x0000001410001986 */ /* 0x0101e8000c10112e */
[----:B0-----:R-:W3:Y:S01]  /*88540*/  LDL.LU.64 R16, [R1+0x1f90] ;  /* 0x001f900001107983 */ /* 0x001ee20000300a00 */
[----:B------:R-:W-:Y:S02]  /*88550*/  LOP3.LUT P1, RZ, R19, 0x40, RZ, 0xc0, !PT ;  /* 0x0000004013ff7812 */ /* 0x000fe4000782c0ff */
[----:B------:R-:W-:-:S11]  /*88560*/  PRMT R20, R5, 0x7771, RZ ;  /* 0x0000777105147816 */ /* 0x000fd600000000ff */
        /* <DEDUP_REMOVED lines=9> */
[C---:B------:R-:W-:Y:S02]  /*88600*/  LOP3.LUT P2, RZ, R3.reuse, 0x800, RZ, 0xc0, !PT ;  /* 0x0000080003ff7812 */ /* 0x040fe4000784c0ff */
[C---:B------:R-:W-:Y:S02]  /*88610*/  LOP3.LUT P0, RZ, R3.reuse, 0x200, RZ, 0xc0, !PT ;  /* 0x0000020003ff7812 */ /* 0x040fe4000780c0ff */
[C---:B------:R-:W-:Y:S02]  /*88620*/  LOP3.LUT P3, RZ, R3.reuse, 0x80, RZ, 0xc0, !PT ;  /* 0x0000008003ff7812 */ /* 0x040fe4000786c0ff */
[C---:B------:R-:W-:Y:S02]  /*88630*/  LOP3.LUT P4, RZ, R3.reuse, 0x40, RZ, 0xc0, !PT ;  /* 0x0000004003ff7812 */ /* 0x040fe4000788c0ff */
[----:B------:R-:W-:-:S02]  /*88640*/  LOP3.LUT P5, RZ, R3, 0x8, RZ, 0xc0, !PT ;  /* 0x0000000803ff7812 */ /* 0x000fc400078ac0ff */
        /* <DEDUP_REMOVED lines=9> */
[----:B------:R0:W-:Y:S02]  /*886e0*/  @P3 STG.E.U8 desc[UR46][R12.64], R20 ;  /* 0x000000140c003986 */ /* 0x0001e4000c10112e */
[----:B0-----:R-:W-:-:S05]  /*886f0*/  PRMT R20, R17, 0x7770, RZ ;  /* 0x0000777011147816 */ /* 0x001fca00000000ff */
[----:B------:R0:W-:Y:S02]  /*88700*/  @P4 STG.E.U8 desc[UR46][R10.64], R20 ;  /* 0x000000140a004986 */ /* 0x0001e4000c10112e */
[----:B0-----:R-:W-:-:S05]  /*88710*/  PRMT R20, R17, 0x7771, RZ ;  /* 0x0000777111147816 */ /* 0x001fca00000000ff */
[----:B------:R0:W-:Y:S04]  /*88720*/  @P5 STG.E.U8 desc[UR46][R8.64], R20 ;  /* 0x0000001408005986 */ /* 0x0001e8000c10112e */
[----:B------:R-:W-:Y:S04]  /*88730*/  STL.64 [R1+0x1f60], R2 ;  /* 0x001f600201007387 */ /* 0x000fe80000100a00 */
[----:B------:R-:W4:Y:S01]  /*88740*/  LDL.LU.64 R24, [R1+0x7b8] ;  /* 0x0007b80001187983 */ /* 0x000f220000300a00 */
[----:B0-----:R-:W-:-:S05]  /*88750*/  PRMT R20, R17, 0x7772, RZ ;  /* 0x0000777211147816 */ /* 0x001fca00000000ff */
[----:B--2---:R0:W-:Y:S04]  /*88760*/  @P6 STG.E.U8 desc[UR46][R6.64], R20 ;  /* 0x0000001406006986 */ /* 0x0041e8000c10112e */
[----:B0-----:R-:W2:Y:S04]  /*88770*/  LDL.LU.64 R6, [R1+0x7b0] ;  /* 0x0007b00001067983 */ /* 0x001ea80000300a00 */
[----:B------:R-:W2:Y:S04]  /*88780*/  LDL.LU.64 R28, [R1+0x7a8] ;  /* 0x0007a800011c7983 */ /* 0x000ea80000300a00 */
[----:B------:R-:W2:Y:S04]  /*88790*/  LDL.LU.64 R14, [R1+0x7a0] ;  /* 0x0007a000010e7983 */ /* 0x000ea80000300a00 */
[----:B------:R-:W2:Y:S01]  /*887a0*/  LDL.LU R5, [R1+0x64] ;  /* 0x0000640001057983 */ /* 0x000ea20000300800 */
[----:B------:R-:W-:-:S02]  /*887b0*/  LOP3.LUT P3, RZ, R3, 0x1, RZ, 0xc0, !PT ;  /* 0x0000000103ff7812 */ /* 0x000fc4000786c0ff */
[----:B------:R-:W-:Y:S01]  /*887c0*/  PRMT R20, R17, 0x7773, RZ ;  /* 0x0000777311147816 */ /* 0x000fe200000000ff */
[----:B------:R-:W2:Y:S04]  /*887d0*/  LDL.LU.64 R12, [R1+0x798] ;  /* 0x00079800010c7983 */ /* 0x000ea80000300a00 */
[----:B------:R-:W2:Y:S04]  /*887e0*/  LDL.LU.64 R10, [R1+0x790] ;  /* 0x00079000010a7983 */ /* 0x000ea80000300a00 */
[----:B------:R-:W2:Y:S04]  /*887f0*/  LDL.LU R8, [R1+0x68] ;  /* 0x0000680001087983 */ /* 0x000ea80000300800 */
[----:B------:R-:W2:Y:S01]  /*88800*/  LDL.LU R17, [R1+0x1f80] ;  /* 0x001f800001117983 */ /* 0x000ea20000300800 */
[----:B---3--:R-:W-:-:S03]  /*88810*/  LOP3.LUT P6, RZ, R16, 0x80000000, RZ, 0xc0, !PT ;  /* 0x8000000010ff7812 */ /* 0x008fc600078cc0ff */
[----:B----4-:R2:W-:Y:S02]  /*88820*/  @P3 STG.E.U8 desc[UR46][R24.64], R20 ;  /* 0x0000001418003986 */ /* 0x0105e4000c10112e */
[----:B--2---:R-:W-:-:S08]  /*88830*/  PRMT R20, R5, 0x7770, RZ ;  /* 0x0000777005147816 */ /* 0x004fd000000000ff */
[----:B------:R0:W-:Y:S04]  /*88840*/  @P6 STG.E.U8 desc[UR46][R6.64], R20 ;  /* 0x0000001406006986 */ /* 0x0001e8000c10112e */
[----:B0-----:R-:W2:Y:S04]  /*88850*/  LDL.LU.64 R6, [R1+0x788] ;  /* 0x0007880001067983 */ /* 0x001ea80000300a00 */
[----:B------:R-:W3:Y:S04]  /*88860*/  LDL.LU R23, [R1+0x6c] ;  /* 0x00006c0001177983 */ /* 0x000ee80000300800 */
[----:B---3--:R0:W-:Y:S04]  /*88870*/  STL [R1+0x1f70], R23 ;  /* 0x001f701701007387 */ /* 0x0081e80000100800 */
        /* <DEDUP_REMOVED lines=16> */
[----:B------:R-:W-:Y:S01]  /*88980*/  LOP3.LUT P1, RZ, R16, 0x80000, RZ, 0xc0, !PT ;  /* 0x0008000010ff7812 */ /* 0x000fe2000782c0ff */
[----:B---3--:R0:W-:Y:S04]  /*88990*/  STL.64 [R1+0x1f78], R22 ;  /* 0x001f781601007387 */ /* 0x0081e80000100a00 */
[----:B0-----:R-:W3:Y:S04]  /*889a0*/  LDL.LU.64 R22, [R1+0x780] ;  /* 0x0007800001167983 */ /* 0x001ee80000300a00 */
[----:B------:R-:W4:Y:S01]  /*889b0*/  LDL.LU.64 R2, [R1+0x760] ;  /* 0x0007600001027983 */ /* 0x000f220000300a00 */
[----:B------:R-:W-:-:S04]  /*889c0*/  LOP3.LUT R19, R19, 0xfffffffe, RZ, 0xc0, !PT ;  /* 0xfffffffe13137812 */ /* 0x000fc800078ec0ff */
[----:B------:R-:W-:Y:S02]  /*889d0*/  @P1 LOP3.LUT R19, R19, 0x1, RZ, 0xfc, !PT ;  /* 0x0000000113131812 */ /* 0x000fe400078efcff */
[C---:B------:R-:W-:Y:S02]  /*889e0*/  LOP3.LUT P1, RZ, R16.reuse, 0x200000, RZ, 0xc0, !PT ;  /* 0x0020000010ff7812 */ /* 0x040fe4000782c0ff */
        /* <DEDUP_REMOVED lines=19> */
[----:B--2---:R-:W-:Y:S01]  /*88b20*/  @P1 STG.E.U8 desc[UR46][R6.64], R20 ;  /* 0x0000001406001986 */ /* 0x004fe2000c10112e */
[----:B------:R-:W-:Y:S02]  /*88b30*/  LOP3.LUT P1, RZ, R19, 0x1, RZ, 0xc0, !PT ;  /* 0x0000000113ff7812 */ /* 0x000fe4000782c0ff */
[----:B------:R-:W-:Y:S01]  /*88b40*/  PRMT R19, R8, 0x7772, RZ ;  /* 0x0000777208137816 */ /* 0x000fe200000000ff */
[----:B----4-:R0:W-:Y:S04]  /*88b50*/  STL.64 [R1+0x1f68], R2 ;  /* 0x001f680201007387 */ /* 0x0101e80000100a00 */
[----:B0-----:R-:W2:Y:S04]  /*88b60*/  LDL.LU.64 R2, [R1+0x770] ;  /* 0x0007700001027983 */ /* 0x001ea80000300a00 */
[----:B------:R-:W4:Y:S04]  /*88b70*/  LDL.LU R9, [R1+0x50] ;  /* 0x0000500001097983 */ /* 0x000f280000300800 */
        /* <DEDUP_REMOVED lines=9> */
[----:B---3--:R0:W-:Y:S04]  /*88c10*/  @P1 STG.E.U8 desc[UR46][R22.64], R19 ;  /* 0x0000001316001986 */ /* 0x0081e8000c10112e */
[----:B0-----:R-:W3:Y:S01]  /*88c20*/  LDL.LU.64 R22, [R1+0x1f78] ;  /* 0x001f780001167983 */ /* 0x001ee20000300a00 */
[----:B------:R-:W-:-:S02]  /*88c30*/  LOP3.LUT P1, RZ, R18, 0x80000000, RZ, 0xc0, !PT ;  /* 0x8000000012ff7812 */ /* 0x000fc4000782c0ff */
[----:B------:R-:W-:Y:S02]  /*88c40*/  PRMT R19, R8, 0x7773, RZ ;  /* 0x0000777308137816 */ /* 0x000fe400000000ff */
[----:B------:R-:W4:Y:S09]  /*88c50*/  LDL.LU R8, [R1+0x1f74] ;  /* 0x001f740001087983 */ /* 0x000f320000300800 */
[----:B---3--:R0:W-:Y:S04]  /*88c60*/  @P1 STG.E.U8 desc[UR46][R22.64], R19 ;  /* 0x0000001316001986 */ /* 0x0081e8000c10112e */
[----:B0-----:R-:W3:Y:S01]  /*88c70*/  LDL.LU R23, [R1+0x1f70] ;  /* 0x001f700001177983 */ /* 0x001ee20000300800 */
[----:B------:R-:W-:-:S02]  /*88c80*/  LOP3.LUT P1, RZ, R18, 0x40000000, RZ, 0xc0, !PT ;  /* 0x4000000012ff7812 */ /* 0x000fc4000782c0ff */
[----:B---3--:R-:W-:-:S11]  /*88c90*/  PRMT R19, R23, 0x7770, RZ ;  /* 0x0000777017137816 */ /* 0x008fd600000000ff */
[----:B--2---:R0:W-:Y:S04]  /*88ca0*/  @P1 STG.E.U8 desc[UR46][R2.64], R19 ;  /* 0x0000001302001986 */ /* 0x0041e8000c10112e */
[----:B0-----:R-:W2:Y:S01]  /*88cb0*/  LDL.LU.64 R2, [R1+0x1f68] ;  /* 0x001f680001027983 */ /* 0x001ea20000300a00 */
[----:B------:R-:W-:Y:S02]  /*88cc0*/  LOP3.LUT P1, RZ, R18, 0x20000000, RZ, 0xc0, !PT ;  /* 0x2000000012ff7812 */ /* 0x000fe4000782c0ff */
[----:B------:R-:W-:-:S11]  /*88cd0*/  PRMT R19, R23, 0x7771, RZ ;  /* 0x0000777117137816 */ /* 0x000fd600000000ff */
[----:B----4-:R0:W-:Y:S01]  /*88ce0*/  @P1 STG.E.U8 desc[UR46][R20.64], R19 ;  /* 0x0000001314001986 */ /* 0x0101e2000c10112e */
[----:B------:R-:W-:Y:S02]  /*88cf0*/  LOP3.LUT P1, RZ, R18, 0x10000000, RZ, 0xc0, !PT ;  /* 0x1000000012ff7812 */ /* 0x000fe4000782c0ff */
[----:B0-----:R-:W-:Y:S02]  /*88d00*/  PRMT R19, R23, 0x7772, RZ ;  /* 0x0000777217137816 */ /* 0x001fe400000000ff */
[C---:B------:R-:W-:Y:S02]  /*88d10*/  LOP3.LUT P2, RZ, R16.reuse, 0x200, RZ, 0xc0, !PT ;  /* 0x0000020010ff7812 */ /* 0x040fe4000784c0ff */
[C---:B------:R-:W-:Y:S02]  /*88d20*/  LOP3.LUT P0, RZ, R16.reuse, 0x80, RZ, 0xc0, !PT ;  /* 0x0000008010ff7812 */ /* 0x040fe4000780c0ff */
[----:B------:R-:W-:-:S05]  /*88d30*/  LOP3.LUT P3, RZ, R16, 0x20, RZ, 0xc0, !PT ;  /* 0x0000002010ff7812 */ /* 0x000fca000786c0ff */
[----:B--2---:R0:W-:Y:S01]  /*88d40*/  @P1 STG.E.U8 desc[UR46][R2.64], R19 ;  /* 0x0000001302001986 */ /* 0x0041e2000c10112e */
        /* <DEDUP_REMOVED lines=8> */
[----:B------:R0:W-:Y:S04]  /*88dd0*/  @P3 STG.E.U8 desc[UR46][R14.64], R19 ;  /* 0x000000130e003986 */ /* 0x0001e8000c10112e */
[----:B0-----:R-:W2:Y:S04]  /*88de0*/  LDL.LU.64 R14, [R1+0x720] ;  /* 0x00072000010e7983 */ /* 0x001ea80000300a00 */
[----:B------:R-:W3:Y:S01]  /*88df0*/  LDL.LU.64 R28, [R1+0x718] ;  /* 0x00071800011c7983 */ /* 0x000ee20000300a00 */
[C---:B------:R-:W-:Y:S02]  /*88e00*/  LOP3.LUT P6, RZ, R16.reuse, 0x8, RZ, 0xc0, !PT ;  /* 0x0000000810ff7812 */ /* 0x040fe400078cc0ff */
[----:B------:R-:W-:Y:S01]  /*88e10*/  PRMT R19, R9, 0x7773, RZ ;  /* 0x0000777309137816 */ /* 0x000fe200000000ff */
[----:B------:R-:W4:Y:S04]  /*88e20*/  LDL.LU.64 R26, [R1+0x710] ;  /* 0x00071000011a7983 */ /* 0x000f280000300a00 */
[----:B------:R-:W4:Y:S06]  /*88e30*/  LDL.LU.64 R24, [R1+0x708] ;  /* 0x0007080001187983 */ /* 0x000f2c0000300a00 */
[----:B------:R0:W-:Y:S01]  /*88e40*/  @P6 STG.E.U8 desc[UR46][R12.64], R19 ;  /* 0x000000130c006986 */ /* 0x0001e2000c10112e */
[----:B------:R-:W-:-:S03]  /*88e50*/  LOP3.LUT P5, RZ, R16, 0x2, RZ, 0xc0, !PT ;  /* 0x0000000210ff7812 */ /* 0x000fc600078ac0ff */
[----:B0-----:R-:W4:Y:S04]  /*88e60*/  LDL.LU.64 R12, [R1+0x700] ;  /* 0x00070000010c7983 */ /* 0x001f280000300a00 */
[----:B------:R-:W4:Y:S01]  /*88e70*/  LDL.LU R9, [R1+0x58] ;  /* 0x0000580001097983 */ /* 0x000f220000300800 */
[----:B------:R-:W-:Y:S02]  /*88e80*/  PRMT R19, R5, 0x7770, RZ ;  /* 0x0000777005137816 */ /* 0x000fe400000000ff */
[----:B------:R-:W-:-:S03]  /*88e90*/  LOP3.LUT P4, RZ, R17, 0x80000000, RZ, 0xc0, !PT ;  /* 0x8000000011ff7812 */ /* 0x000fc6000788c0ff */
[----:B------:R0:W-:Y:S04]  /*88ea0*/  @P5 STG.E.U8 desc[UR46][R10.64], R19 ;  /* 0x000000130a005986 */ /* 0x0001e8000c10112e */
[----:B0-----:R-:W4:Y:S01]  /*88eb0*/  LDL.LU.64 R10, [R1+0x6f8] ;  /* 0x0006f800010a7983 */ /* 0x001f220000300a00 */
[----:B------:R-:W-:Y:S02]  /*88ec0*/  PRMT R19, R5, 0x7771, RZ ;  /* 0x0000777105137816 */ /* 0x000fe400000000ff */
[----:B------:R-:W-:-:S03]  /*88ed0*/  LOP3.LUT P6, RZ, R17, 0x20000000, RZ, 0xc0, !PT ;  /* 0x2000000011ff7812 */ /* 0x000fc600078cc0ff */
[----:B------:R0:W-:Y:S04]  /*88ee0*/  @P4 STG.E.U8 desc[UR46][R6.64], R19 ;  /* 0x0000001306004986 */ /* 0x0001e8000c10112e */
[----:B0-----:R-:W4:Y:S01]  /*88ef0*/  LDL.LU.64 R6, [R1+0x6f0] ;  /* 0x0006f00001067983 */ /* 0x001f220000300a00 */
[----:B------:R-:W-:Y:S02]  /*88f00*/  PRMT R19, R5, 0x7772, RZ ;  /* 0x0000777205137816 */ /* 0x000fe400000000ff */
[C---:B------:R-:W-:Y:S02]  /*88f10*/  LOP3.LUT P5, RZ, R17.reuse, 0x8000000, RZ, 0xc0, !PT ;  /* 0x0800000011ff7812 */ /* 0x040fe400078ac0ff */
[----:B------:R-:W-:Y:S02]  /*88f20*/  LOP3.LUT P3, RZ, R17, 0x80, RZ, 0xc0, !PT ;  /* 0x0000008011ff7812 */ /* 0x000fe4000786c0ff */
[----:B------:R-:W-:-:S11]  /*88f30*/  LOP3.LUT R18, R18, 0xffefffff, RZ, 0xc0, !PT ;  /* 0xffefffff12127812 */ /* 0x000fd600078ec0ff */
[----:B------:R-:W-:Y:S02]  /*88f40*/  @P3 LOP3.LUT R18, R18, 0x100000, RZ, 0xfc, !PT ;  /* 0x0010000012123812 */ /* 0x000fe400078efcff */
[----:B------:R-:W-:Y:S02]  /*88f50*/  LOP3.LUT P3, RZ, R17, 0x200, RZ, 0xc0, !PT ;  /* 0x0000020011ff7812 */ /* 0x000fe4000786c0ff */
[----:B------:R-:W-:-:S11]  /*88f60*/  LOP3.LUT R18, R18, 0xffdfffff, RZ, 0xc0, !PT ;  /* 0xffdfffff12127812 */ /* 0x000fd600078ec0ff */
[----:B------:R-:W-:Y:S02]  /*88f70*/  @P3 LOP3.LUT R18, R18, 0x200000, RZ, 0xfc, !PT ;  /* 0x0020000012123812 */ /* 0x000fe400078efcff */
[----:B------:R-:W-:Y:S01]  /*88f80*/  LOP3.LUT P3, RZ, R17, 0x800, RZ, 0xc0, !PT ;  /* 0x0000080011ff7812 */ /* 0x000fe2000786c0ff */
[----:B--2---:R0:W-:Y:S04]  /*88f90*/  @P6 STG.E.U8 desc[UR46][R14.64], R19 ;  /* 0x000000130e006986 */ /* 0x0041e8000c10112e */
[----:B0-----:R-:W2:Y:S01]  /*88fa0*/  LDL.LU.64 R14, [R1+0x6e8] ;  /* 0x0006e800010e7983 */ /* 0x001ea20000300a00 */
[----:B------:R-:W-:-:S05]  /*88fb0*/  PRMT R19, R5, 0x7773, RZ ;  /* 0x0000777305137816 */ /* 0x000fca00000000ff */
[----:B---3--:R0:W-:Y:S04]  /*88fc0*/  @P5 STG.E.U8 desc[UR46][R28.64], R19 ;  /* 0x000000131c005986 */ /* 0x0081e8000c10112e */
[----:B0-----:R-:W3:Y:S04]  /*88fd0*/  LDL.LU.64 R28, [R1+0x6e0] ;  /* 0x0006e000011c7983 */ /* 0x001ee80000300a00 */
[----:B------:R-:W3:Y:S01]  /*88fe0*/  LDL.LU.64 R22, [R1+0x6d8] ;  /* 0x0006d80001167983 */ /* 0x000ee20000300a00 */
[----:B------:R-:W-:Y:S02]  /*88ff0*/  LOP3.LUT R18, R18, 0xffbfffff, RZ, 0xc0, !PT ;  /* 0xffbfffff12127812 */ /* 0x000fe400078ec0ff */
[----:B------:R-:W-:Y:S01]  /*89000*/  LOP3.LUT P0, RZ, R17, 0x4000000, RZ, 0xc0, !PT ;  /* 0x0400000011ff7812 */ /* 0x000fe2000780c0ff */
[----:B------:R-:W3:Y:S01]  /*89010*/  LDL.LU R5, [R1+0x40] ;  /* 0x0000400001057983 */ /* 0x000ee20000300800 */
[----:B------:R-:W-:-:S02]  /*89020*/  @P3 LOP3.LUT R18, R18, 0x400000, RZ, 0xfc, !PT ;  /* 0x0040000012123812 */ /* 0x000fc400078efcff */
[----:B------:R-:W-:Y:S01]  /*89030*/  LOP3.LUT P3, RZ, R17, 0x2000, RZ, 0xc0, !PT ;  /* 0x0000200011ff7812 */ /* 0x000fe2000786c0ff */
[----:B------:R-:W3:Y:S01]  /*89040*/  LDL.LU.64 R2, [R1+0x6d0] ;  /* 0x0006d00001027983 */ /* 0x000ee20000300a00 */
[----:B------:R-:W-:-:S11]  /*89050*/  LOP3.LUT R18, R18, 0xff7fffff, RZ, 0xc0, !PT ;  /* 0xff7fffff12127812 */ /* 0x000fd600078ec0ff */
[----:B------:R-:W-:Y:S02]  /*89060*/  @P3 LOP3.LUT R18, R18, 0x800000, RZ, 0xfc, !PT ;  /* 0x0080000012123812 */ /* 0x000fe400078efcff */
[----:B------:R-:W-:Y:S02]  /*89070*/  LOP3.LUT P3, RZ, R17, 0x8000, RZ, 0xc0, !PT ;  /* 0x0000800011ff7812 */ /* 0x000fe4000786c0ff */
[----:B------:R-:W-:-:S11]  /*89080*/  LOP3.LUT R18, R18, 0xfeffffff, RZ, 0xc0, !PT ;  /* 0xfeffffff12127812 */ /* 0x000fd600078ec0ff */
[----:B------:R-:W-:Y:S02]  /*89090*/  @P3 LOP3.LUT R18, R18, 0x1000000, RZ, 0xfc, !PT ;  /* 0x0100000012123812 */ /* 0x000fe400078efcff */
[C---:B------:R-:W-:Y:S02]  /*890a0*/  LOP3.LUT P3, RZ, R17.reuse, 0x20000, RZ, 0xc0, !PT ;  /* 0x0002000011ff7812 */ /* 0x040fe4000786c0ff */
[----:B------:R-:W-:Y:S02]  /*890b0*/  LOP3.LUT R18, R18, 0xfdffffff, RZ, 0xc0, !PT ;  /* 0xfdffffff12127812 */ /* 0x000fe400078ec0ff */
[----:B------:R-:W-:Y:S02]  /*890c0*/  LOP3.LUT P2, RZ, R17, 0x800000, RZ, 0xc0, !PT ;  /* 0x0080000011ff7812 */ /* 0x000fe4000784c0ff */
[----:B----4-:R-:W-:-:S07]  /*890d0*/  PRMT R19, R9, 0x7770, RZ ;  /* 0x0000777009137816 */ /* 0x010fce00000000ff */
[----:B------:R-:W-:Y:S02]  /*890e0*/  @P3 LOP3.LUT R18, R18, 0x2000000, RZ, 0xfc, !PT ;  /* 0x0200000012123812 */ /* 0x000fe400078efcff */
[C---:B------:R-:W-:Y:S01]  /*890f0*/  LOP3.LUT P3, RZ, R17.reuse, 0x80000, RZ, 0xc0, !PT ;  /* 0x0008000011ff7812 */ /* 0x040fe2000786c0ff */
[----:B------:R0:W-:Y:S01]  /*89100*/  @P0 STG.E.U8 desc[UR46][R26.64], R19 ;  /* 0x000000131a000986 */ /* 0x0001e2000c10112e */
[----:B------:R-:W-:Y:S02]  /*89110*/  LOP3.LUT P4, RZ, R17, 0x400000, RZ, 0xc0, !PT ;  /* 0x0040000011ff7812 */ /* 0x000fe4000788c0ff */
[----:B------:R-:W-:Y:S02]  /*89120*/  LOP3.LUT R18, R18, 0xfbffffff, RZ, 0xc0, !PT ;  /* 0xfbffffff12127812 */ /* 0x000fe400078ec0ff */
[----:B0-----:R-:W-:Y:S01]  /*89130*/  PRMT R19, R9, 0x7771, RZ ;  /* 0x0000777109137816 */ /* 0x001fe200000000ff */
[----:B------:R-:W4:Y:S06]  /*89140*/  LDL.LU.64 R26, [R1+0x6c8] ;  /* 0x0006c800011a7983 */ /* 0x000f2c0000300a00 */
[----:B------:R-:W-:-:S02]  /*89150*/  @P3 LOP3.LUT R18, R18, 0x4000000, RZ, 0xfc, !PT ;  /* 0x0400000012123812 */ /* 0x000fc400078efcff */
[----:B------:R-:W-:Y:S01]  /*89160*/  LOP3.LUT P3, RZ, R17, 0x100000, RZ, 0xc0, !PT ;  /* 0x0010000011ff7812 */ /* 0x000fe2000786c0ff */
[----:B------:R0:W-:Y:S02]  /*89170*/  @P2 STG.E.U8 desc[UR46][R24.64], R19 ;  /* 0x0000001318002986 */ /* 0x0001e4000c10112e */
[----:B0-----:R-:W-:-:S05]  /*89180*/  PRMT R19, R9, 0x7772, RZ ;  /* 0x0000777209137816 */ /* 0x001fca00000000ff */
[----:B------:R0:W-:Y:S02]  /*89190*/  @P4 STG.E.U8 desc[UR46][R12.64], R19 ;  /* 0x000000130c004986 */ /* 0x0001e4000c10112e */
[----:B0-----:R-:W-:Y:S02]  /*891a0*/  PRMT R19, R9, 0x7773, RZ ;  /* 0x0000777309137816 */ /* 0x001fe400000000ff */
[----:B------:R-:W4:Y:S04]  /*891b0*/  LDL.LU.64 R12, [R1+0x6c0] ;  /* 0x0006c000010c7983 */ /* 0x000f280000300a00 */
[----:B------:R0:W-:Y:S01]  /*891c0*/  @P3 STG.E.U8 desc[UR46][R10.64], R19 ;  /* 0x000000130a003986 */ /* 0x0001e2000c10112e */
[----:B------:R-:W-:-:S03]  /*891d0*/  LOP3.LUT P3, RZ, R18, 0x4000000, RZ, 0xc0, !PT ;  /* 0x0400000012ff7812 */ /* 0x000fc6000786c0ff */
[----:B------:R-:W4:Y:S01]  /*891e0*/  LDL.LU.64 R24, [R1+0x6b8] ;  /* 0x0006b80001187983 */ /* 0x000f220000300a00 */
[----:B0-----:R-:W-:-:S03]  /*891f0*/  PRMT R19, R4, 0x7770, RZ ;  /* 0x0000777004137816 */ /* 0x001fc600000000ff */
[----:B------:R-:W4:Y:S06]  /*89200*/  LDL.LU R10, [R1+0x44] ;  /* 0x00004400010a7983 */ /* 0x000f2c0000300800 */
[----:B------:R0:W-:Y:S01]  /*89210*/  @P3 STG.E.U8 desc[UR46][R6.64], R19 ;  /* 0x0000001306003986 */ /* 0x0001e2000c10112e */
[----:B------:R-:W-:Y:S02]  /*89220*/  LOP3.LUT P3, RZ, R18, 0x2000000, RZ, 0xc0, !PT ;  /* 0x0200000012ff7812 */ /* 0x000fe4000786c0ff */
[----:B0-----:R-:W-:Y:S01]  /*89230*/  PRMT R19, R4, 0x7771, RZ ;  /* 0x0000777104137816 */ /* 0x001fe200000000ff */
[----:B------:R-:W4:Y:S10]  /*89240*/  LDL.LU.64 R6, [R1+0x6b0] ;  /* 0x0006b00001067983 */ /* 0x000f340000300a00 */
[----:B--2---:R0:W-:Y:S01]  /*89250*/  @P3 STG.E.U8 desc[UR46][R14.64], R19 ;  /* 0x000000130e003986 */ /* 0x0041e2000c10112e */
[----:B------:R-:W-:-:S03]  /*89260*/  LOP3.LUT P3, RZ, R18, 0x1000000, RZ, 0xc0, !PT ;  /* 0x0100000012ff7812 */ /* 0x000fc6000786c0ff */
[----:B0-----:R-:W2:Y:S01]  /*89270*/  LDL.LU.64 R14, [R1+0x6a8] ;  /* 0x0006a800010e7983 */ /* 0x001ea20000300a00 */
[----:B------:R-:W-:-:S03]  /*89280*/  PRMT R19, R4, 0x7772, RZ ;  /* 0x0000777204137816 */ /* 0x000fc600000000ff */
[----:B------:R-:W2:Y:S06]  /*89290*/  LDL R11, [R1+0xf90] ;  /* 0x000f9000010b7983 */ /* 0x000eac0000100800 */
[----:B---3--:R0:W-:Y:S04]  /*892a0*/  @P3 STG.E.U8 desc[UR46][R28.64], R19 ;  /* 0x000000131c003986 */ /* 0x0081e8000c10112e */
[----:B0-----:R-:W3:Y:S01]  /*892b0*/  LDL.LU.64 R28, [R1+0x6a0] ;  /* 0x0006a000011c7983 */ /* 0x001ee20000300a00 */
[----:B------:R-:W-:-:S03]  /*892c0*/  LOP3.LUT P3, RZ, R18, 0x800000, RZ, 0xc0, !PT ;  /* 0x0080000012ff7812 */ /* 0x000fc6000786c0ff */
[----:B------:R-:W3:Y:S01]  /*892d0*/  LDL.LU.64 R20, [R1+0x698] ;  /* 0x0006980001147983 */ /* 0x000ee20000300a00 */
[----:B------:R-:W-:-:S03]  /*892e0*/  IMAD.MOV.U32 R19, RZ, RZ, R4 ;  /* 0x000000ffff137224 */ /* 0x000fc600078e0004 */
[----:B------:R-:W3:Y:S02]  /*892f0*/  LDL.LU R9, [R1+0x48] ;  /* 0x0000480001097983 */ /* 0x000ee40000300800 */
[----:B------:R-:W-:Y:S02]  /*89300*/  PRMT R19, R19, 0x7773, RZ ;  /* 0x0000777313137816 */ /* 0x000fe400000000ff */
[----:B------:R-:W3:Y:S04]  /*89310*/  LDL R4, [R1+0xf94] ;  /* 0x000f940001047983 */ /* 0x000ee80000100800 */
[----:B------:R0:W-:Y:S04]  /*89320*/  @P3 STG.E.U8 desc[UR46][R22.64], R19 ;  /* 0x0000001316003986 */ /* 0x0001e8000c10112e */
[----:B0-----:R-:W3:Y:S01]  /*89330*/  LDL.LU.64 R22, [R1+0x690] ;  /* 0x0006900001167983 */ /* 0x001ee20000300a00 */
[----:B------:R-:W-:-:S02]  /*89340*/  LOP3.LUT P3, RZ, R18, 0x400000, RZ, 0xc0, !PT ;  /* 0x0040000012ff7812 */ /* 0x000fc4000786c0ff */
[----:B------:R-:W-:-:S11]  /*89350*/  PRMT R19, R5, 0x7770, RZ ;  /* 0x0000777005137816 */ /* 0x000fd600000000ff */
[----:B------:R0:W-:Y:S01]  /*89360*/  @P3 STG.E.U8 desc[UR46][R2.64], R19 ;  /* 0x0000001302003986 */ /* 0x0001e2000c10112e */
[C---:B------:R-:W-:Y:S02]  /*89370*/  LOP3.LUT P3, RZ, R18.reuse, 0x200000, RZ, 0xc0, !PT ;  /* 0x0020000012ff7812 */ /* 0x040fe4000786c0ff */
[----:B0-----:R-:W-:Y:S01]  /*89380*/  PRMT R19, R5, 0x7771, RZ ;  /* 0x0000777105137816 */ /* 0x001fe200000000ff */
[----:B------:R-:W3:Y:S10]  /*89390*/  LDL.LU.64 R2, [R1+0x1f60] ;  /* 0x001f600001027983 */ /* 0x000ef40000300a00 */
[----:B----4-:R0:W-:Y:S01]  /*893a0*/  @P3 STG.E.U8 desc[UR46][R26.64], R19 ;  /* 0x000000131a003986 */ /* 0x0101e2000c10112e */
[----:B------:R-:W-:-:S02]  /*893b0*/  LOP3.LUT P3, RZ, R18, 0x100000, RZ, 0xc0, !PT ;  /* 0x0010000012ff7812 */ /* 0x000fc4000786c0ff */
[----:B------:R-:W-:Y:S01]  /*893c0*/  LOP3.LUT P6, RZ, R17, 0x40, RZ, 0xc0, !PT ;  /* 0x0000004011ff7812 */ /* 0x000fe200078cc0ff */
[----:B0-----:R-:W4:Y:S01]  /*893d0*/  LDL.LU.64 R26, [R1+0x688] ;  /* 0x00068800011a7983 */ /* 0x001f220000300a00 */
[----:B------:R-:W-:Y:S02]  /*893e0*/  PRMT R19, R5, 0x7772, RZ ;  /* 0x0000777205137816 */ /* 0x000fe400000000ff */
[----:B------:R-:W-:-:S07]  /*893f0*/  LOP3.LUT P5, RZ, R17, 0x20, RZ, 0xc0, !PT ;  /* 0x0000002011ff7812 */ /* 0x000fce00078ac0ff */
[----:B------:R0:W-:Y:S02]  /*89400*/  @P3 STG.E.U8 desc[UR46][R12.64], R19 ;  /* 0x000000130c003986 */ /* 0x0001e4000c10112e */
[----:B0-----:R-:W-:Y:S02]  /*89410*/  PRMT R19, R5, 0x7773, RZ ;  /* 0x0000777305137816 */ /* 0x001fe400000000ff */
[----:B------:R-:W4:Y:S04]  /*89420*/  LDL.LU.64 R12, [R1+0x1f58] ;  /* 0x001f5800010c7983 */ /* 0x000f280000300a00 */
[----:B------:R0:W-:Y:S01]  /*89430*/  @P6 STG.E.U8 desc[UR46][R24.64], R19 ;  /* 0x0000001318006986 */ /* 0x0001e2000c10112e */
[----:B------:R-:W-:-:S03]  /*89440*/  LOP3.LUT P1, RZ, R17, 0x8, RZ, 0xc0, !PT ;  /* 0x0000000811ff7812 */ /* 0x000fc6000782c0ff */
[----:B0-----:R-:W4:Y:S01]  /*89450*/  LDL.LU.64 R24, [R1+0x680] ;  /* 0x0006800001187983 */ /* 0x001f220000300a00 */
[----:B------:R-:W-:Y:S02]  /*89460*/  PRMT R19, R10, 0x7770, RZ ;  /* 0x000077700a137816 */ /* 0x000fe400000000ff */
[----:B------:R-:W-:-:S03]  /*89470*/  LOP3.LUT P0, RZ, R17, 0x4, RZ, 0xc0, !PT ;  /* 0x0000000411ff7812 */ /* 0x000fc6000780c0ff */
[----:B------:R0:W-:Y:S04]  /*89480*/  @P5 STG.E.U8 desc[UR46][R6.64], R19 ;  /* 0x0000001306005986 */ /* 0x0001e8000c10112e */
[----:B0-----:R-:W4:Y:S01]  /*89490*/  LDL.LU.64 R6, [R1+0x678] ;  /* 0x0006780001067983 */ /* 0x001f220000300a00 */
[----:B------:R-:W-:-:S03]  /*894a0*/  PRMT R19, R10, 0x7771, RZ ;  /* 0x000077710a137816 */ /* 0x000fc600000000ff */
[----:B------:R-:W4:Y:S01]  /*894b0*/  LDL.LU R5, [R1+0x4c] ;  /* 0x00004c0001057983 */ /* 0x000f220000300800 */
[C---:B------:R-:W-:Y:S02]  /*894c0*/  LOP3.LUT P2, RZ, R17.reuse, 0x2, RZ, 0xc0, !PT ;  /* 0x0000000211ff7812 */ /* 0x040fe4000784c0ff */
[----:B------:R-:W-:Y:S01]  /*894d0*/  LOP3.LUT P4, RZ, R17, 0x1, RZ, 0xc0, !PT ;  /* 0x0000000111ff7812 */ /* 0x000fe2000788c0ff */
[----:B--2---:R0:W-:Y:S02]  /*894e0*/  @P1 STG.E.U8 desc[UR46][R14.64], R19 ;  /* 0x000000130e001986 */ /* 0x0041e4000c10112e */
[C---:B0-----:R-:W-:Y:S02]  /*894f0*/  PRMT R19, R10.reuse, 0x7772, RZ ;  /* 0x000077720a137816 */ /* 0x041fe400000000ff */
[----:B------:R-:W2:Y:S04]  /*89500*/  LDL.LU.64 R14, [R1+0x1f50] ;  /* 0x001f5000010e7983 */ /* 0x000ea80000300a00 */
[----:B---3--:R0:W-:Y:S04]  /*89510*/  @P0 STG.E.U8 desc[UR46][R28.64], R19 ;  /* 0x000000131c000986 */ /* 0x0081e8000c10112e */
[----:B0-----:R-:W3:Y:S01]  /*89520*/  LDL.LU.64 R28, [R1+0x670] ;  /* 0x00067000011c7983 */ /* 0x001ee20000300a00 */
[----:B------:R-:W-:-:S02]  /*89530*/  PRMT R19, R10, 0x7773, RZ ;  /* 0x000077730a137816 */ /* 0x000fc400000000ff */
[----:B------:R-:W-:Y:S01]  /*89540*/  ISETP.LT.AND P1, PT, R11, UR4, !P4 ;  /* 0x000000040b007c0c */ /* 0x000fe2000e721270 */
[----:B------:R-:W-:Y:S02]  /*89550*/  ULDC UR4, c[0x0][0x228] ;  /* 0x00008a0000047ab9 */ /* 0x000fe40000000800 */
[----:B------:R0:W-:Y:S04]  /*89560*/  @P2 STG.E.U8 desc[UR46][R20.64], R19 ;  /* 0x0000001314002986 */ /* 0x0001e8000c10112e */
[----:B0-----:R-:W2:Y:S01]  /*89570*/  LDL.LU.64 R20, [R1+0x668] ;  /* 0x0006680001147983 */ /* 0x001ea20000300a00 */
[----:B------:R-:W-:-:S05]  /*89580*/  PRMT R19, R9, 0x7770, RZ ;  /* 0x0000777009137816 */ /* 0x000fca00000000ff */
[----:B------:R0:W-:Y:S04]  /*89590*/  @P1 STG.E.U8 desc[UR46][R22.64], R19 ;  /* 0x0000001316001986 */ /* 0x0001e8000c10112e */
[----:B0-----:R-:W2:Y:S01]  /*895a0*/  LDL.LU.64 R22, [R1+0x660] ;  /* 0x0006600001167983 */ /* 0x001ea20000300a00 */
[----:B------:R-:W-:Y:S01]  /*895b0*/  ISETP.LT.AND P1, PT, R4, UR4, !P4 ;  /* 0x0000000404007c0c */ /* 0x000fe2000e721270 */
[----:B------:R-:W-:Y:S01]  /*895c0*/  ULDC UR4, c[0x0][0x228] ;  /* 0x00008a0000047ab9 */ /* 0x000fe20000000800 */
[----:B------:R-:W-:Y:S02]  /*895d0*/  PRMT R19, R9, 0x7771, RZ ;  /* 0x0000777109137816 */ /* 0x000fe400000000ff */
[----:B------:R-:W-:-:S09]  /*895e0*/  LOP3.LUT P6, RZ, R18, 0x80000, RZ, 0xc0, !PT ;  /* 0x0008000012ff7812 */ /* 0x000fd200078cc0ff */
[----:B----4-:R0:W-:Y:S01]  /*895f0*/  @P1 STG.E.U8 desc[UR46][R26.64], R19 ;  /* 0x000000131a001986 */ /* 0x0101e2000c10112e */
[----:B------:R-:W-:Y:S01]  /*89600*/  ISETP.LT.AND P1, PT, R11, UR4, !P6 ;  /* 0x000000040b007c0c */ /* 0x000fe2000f721270 */
[----:B------:R-:W-:Y:S02]  /*89610*/  ULDC UR4, c[0x0][0x228] ;  /* 0x00008a0000047ab9 */ /* 0x000fe40000000800 */
[----:B0-----:R-:W4:Y:S01]  /*89620*/  LDL.LU.64 R26, [R1+0x658] ;  /* 0x00065800011a7983 */ /* 0x001f220000300a00 */
[----:B------:R-:W-:-:S03]  /*89630*/  PRMT R19, R9, 0x7772, RZ ;  /* 0x0000777209137816 */ /* 0x000fc600000000ff */
[----:B------:R-:W4:Y:S01]  /*89640*/  LDL.LU R10, [R1+0x30] ;  /* 0x00003000010a7983 */ /* 0x000f220000300800 */
[----:B------:R-:W-:Y:S01]  /*89650*/  ISETP.LT.AND P6, PT, R4, UR4, !P6 ;  /* 0x0000000404007c0c */ /* 0x000fe2000f7c1270 */
[----:B------:R-:W-:Y:S01]  /*89660*/  ULDC UR4, c[0x0][0x228] ;  /* 0x00008a0000047ab9 */ /* 0x000fe20000000800 */
[----:B------:R-:W-:-:S03]  /*89670*/  LOP3.LUT P3, RZ, R17, 0x10, RZ, 0xc0, !PT ;  /* 0x0000001011ff7812 */ /* 0x000fc6000786c0ff */
[----:B------:R0:W-:Y:S04]  /*89680*/  @P1 STG.E.U8 desc[UR46][R24.64], R19 ;  /* 0x0000001318001986 */ /* 0x0001e8000c10112e */
[----:B0-----:R-:W4:Y:S01]  /*89690*/  LDL.LU.64 R24, [R1+0x650] ;  /* 0x0006500001187983 */ /* 0x001f220000300a00 */
[----:B------:R-:W-:-:S05]  /*896a0*/  PRMT R19, R9, 0x7773, RZ ;  /* 0x0000777309137816 */ /* 0x000fca00000000ff */
[----:B------:R0:W-:Y:S01]  /*896b0*/  @P6 STG.E.U8 desc[UR46][R6.64], R19 ;  /* 0x0000001306006986 */ /* 0x0001e2000c10112e */
[----:B------:R-:W-:Y:S01]  /*896c0*/  ISETP.LT.AND P6, PT, R11, UR4, !P3 ;  /* 0x000000040b007c0c */ /* 0x000fe2000dfc1270 */
[----:B------:R-:W-:Y:S02]  /*896d0*/  ULDC UR4, c[0x0][0x228] ;  /* 0x00008a0000047ab9 */ /* 0x000fe40000000800 */
[----:B0-----:R-:W4:Y:S01]  /*896e0*/  LDL.LU.64 R6, [R1+0x648] ;  /* 0x0006480001067983 */ /* 0x001f220000300a00 */
[----:B------:R-:W-:Y:S02]  /*896f0*/  PRMT R19, R5, 0x7770, RZ ;  /* 0x0000777005137816 */ /* 0x000fe400000000ff */
[----:B------:R-:W-:-:S07]  /*89700*/  LOP3.LUT P0, RZ, R17, 0x100, RZ, 0xc0, !PT ;  /* 0x0000010011ff7812 */ /* 0x000fce000780c0ff */
[----:B---3--:R0:W-:Y:S01]  /*89710*/  @P6 STG.E.U8 desc[UR46][R28.64], R19 ;  /* 0x000000131c006986 */ /* 0x0081e2000c10112e */
[----:B------:R-:W-:Y:S01]  /*89720*/  ISETP.LT.AND P6, PT, R4, UR4, !P3 ;  /* 0x0000000404007c0c */ /* 0x000fe2000dfc1270 */
[----:B------:R-:W-:Y:S02]  /*89730*/  ULDC UR4, c[0x0][0x228] ;  /* 0x00008a0000047ab9 */ /* 0x000fe40000000800 */
[----:B0-----:R-:W3:Y:S01]  /*89740*/  LDL.LU.64 R28, [R1+0x640] ;  /* 0x00064000011c7983 */ /* 0x001ee20000300a00 */
[----:B------:R-:W-:-:S09]  /*89750*/  PRMT R19, R5, 0x7771, RZ ;  /* 0x0000777105137816 */ /* 0x000fd200000000ff */
[----:B--2---:R0:W-:Y:S01]  /*89760*/  @P6 STG.E.U8 desc[UR46][R20.64], R19 ;  /* 0x0000001314006986 */ /* 0x0041e2000c10112e */
[----:B------:R-:W-:Y:S01]  /*89770*/  ISETP.LT.AND P6, PT, R11, UR4, !P0 ;  /* 0x000000040b007c0c */ /* 0x000fe2000c7c1270 */
[----:B------:R-:W-:Y:S02]  /*89780*/  ULDC UR4, c[0x0][0x228] ;  /* 0x00008a0000047ab9 */ /* 0x000fe40000000800 */
[----:B0-----:R-:W2:Y:S01]  /*89790*/  LDL.LU.64 R20, [R1+0x638] ;  /* 0x0006380001147983 */ /* 0x001ea20000300a00 */
[----:B------:R-:W-:-:S03]  /*897a0*/  PRMT R19, R5, 0x7772, RZ ;  /* 0x0000777205137816 */ /* 0x000fc600000000ff */
[----:B------:R-:W2:Y:S06]  /*897b0*/  LDL.LU R9, [R1+0x34] ;  /* 0x0000340001097983 */ /* 0x000eac0000300800 */
[----:B------:R0:W-:Y:S04]  /*897c0*/  @P6 STG.E.U8 desc[UR46][R22.64], R19 ;  /* 0x0000001316006986 */ /* 0x0001e8000c10112e */
[----:B0-----:R-:W2:Y:S01]  /*897d0*/  LDL.LU.64 R22, [R1+0x630] ;  /* 0x0006300001167983 */ /* 0x001ea20000300a00 */
[----:B------:R-:W-:Y:S01]  /*897e0*/  ISETP.LT.AND P6, PT, R4, UR4, !P0 ;  /* 0x0000000404007c0c */ /* 0x000fe2000c7c1270 */
[----:B------:R-:W-:Y:S01]  /*897f0*/  ULDC UR4, c[0x0][0x228] ;  /* 0x00008a0000047ab9 */ /* 0x000fe20000000800 */
[----:B------:R-:W-:-:S02]  /*89800*/  PRMT R19, R5, 0x7773, RZ ;  /* 0x0000777305137816 */ /* 0x000fc400000000ff */
[----:B------:R-:W-:-:S09]  /*89810*/  LOP3.LUT P2, RZ, R17, 0x400, RZ, 0xc0, !PT ;  /* 0x0000040011ff7812 */ /* 0x000fd2000784c0ff */
[----:B----4-:R0:W-:Y:S01]  /*89820*/  @P6 STG.E.U8 desc[UR46][R26.64], R19 ;  /* 0x000000131a006986 */ /* 0x0101e2000c10112e */
[----:B------:R-:W-:Y:S01]  /*89830*/  ISETP.LT.AND P6, PT, R11, UR4, !P2 ;  /* 0x000000040b007c0c */ /* 0x000fe2000d7c1270 */
[----:B------:R-:W-:Y:S02]  /*89840*/  ULDC UR4, c[0x0][0x228] ;  /* 0x00008a0000047ab9 */ /* 0x000fe40000000800 */
[----:B0-----:R-:W4:Y:S01]  /*89850*/  LDL.LU.64 R26, [R1+0x628] ;  /* 0x00062800011a7983 */ /* 0x001f220000300a00 */
[----:B------:R-:W-:Y:S02]  /*89860*/  PRMT R19, R10, 0x7770, RZ ;  /* 0x000077700a137816 */ /* 0x000fe400000000ff */
[----:B------:R-:W-:-:S07]  /*89870*/  LOP3.LUT P4, RZ, R17, 0x1000, RZ, 0xc0, !PT ;  /* 0x0000100011ff7812 */ /* 0x000fce000788c0ff */
[----:B------:R0:W-:Y:S01]  /*89880*/  @P6 STG.E.U8 desc[UR46][R24.64], R19 ;  /* 0x0000001318006986 */ /* 0x0001e2000c10112e */
[----:B------:R-:W-:Y:S01]  /*89890*/  ISETP.LT.AND P6, PT, R4, UR4, !P2 ;  /* 0x0000000404007c0c */ /* 0x000fe2000d7c1270 */
[----:B------:R-:W-:Y:S02]  /*898a0*/  ULDC UR4, c[0x0][0x228] ;  /* 0x00008a0000047ab9 */ /* 0x000fe40000000800 */
[----:B0-----:R-:W4:Y:S01]  /*898b0*/  LDL.LU.64 R24, [R1+0x620] ;  /* 0x0006200001187983 */ /* 0x001f220000300a00 */
[----:B------:R-:W-:-:S09]  /*898c0*/  PRMT R19, R10, 0x7771, RZ ;  /* 0x000077710a137816 */ /* 0x000fd200000000ff */
[----:B------:R0:W-:Y:S01]  /*898d0*/  @P6 STG.E.U8 desc[UR46][R6.64], R19 ;  /* 0x0000001306006986 */ /* 0x0001e2000c10112e */
[----:B------:R-:W-:Y:S01]  /*898e0*/  ISETP.LT.AND P6, PT, R11, UR4, !P4 ;  /* 0x000000040b007c0c */ /* 0x000fe2000e7c1270 */
[----:B------:R-:W-:Y:S02]  /*898f0*/  ULDC UR4, c[0x0][0x228] ;  /* 0x00008a0000047ab9 */ /* 0x000fe40000000800 */
[----:B0-----:R-:W4:Y:S01]  /*89900*/  LDL.LU.64 R6, [R1+0x618] ;  /* 0x0006180001067983 */ /* 0x001f220000300a00 */
[----:B------:R-:W-:-:S03]  /*89910*/  PRMT R19, R10, 0x7772, RZ ;  /* 0x000077720a137816 */ /* 0x000fc600000000ff */
[----:B------:R-:W4:Y:S01]  /*89920*/  LDL.LU R5, [R1+0x38] ;  /* 0x0000380001057983 */ /* 0x000f220000300800 */
[----:B------:R-:W-:-:S05]  /*89930*/  LOP3.LUT P3, RZ, R17, 0x4000, RZ, 0xc0, !PT ;  /* 0x0000400011ff7812 */ /* 0x000fca000786c0ff */
        /* <DEDUP_REMOVED lines=9> */
[----:B------:R-:W-:-:S09]  /*899d0*/  PRMT R19, R9, 0x7770, RZ ;  /* 0x0000777009137816 */ /* 0x000fd200000000ff */
        /* <DEDUP_REMOVED lines=8> */
[----:B------:R-:W-:Y:S01]  /*89a60*/  ULDC UR4, c[0x0][0x228] ;  /* 0x00008a0000047ab9 */ /* 0x000fe20000000800 */
[----:B0-----:R-:W-:Y:S01]  /*89a70*/  PRMT R19, R9, 0x7772, RZ ;  /* 0x0000777209137816 */ /* 0x001fe200000000ff */
[----:B------:R-:W4:Y:S01]  /*89a80*/  LDL.LU.64 R26, [R1+0x5f8] ;  /* 0x0005f800011a7983 */ /* 0x000f220000300a00 */
[C---:B------:R-:W-:Y:S02]  /*89a90*/  LOP3.LUT P2, RZ, R17.reuse, 0x40000, RZ, 0xc0, !PT ;  /* 0x0004000011ff7812 */ /* 0x040fe4000784c0ff */
[----:B------:R-:W-:Y:S01]  /*89aa0*/  LOP3.LUT P4, RZ, R17, 0x200000, RZ, 0xc0, !PT ;  /* 0x0020000011ff7812 */ /* 0x000fe2000788c0ff */
[----:B------:R-:W4:Y:S06]  /*89ab0*/  LDL.LU R10, [R1+0x3c] ;  /* 0x00003c00010a7983 */ /* 0x000f2c0000300800 */
[----:B------:R0:W-:Y:S01]  /*89ac0*/  @P6 STG.E.U8 desc[UR46][R24.64], R19 ;  /* 0x0000001318006986 */ /* 0x0001e2000c10112e */
[C---:B------:R-:W-:Y:S01]  /*89ad0*/  ISETP.LT.AND P6, PT, R4.reuse, UR4, !P0 ;  /* 0x0000000404007c0c */ /* 0x040fe2000c7c1270 */
[----:B------:R-:W-:Y:S01]  /*89ae0*/  ULDC UR4, c[0x0][0x228] ;  /* 0x00008a0000047ab9 */ /* 0x000fe20000000800 */
[----:B0-----:R-:W-:Y:S01]  /*89af0*/  PRMT R19, R9, 0x7773, RZ ;  /* 0x0000777309137816 */ /* 0x001fe200000000ff */
[----:B------:R-:W4:Y:S04]  /*89b00*/  LDL.LU.64 R24, [R1+0x5f0] ;  /* 0x0005f00001187983 */ /* 0x000f280000300a00 */
[----:B------:R-:W4:Y:S06]  /*89b10*/  LDL.LU R9, [R1+0x1f4c] ;  /* 0x001f4c0001097983 */ /* 0x000f2c0000300800 */
[----:B------:R0:W-:Y:S01]  /*89b20*/  @P6 STG.E.U8 desc[UR46][R6.64], R19 ;  /* 0x0000001306006986 */ /* 0x0001e2000c10112e */
[----:B------:R-:W-:Y:S01]  /*89b30*/  ISETP.LT.AND P6, PT, R11, UR4, !P2 ;  /* 0x000000040b007c0c */ /* 0x000fe2000d7c1270 */
[----:B------:R-:W-:Y:S01]  /*89b40*/  ULDC UR4, c[0x0][0x228] ;  /* 0x00008a0000047ab9 */ /* 0x000fe20000000800 */
[C---:B0-----:R-:W-:Y:S01]  /*89b50*/  PRMT R19, R5.reuse, 0x7770, RZ ;  /* 0x0000777005137816 */ /* 0x041fe200000000ff */
[----:B------:R-:W4:Y:S10]  /*89b60*/  LDL.LU.64 R6, [R1+0x5e8] ;  /* 0x0005e80001067983 */ /* 0x000f340000300a00 */
[----:B---3--:R0:W-:Y:S01]  /*89b70*/  @P6 STG.E.U8 desc[UR46][R28.64], R19 ;  /* 0x000000131c006986 */ /* 0x0081e2000c10112e */
[----:B------:R-:W-:Y:S01]  /*89b80*/  ISETP.LT.AND P6, PT, R4, UR4, !P2 ;  /* 0x0000000404007c0c */ /* 0x000fe2000d7c1270 */
[----:B------:R-:W-:Y:S01]  /*89b90*/  ULDC UR4, c[0x0][0x228] ;  /* 0x00008a0000047ab9 */ /* 0x000fe20000000800 */
[----:B0-----:R-:W-:Y:S01]  /*89ba0*/  PRMT R19, R5, 0x7771, RZ ;  /* 0x0000777105137816 */ /* 0x001fe200000000ff */
[----:B------:R-:W3:Y:S10]  /*89bb0*/  LDL.LU.64 R28, [R1+0x5e0] ;  /* 0x0005e000011c7983 */ /* 0x000ef40000300a00 */
[----:B--2---:R0:W-:Y:S01]  /*89bc0*/  @P6 STG.E.U8 desc[UR46][R20.64], R19 ;  /* 0x0000001314006986 */ /* 0x0041e2000c10112e */
[----:B------:R-:W-:Y:S01]  /*89bd0*/  ISETP.LT.AND P6, PT, R11, UR4, !P4 ;  /* 0x000000040b007c0c */ /* 0x000fe2000e7c1270 */
[----:B------:R-:W-:Y:S01]  /*89be0*/  ULDC UR4, c[0x0][0x228] ;  /* 0x00008a0000047ab9 */ /* 0x000fe20000000800 */
[----:B0-----:R-:W-:Y:S01]  /*89bf0*/  PRMT R19, R5, 0x7772, RZ ;  /* 0x0000777205137816 */ /* 0x001fe200000000ff */
[----:B------:R-:W2:Y:S04]  /*89c00*/  LDL.LU.64 R20, [R1+0x5d8] ;  /* 0x0005d80001147983 */ /* 0x000ea80000300a00 */
[----:B------:R-:W2:Y:S06]  /*89c10*/  LDL.LU R4, [R1+0x20] ;  /* 0x0000200001047983 */ /* 0x000eac0000300800 */
[----:B------:R0:W-:Y:S04]  /*89c20*/  @P6 STG.E.U8 desc[UR46][R22.64], R19 ;  /* 0x0000001316006986 */ /* 0x0001e8000c10112e */
[----:B0-----:R-:W2:Y:S04]  /*89c30*/  LDL.LU.64 R22, [R1+0x5d0] ;  /* 0x0005d00001167983 */ /* 0x001ea80000300a00 */
[----:B------:R-:W4:Y:S01]  /*89c40*/  LDL.LU R19, [R1+0xf94] ;  /* 0x000f940001137983 */ /* 0x000f220000300800 */
[----:B------:R-:W-:-:S02]  /*89c50*/  LOP3.LUT P3, RZ, R17, 0x1000000, RZ, 0xc0, !PT ;  /* 0x0100000011ff7812 */ /* 0x000fc4000786c0ff */
[C---:B------:R-:W-:Y:S02]  /*89c60*/  LOP3.LUT P0, RZ, R17.reuse, 0x2000000, RZ, 0xc0, !PT ;  /* 0x0200000011ff7812 */ /* 0x040fe4000780c0ff */
[----:B------:R-:W-:Y:S02]  /*89c70*/  LOP3.LUT P2, RZ, R17, 0x10000000, RZ, 0xc0, !PT ;  /* 0x1000000011ff7812 */ /* 0x000fe4000784c0ff */
[----:B----4-:R-:W-:Y:S01]  /*89c80*/  ISETP.LT.AND P6, PT, R19, UR4, !P4 ;  /* 0x0000000413007c0c */ /* 0x010fe2000e7c1270 */
[----:B------:R-:W-:Y:S01]  /*89c90*/  ULDC UR4, c[0x0][0x228] ;  /* 0x00008a0000047ab9 */ /* 0x000fe20000000800 */
[----:B------:R-:W-:Y:S02]  /*89ca0*/  LOP3.LUT P4, RZ, R17, 0x40000000, RZ, 0xc0, !PT ;  /* 0x4000000011ff7812 */ /* 0x000fe4000788c0ff */
[----:B------:R-:W-:-:S09]  /*89cb0*/  PRMT R17, R5, 0x7773, RZ ;  /* 0x0000777305117816 */ /* 0x000fd200000000ff */
[----:B------:R0:W-:Y:S01]  /*89cc0*/  @P6 STG.E.U8 desc[UR46][R26.64], R17 ;  /* 0x000000111a006986 */ /* 0x0001e2000c10112e */
[----:B------:R-:W-:Y:S01]  /*89cd0*/  ISETP.LT.AND P6, PT, R11, UR4, !P3 ;  /* 0x000000040b007c0c */ /* 0x000fe2000dfc1270 */
[----:B------:R-:W-:Y:S02]  /*89ce0*/  ULDC UR4, c[0x0][0x228] ;  /* 0x00008a0000047ab9 */ /* 0x000fe40000000800 */
[----:B0-----:R-:W4:Y:S01]  /*89cf0*/  LDL.LU.64 R26, [R1+0x5c8] ;  /* 0x0005c800011a7983 */ /* 0x001f220000300a00 */
[----:B------:R-:W-:-:S09]  /*89d00*/  PRMT R17, R10, 0x7770, RZ ;  /* 0x000077700a117816 */ /* 0x000fd200000000ff */
[----:B------:R0:W-:Y:S04]  /*89d10*/  @P6 STG.E.U8 desc[UR46][R24.64], R17 ;  /* 0x0000001118006986 */ /* 0x0001e8000c10112e */
[----:B0-----:R-:W4:Y:S01]  /*89d20*/  LDL.LU.64 R24, [R1+0x5c0] ;  /* 0x0005c00001187983 */ /* 0x001f220000300a00 */
[----:B------:R-:W-:Y:S01]  /*89d30*/  ISETP.LT.AND P6, PT, R19, UR4, !P3 ;  /* 0x0000000413007c0c */ /* 0x000fe2000dfc1270 */
[----:B------:R-:W-:Y:S01]  /*89d40*/  ULDC UR4, c[0x0][0x228] ;  /* 0x00008a0000047ab9 */ /* 0x000fe20000000800 */
[----:B------:R-:W-:-:S11]  /*89d50*/  PRMT R17, R10, 0x7771, RZ ;  /* 0x000077710a117816 */ /* 0x000fd600000000ff */
[----:B------:R0:W-:Y:S01]  /*89d60*/  @P6 STG.E.U8 desc[UR46][R6.64], R17 ;  /* 0x0000001106006986 */ /* 0x0001e2000c10112e */
[----:B------:R-:W-:Y:S01]  /*89d70*/  ISETP.LT.AND P6, PT, R11, UR4, !P0 ;  /* 0x000000040b007c0c */ /* 0x000fe2000c7c1270 */
[----:B------:R-:W-:Y:S02]  /*89d80*/  ULDC UR4, c[0x0][0x228] ;  /* 0x00008a0000047ab9 */ /* 0x000fe40000000800 */
[----:B0-----:R-:W4:Y:S01]  /*89d90*/  LDL.LU.64 R6, [R1+0x5b8] ;  /* 0x0005b80001067983 */ /* 0x001f220000300a00 */
[----:B------:R-:W-:-:S03]  /*89da0*/  PRMT R17, R10, 0x7772, RZ ;  /* 0x000077720a117816 */ /* 0x000fc600000000ff */
[----:B------:R-:W4:Y:S06]  /*89db0*/  LDL.LU R5, [R1+0x24] ;  /* 0x0000240001057983 */ /* 0x000f2c0000300800 */
        /* <DEDUP_REMOVED lines=10> */
[----:B------:R0:W-:Y:S01]  /*89e60*/  @P6 STG.E.U8 desc[UR46][R22.64], R17 ;  /* 0x0000001116006986 */ /* 0x0001e2000c10112e */
[----:B------:R-:W-:Y:S01]  /*89e70*/  ISETP.LT.AND P6, PT, R19, UR4, !P2 ;  /* 0x0000000413007c0c */ /* 0x000fe2000d7c1270 */
[----:B------:R-:W-:Y:S02]  /*89e80*/  ULDC UR4, c[0x0][0x228] ;  /* 0x00008a0000047ab9 */ /* 0x000fe40000000800 */
[----:B0-----:R-:W2:Y:S01]  /*89e90*/  LDL.LU.64 R22, [R1+0x5a0] ;  /* 0x0005a00001167983 */ /* 0x001ea20000300a00 */
[----:B------:R-:W-:-:S09]  /*89ea0*/  PRMT R17, R4, 0x7771, RZ ;  /* 0x0000777104117816 */ /* 0x000fd200000000ff */
[----:B----4-:R0:W-:Y:S01]  /*89eb0*/  @P6 STG.E.U8 desc[UR46][R26.64], R17 ;  /* 0x000000111a006986 */ /* 0x0101e2000c10112e */
[----:B------:R-:W-:Y:S01]  /*89ec0*/  ISETP.LT.AND P6, PT, R11, UR4, !P4 ;  /* 0x000000040b007c0c */ /* 0x000fe2000e7c1270 */
[----:B------:R-:W-:Y:S02]  /*89ed0*/  ULDC UR4, c[0x0][0x228] ;  /* 0x00008a0000047ab9 */ /* 0x000fe40000000800 */
[----:B0-----:R-:W4:Y:S01]  /*89ee0*/  LDL.LU.64 R26, [R1+0x580] ;  /* 0x00058000011a7983 */ /* 0x001f220000300a00 */
[----:B------:R-:W-:-:S03]  /*89ef0*/  PRMT R17, R4, 0x7772, RZ ;  /* 0x0000777204117816 */ /* 0x000fc600000000ff */
[----:B------:R-:W4:Y:S06]  /*89f00*/  LDL.LU R10, [R1+0x28] ;  /* 0x00002800010a7983 */ /* 0x000f2c0000300800 */
[----:B------:R0:W-:Y:S04]  /*89f10*/  @P6 STG.E.U8 desc[UR46][R24.64], R17 ;  /* 0x0000001118006986 */ /* 0x0001e8000c10112e */
[----:B0-----:R-:W4:Y:S01]  /*89f20*/  LDL.LU.64 R24, [R1+0x578] ;  /* 0x0005780001187983 */ /* 0x001f220000300a00 */
[----:B------:R-:W-:Y:S01]  /*89f30*/  ISETP.LT.AND P6, PT, R19, UR4, !P4 ;  /* 0x0000000413007c0c */ /* 0x000fe2000e7c1270 */
[----:B------:R-:W-:Y:S01]  /*89f40*/  ULDC UR4, c[0x0][0x228] ;  /* 0x00008a0000047ab9 */ /* 0x000fe20000000800 */
[----:B------:R-:W-:-:S02]  /*89f50*/  PRMT R17, R4, 0x7773, RZ ;  /* 0x0000777304117816 */ /* 0x000fc400000000ff */
[----:B------:R-:W-:-:S09]  /*89f60*/  LOP3.LUT P3, RZ, R16, 0x1, RZ, 0xc0, !PT ;  /* 0x0000000110ff7812 */ /* 0x000fd2000786c0ff */
[----:B------:R0:W-:Y:S01]  /*89f70*/  @P6 STG.E.U8 desc[UR46][R6.64], R17 ;  /* 0x0000001106006986 */ /* 0x0001e2000c10112e */
[----:B------:R-:W-:Y:S01]  /*89f80*/  ISETP.LT.AND P6, PT, R11, UR4, !P3 ;  /* 0x000000040b007c0c */ /* 0x000fe2000dfc1270 */
[----:B------:R-:W-:Y:S02]  /*89f90*/  ULDC UR4, c[0x0][0x228] ;  /* 0x00008a0000047ab9 */ /* 0x000fe40000000800 */
[----:B0-----:R-:W4:Y:S01]  /*89fa0*/  LDL.LU.64 R6, [R1+0x520] ;  /* 0x0005200001067983 */ /* 0x001f220000300a00 */
[----:B------:R-:W-:-:S09]  /*89fb0*/  PRMT R17, R5, 0x7770, RZ ;  /* 0x0000777005117816 */ /* 0x000fd200000000ff */
[----:B---3--:R0:W-:Y:S01]  /*89fc0*/  @P6 STG.E.U8 desc[UR46][R28.64], R17 ;  /* 0x000000111c006986 */ /* 0x0081e2000c10112e */
[----:B------:R-:W-:Y:S01]  /*89fd0*/  ISETP.LT.AND P6, PT, R19, UR4, !P3 ;  /* 0x0000000413007c0c */ /* 0x000fe2000dfc1270 */
[----:B------:R-:W-:Y:S02]  /*89fe0*/  ULDC UR4, c[0x0][0x228] ;  /* 0x00008a0000047ab9 */ /* 0x000fe40000000800 */
[----:B0-----:R-:W3:Y:S01]  /*89ff0*/  LDL.LU.64 R28, [R1+0x518] ;  /* 0x00051800011c7983 */ /* 0x001ee20000300a00 */
[----:B------:R-:W-:Y:S02]  /*8a000*/  PRMT R17, R5, 0x7771, RZ ;  /* 0x0000777105117816 */ /* 0x000fe400000000ff */
[----:B------:R-:W-:-:S07]  /*8a010*/  LOP3.LUT P0, RZ, R16, 0x4, RZ, 0xc0, !PT ;  /* 0x0000000410ff7812 */ /* 0x000fce000780c0ff */
[----:B--2---:R0:W-:Y:S01]  /*8a020*/  @P6 STG.E.U8 desc[UR46][R20.64], R17 ;  /* 0x0000001114006986 */ /* 0x0041e2000c10112e */
[----:B------:R-:W-:Y:S01]  /*8a030*/  ISETP.LT.AND P6, PT, R11, UR4, !P0 ;  /* 0x000000040b007c0c */ /* 0x000fe2000c7c1270 */
[----:B------:R-:W-:Y:S02]  /*8a040*/  ULDC UR4, c[0x0][0x228] ;  /* 0x00008a0000047ab9 */ /* 0x000fe40000000800 */
[----:B0-----:R-:W2:Y:S01]  /*8a050*/  LDL.LU.64 R20, [R1+0x380] ;  /* 0x0003800001147983 */ /* 0x001ea20000300a00 */
[----:B------:R-:W-:-:S03]  /*8a060*/  PRMT R17, R5, 0x7772, RZ ;  /* 0x0000777205117816 */ /* 0x000fc600000000ff */
[----:B------:R-:W2:Y:S06]  /*8a070*/  LDL.LU R4, [R1+0x2c] ;  /* 0x00002c0001047983 */ /* 0x000eac0000300800 */
[----:B------:R0:W-:Y:S01]  /*8a080*/  @P6 STG.E.U8 desc[UR46][R22.64], R17 ;  /* 0x0000001116006986 */ /* 0x0001e2000c10112e */
[----:B------:R-:W-:Y:S01]  /*8a090*/  ISETP.LT.AND P6, PT, R19, UR4, !P0 ;  /* 0x0000000413007c0c */ /* 0x000fe2000c7c1270 */
[----:B------:R-:W-:Y:S02]  /*8a0a0*/  ULDC UR4, c[0x0][0x228] ;  /* 0x00008a0000047ab9 */ /* 0x000fe40000000800 */
[----:B0-----:R-:W2:Y:S01]  /*8a0b0*/  LDL.LU.64 R22, [R1+0x4d8] ;  /* 0x0004d80001167983 */ /* 0x001ea20000300a00 */
[----:B------:R-:W-:-:S02]  /*8a0c0*/  PRMT R17, R5, 0x7773, RZ ;  /* 0x0000777305117816 */ /* 0x000fc400000000ff */
[----:B------:R-:W-:-:S07]  /*8a0d0*/  LOP3.LUT P2, RZ, R16, 0x10, RZ, 0xc0, !PT ;  /* 0x0000001010ff7812 */ /* 0x000fce000784c0ff */
[----:B----4-:R0:W-:Y:S01]  /*8a0e0*/  @P6 STG.E.U8 desc[UR46][R26.64], R17 ;  /* 0x000000111a006986 */ /* 0x0101e2000c10112e */
        /* <DEDUP_REMOVED lines=8> */
[----:B------:R-:W-:Y:S02]  /*8a170*/  PRMT R17, R10, 0x7771, RZ ;  /* 0x000077710a117816 */ /* 0x000fe400000000ff */
[----:B------:R-:W-:-:S09]  /*8a180*/  LOP3.LUT P4, RZ, R16, 0x40, RZ, 0xc0, !PT ;  /* 0x0000004010ff7812 */ /* 0x000fd2000788c0ff */
        /* <DEDUP_REMOVED lines=10> */
[----:B------:R-:W-:-:S02]  /*8a230*/  PRMT R17, R10, 0x7773, RZ ;  /* 0x000077730a117816 */ /* 0x000fc400000000ff */
[----:B------:R-:W-:-:S07]  /*8a240*/  LOP3.LUT P3, RZ, R16, 0x100, RZ, 0xc0, !PT ;  /* 0x0000010010ff7812 */ /* 0x000fce000786c0ff */
        /* <DEDUP_REMOVED lines=9> */
[----:B------:R-:W-:Y:S02]  /*8a2e0*/  PRMT R17, R4, 0x7771, RZ ;  /* 0x0000777104117816 */ /* 0x000fe400000000ff */
[----:B------:R-:W-:-:S07]  /*8a2f0*/  LOP3.LUT P0, RZ, R16, 0x800, RZ, 0xc0, !PT ;  /* 0x0000080010ff7812 */ /* 0x000fce000780c0ff */
        /* <DEDUP_REMOVED lines=57> */
[----:B------:R-:W-:Y:S01]  /*8a690*/  LOP3.LUT P2, RZ, R16, 0x400000, RZ, 0xc0, !PT ;  /* 0x0040000010ff7812 */ /* 0x000fe2000784c0ff */
[----:B------:R-:W3:Y:S06]  /*8a6a0*/  LDL.LU R10, [R1+0x1f48] ;  /* 0x001f4800010a7983 */ /* 0x000eec0000300800 */
[----:B--2---:R0:W-:Y:S01]  /*8a6b0*/  @P6 STG.E.U8 desc[UR46][R20.64], R17 ;  /* 0x0000001114006986 */ /* 0x0041e2000c10112e */
[----:B------:R-:W-:Y:S01]  /*8a6c0*/  ISETP.LT.AND P6, PT, R11, UR4, !P2 ;  /* 0x000000040b007c0c */ /* 0x000fe2000d7c1270 */
[----:B------:R-:W-:Y:S02]  /*8a6d0*/  ULDC UR4, c[0x0][0x228] ;  /* 0x00008a0000047ab9 */ /* 0x000fe40000000800 */
[----:B0-----:R-:W2:Y:S01]  /*8a6e0*/  LDL.LU.64 R20, [R1+0x340] ;  /* 0x0003400001147983 */ /* 0x001ea20000300a00 */
[----:B------:R-:W-:-:S09]  /*8a6f0*/  PRMT R17, R4, 0x7770, RZ ;  /* 0x0000777004117816 */ /* 0x000fd200000000ff */
[----:B------:R0:W-:Y:S01]  /*8a700*/  @P6 STG.E.U8 desc[UR46][R22.64], R17 ;  /* 0x0000001116006986 */ /* 0x0001e2000c10112e */
[----:B------:R-:W-:Y:S01]  /*8a710*/  ISETP.LT.AND P6, PT, R19, UR4, !P2 ;  /* 0x0000000413007c0c */ /* 0x000fe2000d7c1270 */
[----:B------:R-:W-:Y:S01]  /*8a720*/  ULDC UR4, c[0x0][0x228] ;  /* 0x00008a0000047ab9 */ /* 0x000fe20000000800 */
[C---:B------:R-:W-:Y:S02]  /*8a730*/  LOP3.LUT P4, RZ, R16.reuse, 0x1000000, RZ, 0xc0, !PT ;  /* 0x0100000010ff7812 */ /* 0x040fe4000788c0ff */
[C---:B------:R-:W-:Y:S01]  /*8a740*/  LOP3.LUT P3, RZ, R16.reuse, 0x4000000, RZ, 0xc0, !PT ;  /* 0x0400000010ff7812 */ /* 0x040fe2000786c0ff */
[----:B0-----:R-:W2:Y:S01]  /*8a750*/  LDL.LU.64 R22, [R1+0x490] ;  /* 0x0004900001167983 */ /* 0x001ea20000300a00 */
[C---:B------:R-:W-:Y:S02]  /*8a760*/  LOP3.LUT P0, RZ, R16.reuse, 0x10000000, RZ, 0xc0, !PT ;  /* 0x1000000010ff7812 */ /* 0x040fe4000780c0ff */
[----:B------:R-:W-:Y:S02]  /*8a770*/  LOP3.LUT P2, RZ, R16, 0x40000000, RZ, 0xc0, !PT ;  /* 0x4000000010ff7812 */ /* 0x000fe4000784c0ff */
[----:B------:R-:W-:-:S05]  /*8a780*/  PRMT R16, R4, 0x7771, RZ ;  /* 0x0000777104107816 */ /* 0x000fca00000000ff */
[----:B----4-:R0:W-:Y:S01]  /*8a790*/  @P6 STG.E.U8 desc[UR46][R26.64], R16 ;  /* 0x000000101a006986 */ /* 0x0101e2000c10112e */
[----:B------:R-:W-:Y:S01]  /*8a7a0*/  ISETP.LT.AND P6, PT, R11, UR4, !P4 ;  /* 0x000000040b007c0c */ /* 0x000fe2000e7c1270 */
[----:B------:R-:W-:Y:S02]  /*8a7b0*/  ULDC UR4, c[0x0][0x228] ;  /* 0x00008a0000047ab9 */ /* 0x000fe40000000800 */
[----:B0-----:R-:W4:Y:S01]  /*8a7c0*/  LDL.LU.64 R26, [R1+0x338] ;  /* 0x00033800011a7983 */ /* 0x001f220000300a00 */
[----:B------:R-:W-:-:S03]  /*8a7d0*/  PRMT R16, R4, 0x7772, RZ ;  /* 0x0000777204107816 */ /* 0x000fc600000000ff */
[----:B------:R-:W4:Y:S06]  /*8a7e0*/  LDL.LU R17, [R1] ;  /* 0x0000000001117983 */ /* 0x000f2c0000300800 */
        /* <DEDUP_REMOVED lines=71> */
[----:B------:R-:W-:Y:S01]  /*8ac60*/  LOP3.LUT P2, RZ, R3, 0x100, RZ, 0xc0, !PT ;  /* 0x0000010003ff7812 */ /* 0x000fe2000784c0ff */
[----:B------:R-:W4:Y:S08]  /*8ac70*/  LDL.LU R4, [R1+0x1f44] ;  /* 0x001f440001047983 */ /* 0x000f300000300800 */
[----:B------:R0:W-:Y:S01]  /*8ac80*/  @P6 STG.E.U8 desc[UR46][R6.64], R16 ;  /* 0x0000001006006986 */ /* 0x0001e2000c10112e */
[----:B------:R-:W-:Y:S01]  /*8ac90*/  ISETP.LT.AND P6, PT, R11, UR4, !P2 ;  /* 0x000000040b007c0c */ /* 0x000fe2000d7c1270 */
[----:B------:R-:W-:-:S02]  /*8aca0*/  ULDC UR4, c[0x0][0x228] ;  /* 0x00008a0000047ab9 */ /* 0x000fc40000000800 */
        /* <DEDUP_REMOVED lines=18> */
[----:B------:R-:W-:Y:S01]  /*8add0*/  LOP3.LUT P3, RZ, R3, 0x1000, RZ, 0xc0, !PT ;  /* 0x0000100003ff7812 */ /* 0x000fe2000786c0ff */
[----:B------:R-:W2:Y:S06]  /*8ade0*/  LDL.LU R5, [R1+0x1f40] ;  /* 0x001f400001057983 */ /* 0x000eac0000300800 */
[----:B----4-:R0:W-:Y:S01]  /*8adf0*/  @P6 STG.E.U8 desc[UR46][R26.64], R16 ;  /* 0x000000101a006986 */ /* 0x0101e2000c10112e */
[----:B------:R-:W-:Y:S01]  /*8ae00*/  ISETP.LT.AND P6, PT, R11, UR4, !P3 ;  /* 0x000000040b007c0c */ /* 0x000fe2000dfc1270 */
[----:B------:R-:W-:-:S02]  /*8ae10*/  ULDC UR4, c[0x0][0x228] ;  /* 0x00008a0000047ab9 */ /* 0x000fc40000000800 */
        /* <DEDUP_REMOVED lines=10> */
[----:B------:R-:W-:Y:S01]  /*8aec0*/  ULDC UR4, c[0x0][0x228] ;  /* 0x00008a0000047ab9 */ /* 0x000fe20000000800 */
[----:B0-----:R-:W-:Y:S01]  /*8aed0*/  PRMT R16, R17, 0x7772, RZ ;  /* 0x0000777211107816 */ /* 0x001fe200000000ff */
[----:B------:R-:W4:Y:S10]  /*8aee0*/  LDL.LU.64 R6, [R1+0x1f38] ;  /* 0x001f380001067983 */ /* 0x000f340000300a00 */
[----:B---3--:R0:W-:Y:S01]  /*8aef0*/  @P6 STG.E.U8 desc[UR46][R28.64], R16 ;  /* 0x000000101c006986 */ /* 0x0081e2000c10112e */
[----:B------:R-:W-:Y:S01]  /*8af00*/  ISETP.LT.AND P6, PT, R19, UR4, !P0 ;  /* 0x0000000413007c0c */ /* 0x000fe2000c7c1270 */
[----:B------:R-:W-:Y:S01]  /*8af10*/  ULDC UR4, c[0x0][0x228] ;  /* 0x00008a0000047ab9 */ /* 0x000fe20000000800 */
[----:B------:R-:W-:-:S02]  /*8af20*/  LOP3.LUT P2, RZ, R3, 0x10000, RZ, 0xc0, !PT ;  /* 0x0001000003ff7812 */ /* 0x000fc4000784c0ff */
[----:B0-----:R-:W-:Y:S01]  /*8af30*/  PRMT R16, R17, 0x7773, RZ ;  /* 0x0000777311107816 */ /* 0x001fe200000000ff */
[----:B------:R-:W3:Y:S08]  /*8af40*/  LDL.LU.64 R28, [R1+0x438] ;  /* 0x00043800011c7983 */ /* 0x000ef00000300a00 */
[----:B--2---:R0:W-:Y:S01]  /*8af50*/  @P6 STG.E.U8 desc[UR46][R20.64], R16 ;  /* 0x0000001014006986 */ /* 0x0041e2000c10112e */
[----:B------:R-:W-:Y:S01]  /*8af60*/  ISETP.LT.AND P6, PT, R11, UR4, !P2 ;  /* 0x000000040b007c0c */ /* 0x000fe2000d7c1270 */
[----:B------:R-:W-:Y:S01]  /*8af70*/  ULDC UR4, c[0x0][0x228] ;  /* 0x00008a0000047ab9 */ /* 0x000fe20000000800 */
[----:B0-----:R-:W-:Y:S01]  /*8af80*/  PRMT R16, R4, 0x7770, RZ ;  /* 0x0000777004107816 */ /* 0x001fe200000000ff */
[----:B------:R-:W2:Y:S10]  /*8af90*/  LDL.LU.64 R20, [R1+0x2e0] ;  /* 0x0002e00001147983 */ /* 0x000eb40000300a00 */
[----:B------:R0:W-:Y:S01]  /*8afa0*/  @P6 STG.E.U8 desc[UR46][R22.64], R16 ;  /* 0x0000001016006986 */ /* 0x0001e2000c10112e */
[----:B------:R-:W-:Y:S01]  /*8afb0*/  ISETP.LT.AND P6, PT, R19, UR4, !P2 ;  /* 0x0000000413007c0c */ /* 0x000fe2000d7c1270 */
[----:B------:R-:W-:Y:S01]  /*8afc0*/  ULDC UR4, c[0x0][0x228] ;  /* 0x00008a0000047ab9 */ /* 0x000fe20000000800 */
[----:B------:R-:W-:-:S02]  /*8afd0*/  LOP3.LUT P4, RZ, R3, 0x40000, RZ, 0xc0, !PT ;  /* 0x0004000003ff7812 */ /* 0x000fc4000788c0ff */
[C---:B0-----:R-:W-:Y:S01]  /*8afe0*/  PRMT R16, R4.reuse, 0x7771, RZ ;  /* 0x0000777104107816 */ /* 0x041fe200000000ff */
[----:B------:R-:W2:Y:S08]  /*8aff0*/  LDL.LU.64 R22, [R1+0x430] ;  /* 0x0004300001167983 */ /* 0x000eb00000300a00 */
[----:B----4-:R0:W-:Y:S01]  /*8b000*/  @P6 STG.E.U8 desc[UR46][R26.64], R16 ;  /* 0x000000101a006986 */ /* 0x0101e2000c10112e */
[----:B------:R-:W-:Y:S01]  /*8b010*/  ISETP.LT.AND P6, PT, R11, UR4, !P4 ;  /* 0x000000040b007c0c */ /* 0x000fe2000e7c1270 */
[----:B------:R-:W-:Y:S01]  /*8b020*/  ULDC UR4, c[0x0][0x228] ;  /* 0x00008a0000047ab9 */ /* 0x000fe20000000800 */
[----:B0-----:R-:W-:Y:S01]  /*8b030*/  PRMT R16, R4, 0x7772, RZ ;  /* 0x0000777204107816 */ /* 0x001fe200000000ff */
[----:B------:R-:W4:Y:S10]  /*8b040*/  LDL.LU.64 R26, [R1+0x2d8] ;  /* 0x0002d800011a7983 */ /* 0x000f340000300a00 */
[----:B------:R0:W-:Y:S04]  /*8b050*/  @P6 STG.E.U8 desc[UR46][R24.64], R16 ;  /* 0x0000001018006986 */ /* 0x0001e8000c10112e */
[----:B0-----:R-:W3:Y:S01]  /*8b060*/  LDL.LU.64 R16, [R1+0x2e8] ;  /* 0x0002e80001107983 */ /* 0x001ee20000300a00 */
[----:B------:R-:W-:Y:S01]  /*8b070*/  ISETP.LT.AND P6, PT, R19, UR4, !P4 ;  /* 0x0000000413007c0c */ /* 0x000fe2000e7c1270 */
[----:B------:R-:W-:-:S02]  /*8b080*/  ULDC UR4, c[0x0][0x228] ;  /* 0x00008a0000047ab9 */ /* 0x000fc40000000800 */
[----:B------:R-:W4:Y:S01]  /*8b090*/  LDL.LU.64 R24, [R1+0x428] ;  /* 0x0004280001187983 */ /* 0x000f220000300a00 */
[----:B------:R-:W-:Y:S02]  /*8b0a0*/  PRMT R4, R4, 0x7773, RZ ;  /* 0x0000777304047816 */ /* 0x000fe400000000ff */
[C---:B------:R-:W-:Y:S02]  /*8b0b0*/  LOP3.LUT P3, RZ, R3.reuse, 0x100000, RZ, 0xc0, !PT ;  /* 0x0010000003ff7812 */ /* 0x040fe4000786c0ff */
[C---:B------:R-:W-:Y:S02]  /*8b0c0*/  LOP3.LUT P0, RZ, R3.reuse, 0x800000, RZ, 0xc0, !PT ;  /* 0x0080000003ff7812 */ /* 0x040fe4000780c0ff */
[C---:B------:R-:W-:Y:S02]  /*8b0d0*/  LOP3.LUT P2, RZ, R3.reuse, 0x4000000, RZ, 0xc0, !PT ;  /* 0x0400000003ff7812 */ /* 0x040fe4000784c0ff */
[----:B------:R-:W-:Y:S01]  /*8b0e0*/  LOP3.LUT P4, RZ, R3, 0x8000000, RZ, 0xc0, !PT ;  /* 0x0800000003ff7812 */ /* 0x000fe2000788c0ff */
[----:B---3--:R0:W-:Y:S01]  /*8b0f0*/  @P6 STG.E.U8 desc[UR46][R16.64], R4 ;  /* 0x0000000410006986 */ /* 0x0081e2000c10112e */
[----:B------:R-:W-:Y:S01]  /*8b100*/  ISETP.LT.AND P6, PT, R11, UR4, !P3 ;  /* 0x000000040b007c0c */ /* 0x000fe2000dfc1270 */
[----:B------:R-:W-:-:S02]  /*8b110*/  ULDC UR4, c[0x0][0x228] ;  /* 0x00008a0000047ab9 */ /* 0x000fc40000000800 */
[----:B0-----:R-:W3:Y:S01]  /*8b120*/  LDL.LU.64 R16, [R1+0x2d0] ;  /* 0x0002d00001107983 */ /* 0x001ee20000300a00 */
[----:B------:R-:W-:-:S09]  /*8b130*/  PRMT R4, R5, 0x7770, RZ ;  /* 0x0000777005047816 */ /* 0x000fd200000000ff */
[----:B------:R0:W-:Y:S01]  /*8b140*/  @P6 STG.E.U8 desc[UR46][R28.64], R4 ;  /* 0x000000041c006986 */ /* 0x0001e2000c10112e */
[----:B------:R-:W-:Y:S01]  /*8b150*/  ISETP.LT.AND P6, PT, R19, UR4, !P3 ;  /* 0x0000000413007c0c */ /* 0x000fe2000dfc1270 */
[----:B------:R-:W-:Y:S01]  /*8b160*/  ULDC UR4, c[0x0][0x228] ;  /* 0x00008a0000047ab9 */ /* 0x000fe20000000800 */
[----:B------:R-:W-:Y:S01]  /*8b170*/  LOP3.LUT P3, RZ, R3, 0x40000000, RZ, 0xc0, !PT ;  /* 0x4000000003ff7812 */ /* 0x000fe2000786c0ff */
        /* <DEDUP_REMOVED lines=10> */
[----:B------:R-:W-:Y:S01]  /*8b220*/  PRMT R5, R5, 0x7773, RZ ;  /* 0x0000777305057816 */ /* 0x000fe200000000ff */
[----:B0-----:R-:W2:Y:S10]  /*8b230*/  LDL.LU.64 R22, [R1+0x418] ;  /* 0x0004180001167983 */ /* 0x001eb40000300a00 */
[----:B----4-:R0:W-:Y:S04]  /*8b240*/  @P6 STG.E.U8 desc[UR46][R26.64], R5 ;  /* 0x000000051a006986 */ /* 0x0101e8000c10112e */
        /* <DEDUP_REMOVED lines=14> */
[----:B------:R0:W-:Y:S01]  /*8b330*/  @P6 STG.E.U8 desc[UR46][R28.64], R3 ;  /* 0x000000031c006986 */ /* 0x0001e2000c10112e */
[----:B------:R-:W-:Y:S01]  /*8b340*/  ISETP.LT.AND P6, PT, R19, UR4, !P4 ;  /* 0x0000000413007c0c */ /* 0x000fe2000e7c1270 */
[----:B------:R-:W-:Y:S01]  /*8b350*/  ULDC UR4, c[0x0][0x228] ;  /* 0x00008a0000047ab9 */ /* 0x000fe20000000800 */
[----:B------:R-:W-:Y:S01]  /*8b360*/  PRMT R6, R6, 0x7773, RZ ;  /* 0x0000777306067816 */ /* 0x000fe200000000ff */
[----:B0-----:R-:W3:Y:S10]  /*8b370*/  LDL.LU.64 R28, [R1+0x408] ;  /* 0x00040800011c7983 */ /* 0x001ef40000300a00 */
[----:B--2---:R0:W-:Y:S01]  /*8b380*/  @P6 STG.E.U8 desc[UR46][R20.64], R6 ;  /* 0x0000000614006986 */ /* 0x0041e2000c10112e */
[----:B------:R-:W-:Y:S01]  /*8b390*/  ISETP.LT.AND P6, PT, R11, UR4, !P3 ;  /* 0x000000040b007c0c */ /* 0x000fe2000dfc1270 */
[----:B------:R-:W-:Y:S01]  /*8b3a0*/  ULDC UR4, c[0x0][0x228] ;  /* 0x00008a0000047ab9 */ /* 0x000fe20000000800 */
[----:B------:R-:W-:Y:S01]  /*8b3b0*/  PRMT R3, R7, 0x7770, RZ ;  /* 0x0000777007037816 */ /* 0x000fe200000000ff */
[----:B0-----:R-:W2:Y:S10]  /*8b3c0*/  LDL.LU.64 R20, [R1+0x2b0] ;  /* 0x0002b00001147983 */ /* 0x001eb40000300a00 */
[----:B------:R0:W-:Y:S01]  /*8b3d0*/  @P6 STG.E.U8 desc[UR46][R22.64], R3 ;  /* 0x0000000316006986 */ /* 0x0001e2000c10112e */
[----:B------:R-:W-:Y:S01]  /*8b3e0*/  ISETP.LT.AND P6, PT, R19, UR4, !P3 ;  /* 0x0000000413007c0c */ /* 0x000fe2000dfc1270 */
[----:B------:R-:W-:-:S02]  /*8b3f0*/  ULDC UR4, c[0x0][0x228] ;  /* 0x00008a0000047ab9 */ /* 0x000fc40000000800 */
[----:B0-----:R-:W2:Y:S01]  /*8b400*/  LDL.LU.64 R22, [R1+0x400] ;  /* 0x0004000001167983 */ /* 0x001ea20000300a00 */
[----:B------:R-:W-:-:S09]  /*8b410*/  PRMT R3, R7, 0x7771, RZ ;  /* 0x0000777107037816 */ /* 0x000fd200000000ff */
[----:B----4-:R0:W-:Y:S04]  /*8b420*/  @P6 STG.E.U8 desc[UR46][R26.64], R3 ;  /* 0x000000031a006986 */ /* 0x0101e8000c10112e */
[----:B0-----:R-:W4:Y:S01]  /*8b430*/  LDL.LU.64 R26, [R1+0x2a8] ;  /* 0x0002a800011a7983 */ /* 0x001f220000300a00 */
[----:B------:R-:W-:-:S04]  /*8b440*/  LOP3.LUT P0, RZ, R2, 0x1, RZ, 0xc0, !PT ;  /* 0x0000000102ff7812 */ /* 0x000fc8000780c0ff */
[----:B------:R-:W-:Y:S01]  /*8b450*/  ISETP.LT.AND P6, PT, R11, UR4, !P0 ;  /* 0x000000040b007c0c */ /* 0x000fe2000c7c1270 */
[----:B------:R-:W-:Y:S01]  /*8b460*/  ULDC UR4, c[0x0][0x228] ;  /* 0x00008a0000047ab9 */ /* 0x000fe20000000800 */
[C---:B------:R-:W-:Y:S02]  /*8b470*/  PRMT R3, R7.reuse, 0x7772, RZ ;  /* 0x0000777207037816 */ /* 0x040fe400000000ff */
[----:B------:R-:W-:-:S09]  /*8b480*/  PRMT R7, R7, 0x7773, RZ ;  /* 0x0000777307077816 */ /* 0x000fd200000000ff */
[----:B------:R0:W-:Y:S01]  /*8b490*/  @P6 STG.E.U8 desc[UR46][R24.64], R3 ;  /* 0x0000000318006986 */ /* 0x0001e2000c10112e */
[----:B------:R-:W-:Y:S01]  /*8b4a0*/  ISETP.LT.AND P6, PT, R19, UR4, !P0 ;  /* 0x0000000413007c0c */ /* 0x000fe2000c7c1270 */
[----:B------:R-:W-:Y:S01]  /*8b4b0*/  ULDC UR4, c[0x0][0x228] ;  /* 0x00008a0000047ab9 */ /* 0x000fe20000000800 */
[----:B------:R-:W-:Y:S02]  /*8b4c0*/  LOP3.LUT P2, RZ, R2, 0x4, RZ, 0xc0, !PT ;  /* 0x0000000402ff7812 */ /* 0x000fe4000784c0ff */
[----:B0-----:R-:W-:Y:S01]  /*8b4d0*/  PRMT R3, R8, 0x7770, RZ ;  /* 0x0000777008037816 */ /* 0x001fe200000000ff */
[----:B------:R-:W4:Y:S01]  /*8b4e0*/  LDL.LU.64 R24, [R1+0x3f8] ;  /* 0x0003f80001187983 */ /* 0x000f220000300a00 */
[----:B------:R-:W-:-:S07]  /*8b4f0*/  LOP3.LUT P4, RZ, R2, 0x10, RZ, 0xc0, !PT ;  /* 0x0000001002ff7812 */ /* 0x000fce000788c0ff */
[----:B---3--:R0:W-:Y:S01]  /*8b500*/  @P6 STG.E.U8 desc[UR46][R16.64], R7 ;  /* 0x0000000710006986 */ /* 0x0081e2000c10112e */
[----:B------:R-:W-:Y:S01]  /*8b510*/  ISETP.LT.AND P6, PT, R11, UR4, !P2 ;  /* 0x000000040b007c0c */ /* 0x000fe2000d7c1270 */
[----:B------:R-:W-:Y:S02]  /*8b520*/  ULDC UR4, c[0x0][0x228] ;  /* 0x00008a0000047ab9 */ /* 0x000fe40000000800 */
[----:B0-----:R-:W3:Y:S10]  /*8b530*/  LDL.LU.64 R16, [R1+0x2a0] ;  /* 0x0002a00001107983 */ /* 0x001ef40000300a00 */
[----:B------:R0:W-:Y:S01]  /*8b540*/  @P6 STG.E.U8 desc[UR46][R28.64], R3 ;  /* 0x000000031c006986 */ /* 0x0001e2000c10112e */
[----:B------:R-:W-:Y:S01]  /*8b550*/  ISETP.LT.AND P6, PT, R19, UR4, !P2 ;  /* 0x0000000413007c0c */ /* 0x000fe2000d7c1270 */
[----:B------:R-:W-:Y:S01]  /*8b560*/  ULDC UR4, c[0x0][0x228] ;  /* 0x00008a0000047ab9 */ /* 0x000fe20000000800 */
[C---:B0-----:R-:W-:Y:S01]  /*8b570*/  PRMT R3, R8.reuse, 0x7771, RZ ;  /* 0x0000777108037816 */ /* 0x041fe200000000ff */
[----:B------:R-:W3:Y:S10]  /*8b580*/  LDL.LU.64 R28, [R1+0x3f0] ;  /* 0x0003f000011c7983 */ /* 0x000ef40000300a00 */
[----:B--2---:R0:W-:Y:S01]  /*8b590*/  @P6 STG.E.U8 desc[UR46][R20.64], R3 ;  /* 0x0000000314006986 */ /* 0x0041e2000c10112e */
[----:B------:R-:W-:Y:S01]  /*8b5a0*/  ISETP.LT.AND P6, PT, R11, UR4, !P4 ;  /* 0x000000040b007c0c */ /* 0x000fe2000e7c1270 */
[----:B------:R-:W-:Y:S01]  /*8b5b0*/  ULDC UR4, c[0x0][0x228] ;  /* 0x00008a0000047ab9 */ /* 0x000fe20000000800 */
[C---:B0-----:R-:W-:Y:S01]  /*8b5c0*/  PRMT R3, R8.reuse, 0x7772, RZ ;  /* 0x0000777208037816 */ /* 0x041fe200000000ff */
[----:B------:R-:W2:Y:S01]  /*8b5d0*/  LDL.LU.64 R20, [R1+0x298] ;  /* 0x0002980001147983 */ /* 0x000ea20000300a00 */
[----:B------:R-:W-:-:S03]  /*8b5e0*/  PRMT R8, R8, 0x7773, RZ ;  /* 0x0000777308087816 */ /* 0x000fc600000000ff */
[----:B------:R-:W2:Y:S06]  /*8b5f0*/  LDL.LU R11, [R1+0x1f30] ;  /* 0x001f3000010b7983 */ /* 0x000eac0000300800 */
[----:B------:R0:W-:Y:S01]  /*8b600*/  @P6 STG.E.U8 desc[UR46][R22.64], R3 ;  /* 0x0000000316006986 */ /* 0x0001e2000c10112e */
[----:B------:R-:W-:Y:S01]  /*8b610*/  ISETP.LT.AND P6, PT, R19, UR4, !P4 ;  /* 0x0000000413007c0c */ /* 0x000fe2000e7c1270 */
[----:B------:R-:W-:Y:S02]  /*8b620*/  ULDC UR4, c[0x0][0x228] ;  /* 0x00008a0000047ab9 */ /* 0x000fe40000000800 */
[----:B0-----:R-:W2:Y:S10]  /*8b630*/  LDL.LU.64 R22, [R1+0x3e8] ;  /* 0x0003e80001167983 */ /* 0x001eb40000300a00 */
[----:B----4-:R0:W-:Y:S04]  /*8b640*/  @P6 STG.E.U8 desc[UR46][R26.64], R8 ;  /* 0x000000081a006986 */ /* 0x0101e8000c10112e */
[----:B0-----:R-:W4:Y:S04]  /*8b650*/  LDL.LU.64 R26, [R1+0x290] ;  /* 0x00029000011a7983 */ /* 0x001f280000300a00 */
[----:B------:R-:W3:Y:S01]  /*8b660*/  LDL.LU R8, [R1+0xf90] ;  /* 0x000f900001087983 */ /* 0x000ee20000300800 */
[----:B------:R-:W-:-:S02]  /*8b670*/  LOP3.LUT P3, RZ, R2, 0x40, RZ, 0xc0, !PT ;  /* 0x0000004002ff7812 */ /* 0x000fc4000786c0ff */
[----:B------:R-:W-:Y:S02]  /*8b680*/  PRMT R3, R9, 0x7770, RZ ;  /* 0x0000777009037816 */ /* 0x000fe400000000ff */
[C---:B------:R-:W-:Y:S02]  /*8b690*/  LOP3.LUT P0, RZ, R2.reuse, 0x100, RZ, 0xc0, !PT ;  /* 0x0000010002ff7812 */ /* 0x040fe4000780c0ff */
[----:B------:R-:W-:Y:S02]  /*8b6a0*/  LOP3.LUT P2, RZ, R2, 0x400, RZ, 0xc0, !PT ;  /* 0x0000040002ff7812 */ /* 0x000fe4000784c0ff */
[----:B---3--:R-:W-:Y:S01]  /*8b6b0*/  ISETP.LT.AND P6, PT, R8, UR4, !P3 ;  /* 0x0000000408007c0c */ /* 0x008fe2000dfc1270 */
[----:B------:R-:W-:-:S12]  /*8b6c0*/  ULDC UR4, c[0x0][0x228] ;  /* 0x00008a0000047ab9 */ /* 0x000fd80000000800 */
[----:B------:R0:W-:Y:S04]  /*8b6d0*/  @P6 STG.E.U8 desc[UR46][R24.64], R3 ;  /* 0x0000000318006986 */ /* 0x0001e8000c10112e */
[----:B0-----:R-:W3:Y:S01]  /*8b6e0*/  LDL.LU.64 R24, [R1+0x3e0] ;  /* 0x0003e00001187983 */ /* 0x001ee20000300a00 */
[----:B------:R-:W-:Y:S01]  /*8b6f0*/  ISETP.LT.AND P6, PT, R19, UR4, !P3 ;  /* 0x0000000413007c0c */ /* 0x000fe2000dfc1270 */
[----:B------:R-:W-:Y:S01]  /*8b700*/  ULDC UR4, c[0x0][0x228] ;  /* 0x00008a0000047ab9 */ /* 0x000fe20000000800 */
[----:B------:R-:W-:-:S11]  /*8b710*/  PRMT R3, R9, 0x7771, RZ ;  /* 0x0000777109037816 */ /* 0x000fd600000000ff */
[----:B------:R0:W-:Y:S01]  /*8b720*/  @P6 STG.E.U8 desc[UR46][R16.64], R3 ;  /* 0x0000000310006986 */ /* 0x0001e2000c10112e */
[----:B------:R-:W-:Y:S01]  /*8b730*/  ISETP.LT.AND P6, PT, R8, UR4, !P0 ;  /* 0x0000000408007c0c */ /* 0x000fe2000c7c1270 */
[----:B------:R-:W-:Y:S02]  /*8b740*/  ULDC UR4, c[0x0][0x228] ;  /* 0x00008a0000047ab9 */ /* 0x000fe40000000800 */
[----:B0-----:R-:W3:Y:S01]  /*8b750*/  LDL.LU.64 R16, [R1+0x288] ;  /* 0x0002880001107983 */ /* 0x001ee20000300a00 */
[----:B------:R-:W-:-:S09]  /*8b760*/  PRMT R3, R9, 0x7772, RZ ;  /* 0x0000777209037816 */ /* 0x000fd200000000ff */
[----:B------:R0:W-:Y:S04]  /*8b770*/  @P6 STG.E.U8 desc[UR46][R28.64], R3 ;  /* 0x000000031c006986 */ /* 0x0001e8000c10112e */
[----:B0-----:R-:W3:Y:S01]  /*8b780*/  LDL.LU.64 R28, [R1+0x3d8] ;  /* 0x0003d800011c7983 */ /* 0x001ee20000300a00 */
[----:B------:R-:W-:Y:S01]  /*8b790*/  ISETP.LT.AND P6, PT, R19, UR4, !P0 ;  /* 0x0000000413007c0c */ /* 0x000fe2000c7c1270 */
[----:B------:R-:W-:Y:S01]  /*8b7a0*/  ULDC UR4, c[0x0][0x228] ;  /* 0x00008a0000047ab9 */ /* 0x000fe20000000800 */
[----:B------:R-:W-:Y:S02]  /*8b7b0*/  PRMT R9, R9, 0x7773, RZ ;  /* 0x0000777309097816 */ /* 0x000fe400000000ff */
[----:B------:R-:W-:-:S09]  /*8b7c0*/  PRMT R3, R10, 0x7770, RZ ;  /* 0x000077700a037816 */ /* 0x000fd200000000ff */
[----:B--2---:R0:W-:Y:S01]  /*8b7d0*/  @P6 STG.E.U8 desc[UR46][R20.64], R9 ;  /* 0x0000000914006986 */ /* 0x0041e2000c10112e */
[----:B------:R-:W-:Y:S01]  /*8b7e0*/  ISETP.LT.AND P6, PT, R8, UR4, !P2 ;  /* 0x0000000408007c0c */ /* 0x000fe2000d7c1270 */
[----:B------:R-:W-:Y:S02]  /*8b7f0*/  ULDC UR4, c[0x0][0x228] ;  /* 0x00008a0000047ab9 */ /* 0x000fe40000000800 */
[----:B0-----:R-:W2:Y:S10]  /*8b800*/  LDL.LU.64 R20, [R1+0x280] ;  /* 0x0002800001147983 */ /* 0x001eb40000300a00 */
[----:B------:R0:W-:Y:S01]  /*8b810*/  @P6 STG.E.U8 desc[UR46][R22.64], R3 ;  /* 0x0000000316006986 */ /* 0x0001e2000c10112e */
[----:B------:R-:W-:Y:S01]  /*8b820*/  ISETP.LT.AND P6, PT, R19, UR4, !P2 ;  /* 0x0000000413007c0c */ /* 0x000fe2000d7c1270 */
[----:B------:R-:W-:-:S02]  /*8b830*/  ULDC UR4, c[0x0][0x228] ;  /* 0x00008a0000047ab9 */ /* 0x000fc40000000800 */
[----:B0-----:R-:W2:Y:S01]  /*8b840*/  LDL.LU.64 R22, [R1+0x3d0] ;  /* 0x0003d00001167983 */ /* 0x001ea20000300a00 */
[----:B------:R-:W-:Y:S02]  /*8b850*/  PRMT R3, R10, 0x7771, RZ ;  /* 0x000077710a037816 */ /* 0x000fe400000000ff */
[----:B------:R-:W-:-:S07]  /*8b860*/  LOP3.LUT P4, RZ, R2, 0x2000, RZ, 0xc0, !PT ;  /* 0x0000200002ff7812 */ /* 0x000fce000788c0ff */
[----:B----4-:R0:W-:Y:S01]  /*8b870*/  @P6 STG.E.U8 desc[UR46][R26.64], R3 ;  /* 0x000000031a006986 */ /* 0x0101e2000c10112e */
[----:B------:R-:W-:Y:S01]  /*8b880*/  ISETP.LT.AND P6, PT, R8, UR4, !P4 ;  /* 0x0000000408007c0c */ /* 0x000fe2000e7c1270 */
[----:B------:R-:W-:Y:S02]  /*8b890*/  ULDC UR4, c[0x0][0x228] ;  /* 0x00008a0000047ab9 */ /* 0x000fe40000000800 */
[----:B0-----:R-:W4:Y:S01]  /*8b8a0*/  LDL.LU.64 R26, [R1+0x278] ;  /* 0x00027800011a7983 */ /* 0x001f220000300a00 */
[----:B------:R-:W-:-:S09]  /*8b8b0*/  PRMT R3, R10, 0x7772, RZ ;  /* 0x000077720a037816 */ /* 0x000fd200000000ff */
[----:B---3--:R0:W-:Y:S04]  /*8b8c0*/  @P6 STG.E.U8 desc[UR46][R24.64], R3 ;  /* 0x0000000318006986 */ /* 0x0081e8000c10112e */
[----:B0-----:R-:W3:Y:S01]  /*8b8d0*/  LDL.LU.64 R24, [R1+0x3c8] ;  /* 0x0003c80001187983 */ /* 0x001ee20000300a00 */
[----:B------:R-:W-:Y:S01]  /*8b8e0*/  ISETP.LT.AND P6, PT, R19, UR4, !P4 ;  /* 0x0000000413007c0c */ /* 0x000fe2000e7c1270 */
[----:B------:R-:W-:Y:S01]  /*8b8f0*/  ULDC UR4, c[0x0][0x228] ;  /* 0x00008a0000047ab9 */ /* 0x000fe20000000800 */
[----:B------:R-:W-:Y:S02]  /*8b900*/  PRMT R10, R10, 0x7773, RZ ;  /* 0x000077730a0a7816 */ /* 0x000fe400000000ff */
[----:B------:R-:W-:-:S09]  /*8b910*/  LOP3.LUT P3, RZ, R2, 0x10000, RZ, 0xc0, !PT ;  /* 0x0001000002ff7812 */ /* 0x000fd2000786c0ff */
[----:B------:R0:W-:Y:S01]  /*8b920*/  @P6 STG.E.U8 desc[UR46][R16.64], R10 ;  /* 0x0000000a10006986 */ /* 0x0001e2000c10112e */
[----:B------:R-:W-:Y:S01]  /*8b930*/  ISETP.LT.AND P6, PT, R8, UR4, !P3 ;  /* 0x0000000408007c0c */ /* 0x000fe2000dfc1270 */
[----:B------:R-:W-:Y:S01]  /*8b940*/  ULDC UR4, c[0x0][0x228] ;  /* 0x00008a0000047ab9 */ /* 0x000fe20000000800 */
[----:B------:R-:W-:Y:S01]  /*8b950*/  PRMT R3, R11, 0x7770, RZ ;  /* 0x000077700b037816 */ /* 0x000fe200000000ff */
[----:B0-----:R-:W3:Y:S10]  /*8b960*/  LDL.LU.64 R16, [R1+0x270] ;  /* 0x0002700001107983 */ /* 0x001ef40000300a00 */
[----:B------:R0:W-:Y:S04]  /*8b970*/  @P6 STG.E.U8 desc[UR46][R28.64], R3 ;  /* 0x000000031c006986 */ /* 0x0001e8000c10112e */
[----:B0-----:R-:W3:Y:S01]  /*8b980*/  LDL.LU.64 R28, [R1+0x3c0] ;  /* 0x0003c000011c7983 */ /* 0x001ee20000300a00 */
[----:B------:R-:W-:Y:S01]  /*8b990*/  ISETP.LT.AND P6, PT, R19, UR4, !P3 ;  /* 0x0000000413007c0c */ /* 0x000fe2000dfc1270 */
[----:B------:R-:W-:Y:S01]  /*8b9a0*/  ULDC UR4, c[0x0][0x228] ;  /* 0x00008a0000047ab9 */ /* 0x000fe20000000800 */
[----:B------:R-:W-:-:S02]  /*8b9b0*/  PRMT R3, R11, 0x7771, RZ ;  /* 0x000077710b037816 */ /* 0x000fc400000000ff */
[----:B------:R-:W-:-:S09]  /*8b9c0*/  LOP3.LUT P0, RZ, R2, 0x20000, RZ, 0xc0, !PT ;  /* 0x0002000002ff7812 */ /* 0x000fd2000780c0ff */
        /* <DEDUP_REMOVED lines=9> */
[----:B0-----:R-:W2:Y:S01]  /*8ba60*/  LDL.LU.64 R22, [R1+0x3b8] ;  /* 0x0003b80001167983 */ /* 0x001ea20000300a00 */
[----:B------:R-:W-:-:S09]  /*8ba70*/  LOP3.LUT P2, RZ, R2, 0x100000, RZ, 0xc0, !PT ;  /* 0x0010000002ff7812 */ /* 0x000fd2000784c0ff */
[----:B----4-:R0:W-:Y:S01]  /*8ba80*/  @P6 STG.E.U8 desc[UR46][R26.64], R11 ;  /* 0x0000000b1a006986 */ /* 0x0101e2000c10112e */
[----:B------:R-:W-:Y:S01]  /*8ba90*/  ISETP.LT.AND P6, PT, R8, UR4, !P2 ;  /* 0x0000000408007c0c */ /* 0x000fe2000d7c1270 */
[----:B------:R-:W-:Y:S01]  /*8baa0*/  ULDC UR4, c[0x0][0x228] ;  /* 0x00008a0000047ab9 */ /* 0x000fe20000000800 */
[C---:B------:R-:W-:Y:S01]  /*8bab0*/  PRMT R3, R12.reuse, 0x7770, RZ ;  /* 0x000077700c037816 */ /* 0x040fe200000000ff */
[----:B0-----:R-:W4:Y:S10]  /*8bac0*/  LDL.LU.64 R26, [R1+0x260] ;  /* 0x00026000011a7983 */ /* 0x001f340000300a00 */
[----:B---3--:R0:W-:Y:S04]  /*8bad0*/  @P6 STG.E.U8 desc[UR46][R24.64], R3 ;  /* 0x0000000318006986 */ /* 0x0081e8000c10112e */
[----:B0-----:R-:W3:Y:S01]  /*8bae0*/  LDL.LU.64 R24, [R1+0x3b0] ;  /* 0x0003b00001187983 */ /* 0x001ee20000300a00 */
[----:B------:R-:W-:Y:S01]  /*8baf0*/  ISETP.LT.AND P6, PT, R19, UR4, !P2 ;  /* 0x0000000413007c0c */ /* 0x000fe2000d7c1270 */
[----:B------:R-:W-:Y:S01]  /*8bb00*/  ULDC UR4, c[0x0][0x228] ;  /* 0x00008a0000047ab9 */ /* 0x000fe20000000800 */
[----:B------:R-:W-:-:S02]  /*8bb10*/  PRMT R3, R12, 0x7771, RZ ;  /* 0x000077710c037816 */ /* 0x000fc400000000ff */
[----:B------:R-:W-:-:S09]  /*8bb20*/  LOP3.LUT P4, RZ, R2, 0x400000, RZ, 0xc0, !PT ;  /* 0x0040000002ff7812 */ /* 0x000fd2000788c0ff */
        /* <DEDUP_REMOVED lines=10> */
[----:B------:R-:W-:-:S09]  /*8bbd0*/  LOP3.LUT P3, RZ, R2, 0x1000000, RZ, 0xc0, !PT ;  /* 0x0100000002ff7812 */ /* 0x000fd2000786c0ff */
[----:B--2---:R0:W-:Y:S01]  /*8bbe0*/  @P6 STG.E.U8 desc[UR46][R20.64], R12 ;  /* 0x0000000c14006986 */ /* 0x0041e2000c10112e */
[----:B------:R-:W-:Y:S01]  /*8bbf0*/  ISETP.LT.AND P6, PT, R8, UR4, !P3 ;  /* 0x0000000408007c0c */ /* 0x000fe2000dfc1270 */
[----:B------:R-:W-:Y:S01]  /*8bc00*/  ULDC UR4, c[0x0][0x228] ;  /* 0x00008a0000047ab9 */ /* 0x000fe20000000800 */
[C---:B------:R-:W-:Y:S02]  /*8bc10*/  LOP3.LUT P0, RZ, R2.reuse, 0x4000000, RZ, 0xc0, !PT ;  /* 0x0400000002ff7812 */ /* 0x040fe4000780c0ff */
[C---:B------:R-:W-:Y:S01]  /*8bc20*/  LOP3.LUT P2, RZ, R2.reuse, 0x10000000, RZ, 0xc0, !PT ;  /* 0x1000000002ff7812 */ /* 0x040fe2000784c0ff */
[----:B0-----:R-:W2:Y:S01]  /*8bc30*/  LDL.LU.64 R20, [R1+0x250] ;  /* 0x0002500001147983 */ /* 0x001ea20000300a00 */
[----:B------:R-:W-:Y:S02]  /*8bc40*/  LOP3.LUT P4, RZ, R2, 0x40000000, RZ, 0xc0, !PT ;  /* 0x4000000002ff7812 */ /* 0x000fe4000788c0ff */
[----:B------:R-:W-:-:S05]  /*8bc50*/  PRMT R2, R13, 0x7770, RZ ;  /* 0x000077700d027816 */ /* 0x000fca00000000ff */
        /* <DEDUP_REMOVED lines=14> */
[----:B------:R-:W-:Y:S01]  /*8bd40*/  PRMT R13, R13, 0x7773, RZ ;  /* 0x000077730d0d7816 */ /* 0x000fe200000000ff */
[----:B------:R-:W3:Y:S01]  /*8bd50*/  LDL.LU.64 R4, [R1+0x240] ;  /* 0x0002400001047983 */ /* 0x000ee20000300a00 */
[----:B------:R-:W-:-:S09]  /*8bd60*/  PRMT R2, R14, 0x7770, RZ ;  /* 0x000077700e027816 */ /* 0x000fd200000000ff */
[----:B------:R0:W-:Y:S01]  /*8bd70*/  @P6 STG.E.U8 desc[UR46][R16.64], R13 ;  /* 0x0000000d10006986 */ /* 0x0001e2000c10112e */
[----:B------:R-:W-:Y:S01]  /*8bd80*/  ISETP.LT.AND P6, PT, R8, UR4, !P2 ;  /* 0x0000000408007c0c */ /* 0x000fe2000d7c1270 */
[----:B------:R-:W-:Y:S02]  /*8bd90*/  ULDC UR4, c[0x0][0x228] ;  /* 0x00008a0000047ab9 */ /* 0x000fe40000000800 */
[----:B0-----:R-:W3:Y:S10]  /*8bda0*/  LDL.LU.64 R16, [R1+0x390] ;  /* 0x0003900001107983 */ /* 0x001ef40000300a00 */
[----:B------:R0:W-:Y:S04]  /*8bdb0*/  @P6 STG.E.U8 desc[UR46][R28.64], R2 ;  /* 0x000000021c006986 */ /* 0x0001e8000c10112e */
[----:B0-----:R-:W3:Y:S01]  /*8bdc0*/  LDL.LU R29, [R1+0x1d0] ;  /* 0x0001d000011d7983 */ /* 0x001ee20000300800 */
[----:B------:R-:W-:Y:S01]  /*8bdd0*/  ISETP.LT.AND P6, PT, R19, UR4, !P2 ;  /* 0x0000000413007c0c */ /* 0x000fe2000d7c1270 */
[----:B------:R-:W-:Y:S01]  /*8bde0*/  ULDC UR4, c[0x0][0x228] ;  /* 0x00008a0000047ab9 */ /* 0x000fe20000000800 */
[----:B------:R-:W-:-:S11]  /*8bdf0*/  PRMT R2, R14, 0x7771, RZ ;  /* 0x000077710e027816 */ /* 0x000fd600000000ff */
        /* <DEDUP_REMOVED lines=14> */
[----:B------:R-:W-:Y:S01]  /*8bee0*/  PRMT R2, R15, 0x7770, RZ ;  /* 0x000077700f027816 */ /* 0x000fe200000000ff */
[----:B0-----:R-:W4:Y:S10]  /*8bef0*/  LDL.LU.64 R26, [R1+0x510] ;  /* 0x00051000011a7983 */ /* 0x001f340000300a00 */
[----:B---3--:R0:W-:Y:S04]  /*8bf00*/  @P6 STG.E.U8 desc[UR46][R24.64], R2 ;  /* 0x0000000218006986 */ /* 0x0081e8000c10112e */
[----:B0-----:R-:W3:Y:S04]  /*8bf10*/  LDL.LU.64 R24, [R1+0x558] ;  /* 0x0005580001187983 */ /* 0x001ee80000300a00 */
[----:B------:R-:W3:Y:S01]  /*8bf20*/  LDL.LU.64 R10, [R1+0x508] ;  /* 0x00050800010a7983 */ /* 0x000ee20000300a00 */
[----:B------:R-:W-:Y:S01]  /*8bf30*/  ISETP.LT.AND P6, PT, R19, UR4, !P3 ;  /* 0x0000000413007c0c */ /* 0x000fe2000dfc1270 */
[----:B------:R-:W-:Y:S01]  /*8bf40*/  ULDC UR4, c[0x0][0x228] ;  /* 0x00008a0000047ab9 */ /* 0x000fe20000000800 */
[----:B------:R-:W-:-:S02]  /*8bf50*/  PRMT R2, R15, 0x7771, RZ ;  /* 0x000077710f027816 */ /* 0x000fc400000000ff */
[----:B------:R-:W-:-:S09]  /*8bf60*/  LOP3.LUT P0, RZ, R0, 0x8, RZ, 0xc0, !PT ;  /* 0x0000000800ff7812 */ /* 0x000fd2000780c0ff */
[----:B------:R0:W-:Y:S01]  /*8bf70*/  @P6 STG.E.U8 desc[UR46][R4.64], R2 ;  /* 0x0000000204006986 */ /* 0x0001e2000c10112e */
[----:B------:R-:W-:Y:S01]  /*8bf80*/  ISETP.LT.AND P6, PT, R8, UR4, !P0 ;  /* 0x0000000408007c0c */ /* 0x000fe2000c7c1270 */
[----:B------:R-:W-:Y:S02]  /*8bf90*/  ULDC UR4, c[0x0][0x228] ;  /* 0x00008a0000047ab9 */ /* 0x000fe40000000800 */
[----:B------:R-:W1:Y:S01]  /*8bfa0*/  LDS.128 R4, [R29] ;  /* 0x000000001d047984 */ /* 0x000e620000000c00 */
[----:B0-----:R-:W-:-:S09]  /*8bfb0*/  PRMT R2, R15, 0x7772, RZ ;  /* 0x000077720f027816 */ /* 0x001fd200000000ff */
[----:B------:R0:W-:Y:S01]  /*8bfc0*/  @P6 STG.E.U8 desc[UR46][R16.64], R2 ;  /* 0x0000000210006986 */ /* 0x0001e2000c10112e */
[----:B------:R-:W-:Y:S01]  /*8bfd0*/  ISETP.LT.AND P6, PT, R19, UR4, !P0 ;  /* 0x0000000413007c0c */ /* 0x000fe2000c7c1270 */
[----:B------:R-:W-:Y:S01]  /*8bfe0*/  ULDC UR4, c[0x0][0x228] ;  /* 0x00008a0000047ab9 */ /* 0x000fe20000000800 */
[----:B------:R-:W-:Y:S01]  /*8bff0*/  PRMT R15, R15, 0x7773, RZ ;  /* 0x000077730f0f7816 */ /* 0x000fe200000000ff */
[----:B0-----:R-:W3:Y:S01]  /*8c000*/  LDL.LU.64 R16, [R1+0x550] ;  /* 0x0005500001107983 */ /* 0x001ee20000300a00 */
[----:B------:R-:W-:-:S09]  /*8c010*/  LOP3.LUT P2, RZ, R0, 0x40, RZ, 0xc0, !PT ;  /* 0x0000004000ff7812 */ /* 0x000fd2000784c0ff */
[----:B--2---:R0:W-:Y:S01]  /*8c020*/  @P6 STG.E.U8 desc[UR46][R20.64], R15 ;  /* 0x0000000f14006986 */ /* 0x0041e2000c10112e */
[----:B------:R-:W-:Y:S01]  /*8c030*/  ISETP.LT.AND P6, PT, R8, UR4, !P2 ;  /* 0x0000000408007c0c */ /* 0x000fe2000d7c1270 */
[----:B------:R-:W-:Y:S02]  /*8c040*/  ULDC UR4, c[0x0][0x228] ;  /* 0x00008a0000047ab9 */ /* 0x000fe40000000800 */
[----:B0-----:R-:W2:Y:S01]  /*8c050*/  LDL.LU.64 R20, [R1+0x500] ;  /* 0x0005000001147983 */ /* 0x001ea20000300a00 */
[----:B-1----:R-:W-:-:S09]  /*8c060*/  PRMT R2, R4, 0x7770, RZ ;  /* 0x0000777004027816 */ /* 0x002fd200000000ff */
        /* <DEDUP_REMOVED lines=10> */
[C---:B------:R-:W-:Y:S02]  /*8c110*/  PRMT R2, R4.reuse, 0x7772, RZ ;  /* 0x0000777204027816 */ /* 0x040fe400000000ff */
[----:B------:R-:W-:-:S07]  /*8c120*/  PRMT R4, R4, 0x7773, RZ ;  /* 0x0000777304047816 */ /* 0x000fce00000000ff */
[----:B---3--:R0:W-:Y:S01]  /*8c130*/  @P6 STG.E.U8 desc[UR46][R24.64], R2 ;  /* 0x0000000218006986 */ /* 0x0081e2000c10112e */
[----:B------:R-:W-:Y:S01]  /*8c140*/  ISETP.LT.AND P6, PT, R19, UR4, !P4 ;  /* 0x0000000413007c0c */ /* 0x000fe2000e7c1270 */
[----:B------:R-:W-:Y:S02]  /*8c150*/  ULDC UR4, c[0x0][0x228] ;  /* 0x00008a0000047ab9 */ /* 0x000fe40000000800 */
[----:B0-----:R-:W3:Y:S10]  /*8c160*/  LDL.LU.64 R24, [R1+0x540] ;  /* 0x0005400001187983 */ /* 0x001ef40000300a00 */
[----:B------:R0:W-:Y:S04]  /*8c170*/  @P6 STG.E.U8 desc[UR46][R10.64], R4 ;  /* 0x000000040a006986 */ /* 0x0001e8000c10112e */
[----:B0-----:R-:W3:Y:S01]  /*8c180*/  LDL.LU.64 R10, [R1+0x4f0] ;  /* 0x0004f000010a7983 */ /* 0x001ee20000300a00 */
[----:B------:R-:W-:-:S04]  /*8c190*/  LOP3.LUT P3, RZ, R0, 0x400, RZ, 0xc0, !PT ;  /* 0x0000040000ff7812 */ /* 0x000fc8000786c0ff */
[----:B------:R-:W-:Y:S01]  /*8c1a0*/  ISETP.LT.AND P6, PT, R8, UR4, !P3 ;  /* 0x0000000408007c0c */ /* 0x000fe2000dfc1270 */
[----:B------:R-:W-:Y:S01]  /*8c1b0*/  ULDC UR4, c[0x0][0x228] ;  /* 0x00008a0000047ab9 */ /* 0x000fe20000000800 */
[----:B------:R-:W-:Y:S02]  /*8c1c0*/  PRMT R2, R5, 0x7770, RZ ;  /* 0x0000777005027816 */ /* 0x000fe400000000ff */
[----:B------:R-:W-:-:S09]  /*8c1d0*/  LOP3.LUT P0, RZ, R0, 0x1000, RZ, 0xc0, !PT ;  /* 0x0000100000ff7812 */ /* 0x000fd2000780c0ff */
[----:B------:R0:W-:Y:S01]  /*8c1e0*/  @P6 STG.E.U8 desc[UR46][R16.64], R2 ;  /* 0x0000000210006986 */ /* 0x0001e2000c10112e */
        /* <DEDUP_REMOVED lines=19> */
[----:B0-----:R-:W4:Y:S01]  /*8c320*/  LDL.LU.64 R26, [R1+0x4e0] ;  /* 0x0004e000011a7983 */ /* 0x001f220000300a00 */
[C---:B------:R-:W-:Y:S02]  /*8c330*/  LOP3.LUT P4, RZ, R0.reuse, 0x10000, RZ, 0xc0, !PT ;  /* 0x0001000000ff7812 */ /* 0x040fe4000788c0ff */
[C---:B------:R-:W-:Y:S02]  /*8c340*/  LOP3.LUT P3, RZ, R0.reuse, 0x40000, RZ, 0xc0, !PT ;  /* 0x0004000000ff7812 */ /* 0x040fe4000786c0ff */
[C---:B------:R-:W-:Y:S02]  /*8c350*/  LOP3.LUT P0, RZ, R0.reuse, 0x100000, RZ, 0xc0, !PT ;  /* 0x0010000000ff7812 */ /* 0x040fe4000780c0ff */
[----:B------:R-:W-:-:S03]  /*8c360*/  LOP3.LUT P1, RZ, R0, 0x2000000, RZ, 0xc0, !PT ;  /* 0x0200000000ff7812 */ /* 0x000fc6000782c0ff */
[----:B---3--:R0:W-:Y:S01]  /*8c370*/  @P6 STG.E.U8 desc[UR46][R24.64], R2 ;  /* 0x0000000218006986 */ /* 0x0081e2000c10112e */
[----:B------:R-:W-:Y:S01]  /*8c380*/  ISETP.LT.AND P6, PT, R19, UR4, !P2 ;  /* 0x0000000413007c0c */ /* 0x000fe2000d7c1270 */
[----:B------:R-:W-:Y:S01]  /*8c390*/  ULDC UR4, c[0x0][0x228] ;  /* 0x00008a0000047ab9 */ /* 0x000fe20000000800 */
[----:B------:R-:W-:Y:S01]  /*8c3a0*/  LOP3.LUT P2, RZ, R0, 0x400000, RZ, 0xc0, !PT ;  /* 0x0040000000ff7812 */ /* 0x000fe2000784c0ff */
[----:B0-----:R-:W3:Y:S01]  /*8c3b0*/  LDL.LU.64 R24, [R1+0x528] ;  /* 0x0005280001187983 */ /* 0x001ee20000300a00 */
[----:B------:R-:W-:-:S09]  /*8c3c0*/  PRMT R0, R6, 0x7771, RZ ;  /* 0x0000777106007816 */ /* 0x000fd200000000ff */
[----:B------:R0:W-:Y:S04]  /*8c3d0*/  @P6 STG.E.U8 desc[UR46][R10.64], R0 ;  /* 0x000000000a006986 */ /* 0x0001e8000c10112e */
[----:B0-----:R-:W3:Y:S01]  /*8c3e0*/  LDL.LU.64 R10, [R1+0x388] ;  /* 0x00038800010a7983 */ /* 0x001ee20000300a00 */
[----:B------:R-:W-:Y:S01]  /*8c3f0*/  ISETP.LT.AND P6, PT, R8, UR4, !P4 ;  /* 0x0000000408007c0c */ /* 0x000fe2000e7c1270 */
[----:B------:R-:W-:Y:S01]  /*8c400*/  ULDC UR4, c[0x0][0x228] ;  /* 0x00008a0000047ab9 */ /* 0x000fe20000000800 */
[C---:B------:R-:W-:Y:S02]  /*8c410*/  PRMT R0, R6.reuse, 0x7772, RZ ;  /* 0x0000777206007816 */ /* 0x040fe400000000ff */
[----:B------:R-:W-:-:S09]  /*8c420*/  PRMT R6, R6, 0x7773, RZ ;  /* 0x0000777306067816 */ /* 0x000fd200000000ff */
[----:B------:R0:W-:Y:S01]  /*8c430*/  @P6 STG.E.U8 desc[UR46][R16.64], R0 ;  /* 0x0000000010006986 */ /* 0x0001e2000c10112e */
[----:B------:R-:W-:Y:S01]  /*8c440*/  ISETP.LT.AND P6, PT, R19, UR4, !P4 ;  /* 0x0000000413007c0c */ /* 0x000fe2000e7c1270 */
[----:B------:R-:W-:Y:S02]  /*8c450*/  ULDC UR4, c[0x0][0x228] ;  /* 0x00008a0000047ab9 */ /* 0x000fe40000000800 */
[----:B0-----:R-:W3:Y:S10]  /*8c460*/  LDL.LU.64 R16, [R1+0x598] ;  /* 0x0005980001107983 */ /* 0x001ef40000300a00 */
[----:B--2---:R0:W-:Y:S01]  /*8c470*/  @P6 STG.E.U8 desc[UR46][R20.64], R6 ;  /* 0x0000000614006986 */ /* 0x0041e2000c10112e */
[C---:B------:R-:W-:Y:S01]  /*8c480*/  ISETP.LT.AND P6, PT, R8.reuse, UR4, !P3 ;  /* 0x0000000408007c0c */ /* 0x040fe2000dfc1270 */
[----:B------:R-:W-:Y:S01]  /*8c490*/  ULDC UR4, c[0x0][0x228] ;  /* 0x00008a0000047ab9 */ /* 0x000fe20000000800 */
[----:B------:R-:W-:Y:S01]  /*8c4a0*/  PRMT R0, R7, 0x7770, RZ ;  /* 0x0000777007007816 */ /* 0x000fe200000000ff */
[----:B0-----:R-:W2:Y:S10]  /*8c4b0*/  LDL.LU.64 R20, [R1+0x570] ;  /* 0x0005700001147983 */ /* 0x001eb40000300a00 */
[----:B------:R0:W-:Y:S01]  /*8c4c0*/  @P6 STG.E.U8 desc[UR46][R22.64], R0 ;  /* 0x0000000016006986 */ /* 0x0001e2000c10112e */
[----:B------:R-:W-:Y:S01]  /*8c4d0*/  ISETP.LT.AND P6, PT, R19, UR4, !P3 ;  /* 0x0000000413007c0c */ /* 0x000fe2000dfc1270 */
[----:B------:R-:W-:Y:S01]  /*8c4e0*/  ULDC UR4, c[0x0][0x228] ;  /* 0x00008a0000047ab9 */ /* 0x000fe20000000800 */
[C---:B0-----:R-:W-:Y:S01]  /*8c4f0*/  PRMT R0, R7.reuse, 0x7771, RZ ;  /* 0x0000777107007816 */ /* 0x041fe200000000ff */
[----:B------:R-:W2:Y:S10]  /*8c500*/  LDL.LU.64 R22, [R1+0x590] ;  /* 0x0005900001167983 */ /* 0x000eb40000300a00 */
[----:B----4-:R0:W-:Y:S01]  /*8c510*/  @P6 STG.E.U8 desc[UR46][R26.64], R0 ;  /* 0x000000001a006986 */ /* 0x0101e2000c10112e */
[----:B------:R-:W-:Y:S01]  /*8c520*/  ISETP.LT.AND P6, PT, R8, UR4, !P0 ;  /* 0x0000000408007c0c */ /* 0x000fe2000c7c1270 */
[----:B------:R-:W-:Y:S01]  /*8c530*/  ULDC UR4, c[0x0][0x228] ;  /* 0x00008a0000047ab9 */ /* 0x000fe20000000800 */
[C---:B0-----:R-:W-:Y:S01]  /*8c540*/  PRMT R0, R7.reuse, 0x7772, RZ ;  /* 0x0000777207007816 */ /* 0x041fe200000000ff */
[----:B------:R-:W4:Y:S01]  /*8c550*/  LDL.LU.64 R26, [R1+0x568] ;  /* 0x00056800011a7983 */ /* 0x000f220000300a00 */
[----:B------:R-:W-:-:S09]  /*8c560*/  PRMT R7, R7, 0x7773, RZ ;  /* 0x0000777307077816 */ /* 0x000fd200000000ff */
[----:B---3--:R0:W-:Y:S01]  /*8c570*/  @P6 STG.E.U8 desc[UR46][R24.64], R0 ;  /* 0x0000000018006986 */ /* 0x0081e2000c10112e */
[----:B------:R-:W-:Y:S01]  /*8c580*/  ISETP.LT.AND P6, PT, R19, UR4, !P0 ;  /* 0x0000000413007c0c */ /* 0x000fe2000c7c1270 */
[----:B------:R-:W-:Y:S02]  /*8c590*/  ULDC UR4, c[0x0][0x228] ;  /* 0x00008a0000047ab9 */ /* 0x000fe40000000800 */
[----:B0-----:R-:W3:Y:S10]  /*8c5a0*/  LDL.LU.64 R24, [R1+0x588] ;  /* 0x0005880001187983 */ /* 0x001ef40000300a00 */
[----:B------:R-:W-:Y:S04]  /*8c5b0*/  @P6 STG.E.U8 desc[UR46][R10.64], R7 ;  /* 0x000000070a006986 */ /* 0x000fe8000c10112e */
[----:B------:R0:W1:Y:S04]  /*8c5c0*/  LDS.128 R4, [R29+0x400] ;  /* 0x000400001d047984 */ /* 0x0000680000000c00 */
[----:B0-----:R-:W3:Y:S01]  /*8c5d0*/  LDL.LU.64 R28, [R1+0x230] ;  /* 0x00023000011c7983 */ /* 0x001ee20000300a00 */
[----:B------:R-:W-:Y:S01]  /*8c5e0*/  ISETP.LT.AND P6, PT, R8, UR4, !P2 ;  /* 0x0000000408007c0c */ /* 0x000fe2000d7c1270 */
[----:B------:R-:W-:-:S02]  /*8c5f0*/  ULDC UR4, c[0x0][0x228] ;  /* 0x00008a0000047ab9 */ /* 0x000fc40000000800 */
[----:B------:R-:W3:Y:S01]  /*8c600*/  LDL.LU.64 R14, [R1+0x228] ;  /* 0x00022800010e7983 */ /* 0x000ee20000300a00 */
[----:B------:R-:W-:-:S03]  /*8c610*/  LOP3.LUT P5, RZ, R18, 0x40000, RZ, 0xc0, !PT ;  /* 0x0004000012ff7812 */ /* 0x000fc600078ac0ff */
[----:B------:R-:W3:Y:S04]  /*8c620*/  LDL.LU.64 R12, [R1+0x220] ;  /* 0x00022000010c7983 */ /* 0x000ee80000300a00 */
[----:B------:R-:W3:Y:S01]  /*8c630*/  LDL.LU.64 R10, [R1+0x218] ;  /* 0x00021800010a7983 */ /* 0x000ee20000300a00 */
[----:B-1----:R-:W-:-:S05]  /*8c640*/  PRMT R0, R4, 0x7770, RZ ;  /* 0x0000777004007816 */ /* 0x002fca00000000ff */
[----:B------:R0:W-:Y:S01]  /*8c650*/  @P6 STG.E.U8 desc[UR46][R16.64], R0 ;  /* 0x0000000010006986 */ /* 0x0001e2000c10112e */
[C---:B------:R-:W-:Y:S01]  /*8c660*/  ISETP.LT.AND P6, PT, R19.reuse, UR4, !P2 ;  /* 0x0000000413007c0c */ /* 0x040fe2000d7c1270 */
[----:B------:R-:W-:Y:S01]  /*8c670*/  ULDC UR4, c[0x0][0x228] ;  /* 0x00008a0000047ab9 */ /* 0x000fe20000000800 */
[----:B0-----:R-:W-:Y:S01]  /*8c680*/  PRMT R0, R4, 0x7771, RZ ;  /* 0x0000777104007816 */ /* 0x001fe200000000ff */
[----:B------:R-:W3:Y:S10]  /*8c690*/  LDL.LU.64 R16, [R1+0x210] ;  /* 0x0002100001107983 */ /* 0x000ef40000300a00 */
[----:B--2---:R0:W-:Y:S01]  /*8c6a0*/  @P6 STG.E.U8 desc[UR46][R20.64], R0 ;  /* 0x0000000014006986 */ /* 0x0041e2000c10112e */
[----:B------:R-:W-:Y:S01]  /*8c6b0*/  ISETP.LT.AND P6, PT, R8, UR4, !P1 ;  /* 0x0000000408007c0c */ /* 0x000fe2000cfc1270 */
[----:B------:R-:W-:Y:S01]  /*8c6c0*/  ULDC UR4, c[0x0][0x228] ;  /* 0x00008a0000047ab9 */ /* 0x000fe20000000800 */
[C---:B0-----:R-:W-:Y:S01]  /*8c6d0*/  PRMT R0, R4.reuse, 0x7772, RZ ;  /* 0x0000777204007816 */ /* 0x041fe200000000ff */
[----:B------:R-:W2:Y:S10]  /*8c6e0*/  LDL.LU.64 R20, [R1+0x208] ;  /* 0x0002080001147983 */ /* 0x000eb40000300a00 */
[----:B------:R0:W-:Y:S01]  /*8c6f0*/  @P6 STG.E.U8 desc[UR46][R22.64], R0 ;  /* 0x0000000016006986 */ /* 0x0001e2000c10112e */
[----:B------:R-:W-:Y:S01]  /*8c700*/  ISETP.LT.AND P6, PT, R19, UR4, !P1 ;  /* 0x0000000413007c0c */ /* 0x000fe2000cfc1270 */
[----:B------:R-:W-:Y:S01]  /*8c710*/  ULDC UR4, c[0x0][0x228] ;  /* 0x00008a0000047ab9 */ /* 0x000fe20000000800 */
[----:B------:R-:W-:-:S02]  /*8c720*/  PRMT R4, R4, 0x7773, RZ ;  /* 0x0000777304047816 */ /* 0x000fc400000000ff */
[C---:B------:R-:W-:Y:S02]  /*8c730*/  PRMT R2, R5.reuse, 0x7771, RZ ;  /* 0x0000777105027816 */ /* 0x040fe400000000ff */
[----:B0-----:R-:W-:Y:S01]  /*8c740*/  PRMT R0, R5, 0x7770, RZ ;  /* 0x0000777005007816 */ /* 0x001fe200000000ff */
[----:B------:R-:W2:Y:S06]  /*8c750*/  LDL.LU.64 R22, [R1+0x200] ;  /* 0x0002000001167983 */ /* 0x000eac0000300a00 */
[----:B----4-:R0:W-:Y:S01]  /*8c760*/  @P6 STG.E.U8 desc[UR46][R26.64], R4 ;  /* 0x000000041a006986 */ /* 0x0101e2000c10112e */
[----:B------:R-:W-:Y:S01]  /*8c770*/  ISETP.LT.AND P6, PT, R8, UR4, !P5 ;  /* 0x0000000408007c0c */ /* 0x000fe2000efc1270 */
[----:B------:R-:W-:-:S02]  /*8c780*/  ULDC UR4, c[0x0][0x228] ;  /* 0x00008a0000047ab9 */ /* 0x000fc40000000800 */
[----:B------:R-:W-:Y:S01]  /*8c790*/  ISETP.LT.AND P5, PT, R19, UR4, !P5 ;  /* 0x0000000413007c0c */ /* 0x000fe2000efa1270 */
[----:B------:R-:W-:Y:S01]  /*8c7a0*/  ULDC UR4, c[0x0][0x228] ;  /* 0x00008a0000047ab9 */ /* 0x000fe20000000800 */
[----:B0-----:R-:W4:Y:S08]  /*8c7b0*/  LDL.LU.64 R26, [R1+0x1f8] ;  /* 0x0001f800011a7983 */ /* 0x001f300000300a00 */
[----:B---3--:R0:W-:Y:S04]  /*8c7c0*/  @P6 STG.E.U8 desc[UR46][R24.64], R0 ;  /* 0x0000000018006986 */ /* 0x0081e8000c10112e */
[----:B0-----:R-:W3:Y:S04]  /*8c7d0*/  LDL.LU.64 R24, [R1+0x1f0] ;  /* 0x0001f00001187983 */ /* 0x001ee80000300a00 */
[----:B------:R0:W-:Y:S04]  /*8c7e0*/  @P5 STG.E.U8 desc[UR46][R28.64], R2 ;  /* 0x000000021c005986 */ /* 0x0001e8000c10112e */
[----:B0-----:R-:W3:Y:S01]  /*8c7f0*/  LDL.LU.64 R28, [R1+0x1e8] ;  /* 0x0001e800011c7983 */ /* 0x001ee20000300a00 */
[----:B------:R-:W-:-:S02]  /*8c800*/  LOP3.LUT P4, RZ, R18, 0x20000, RZ, 0xc0, !PT ;  /* 0x0002000012ff7812 */ /* 0x000fc4000788c0ff */
[----:B------:R-:W-:Y:S02]  /*8c810*/  LOP3.LUT P3, RZ, R18, 0x10000, RZ, 0xc0, !PT ;  /* 0x0001000012ff7812 */ /* 0x000fe4000786c0ff */
[C---:B------:R-:W-:Y:S01]  /*8c820*/  ISETP.LT.AND P6, PT, R8.reuse, UR4, !P4 ;  /* 0x0000000408007c0c */ /* 0x040fe2000e7c1270 */
[----:B------:R-:W-:Y:S01]  /*8c830*/  ULDC UR4, c[0x0][0x228] ;  /* 0x00008a0000047ab9 */ /* 0x000fe20000000800 */
[----:B------:R-:W-:Y:S01]  /*8c840*/  ISETP.LT.AND P4, PT, R19, UR5, !P4 ;  /* 0x0000000513007c0c */ /* 0x000fe2000e781270 */
[----:B------:R-:W-:Y:S01]  /*8c850*/  ULDC UR5, c[0x0][0x228] ;  /* 0x00008a0000057ab9 */ /* 0x000fe20000000800 */
[----:B------:R-:W-:Y:S01]  /*8c860*/  ISETP.LT.AND P5, PT, R8, UR4, !P3 ;  /* 0x0000000408007c0c */ /* 0x000fe2000dfa1270 */
[----:B------:R-:W-:Y:S01]  /*8c870*/  ULDC UR4, c[0x0][0x228] ;  /* 0x00008a0000047ab9 */ /* 0x000fe20000000800 */
[----:B------:R-:W-:Y:S02]  /*8c880*/  PRMT R3, R5, 0x7772, RZ ;  /* 0x0000777205037816 */ /* 0x000fe400000000ff */
[----:B------:R-:W-:-:S02]  /*8c890*/  LOP3.LUT P2, RZ, R18, 0x4000, RZ, 0xc0, !PT ;  /* 0x0000400012ff7812 */ /* 0x000fc4000784c0ff */
[----:B------:R-:W-:Y:S02]  /*8c8a0*/  PRMT R5, R5, 0x7773, RZ ;  /* 0x0000777305057816 */ /* 0x000fe400000000ff */
[----:B------:R-:W-:Y:S01]  /*8c8b0*/  PRMT R0, R6, 0x7770, RZ ;  /* 0x0000777006007816 */ /* 0x000fe200000000ff */
[----:B------:R-:W-:Y:S01]  /*8c8c0*/  @P6 STG.E.U8 desc[UR46][R14.64], R3 ;  /* 0x000000030e006986 */ /* 0x000fe2000c10112e */
[----:B------:R-:W-:Y:S01]  /*8c8d0*/  ISETP.LT.AND P6, PT, R8, UR4, !P2 ;  /* 0x0000000408007c0c */ /* 0x000fe2000d7c1270 */
[----:B------:R-:W-:Y:S01]  /*8c8e0*/  ULDC UR4, c[0x0][0x228] ;  /* 0x00008a0000047ab9 */ /* 0x000fe20000000800 */
[C---:B------:R-:W-:Y:S01]  /*8c8f0*/  LOP3.LUT P1, RZ, R18.reuse, 0x2000, RZ, 0xc0, !PT ;  /* 0x0000200012ff7812 */ /* 0x040fe2000782c0ff */
[----:B------:R-:W-:Y:S01]  /*8c900*/  @P4 STG.E.U8 desc[UR46][R12.64], R5 ;  /* 0x000000050c004986 */ /* 0x000fe2000c10112e */
[----:B------:R-:W-:Y:S02]  /*8c910*/  LOP3.LUT P0, RZ, R18, 0x8000, RZ, 0xc0, !PT ;  /* 0x0000800012ff7812 */ /* 0x000fe4000780c0ff */
[C---:B------:R-:W-:Y:S01]  /*8c920*/  ISETP.LT.AND P3, PT, R19.reuse, UR4, !P3 ;  /* 0x0000000413007c0c */ /* 0x040fe2000df61270 */
[----:B------:R0:W-:Y:S01]  /*8c930*/  @P5 STG.E.U8 desc[UR46][R10.64], R0 ;  /* 0x000000000a005986 */ /* 0x0001e2000c10112e */
[----:B------:R-:W-:Y:S01]  /*8c940*/  ULDC UR4, c[0x0][0x228] ;  /* 0x00008a0000047ab9 */ /* 0x000fe20000000800 */
[----:B------:R-:W-:Y:S01]  /*8c950*/  ISETP.LT.AND P5, PT, R8, UR5, !P1 ;  /* 0x0000000508007c0c */ /* 0x000fe2000cfa1270 */
[----:B------:R-:W-:Y:S01]  /*8c960*/  ULDC UR5, c[0x0][0x228] ;  /* 0x00008a0000057ab9 */ /* 0x000fe20000000800 */
[----:B------:R-:W-:-:S02]  /*8c970*/  ISETP.LT.AND P2, PT, R19, UR4, !P2 ;  /* 0x0000000413007c0c */ /* 0x000fc4000d741270 */
[----:B------:R-:W-:Y:S01]  /*8c980*/  ISETP.LT.AND P4, PT, R8, UR6, !P0 ;  /* 0x0000000608007c0c */ /* 0x000fe2000c781270 */
[----:B------:R-:W-:Y:S01]  /*8c990*/  ULDC UR6, c[0x0][0x228] ;  /* 0x00008a0000067ab9 */ /* 0x000fe20000000800 */
[C---:B------:R-:W-:Y:S02]  /*8c9a0*/  ISETP.LT.AND P1, PT, R19.reuse, UR5, !P1 ;  /* 0x0000000513007c0c */ /* 0x040fe4000cf21270 */
[----:B------:R-:W-:Y:S02]  /*8c9b0*/  ISETP.LT.AND P0, PT, R19, UR6, !P0 ;  /* 0x0000000613007c0c */ /* 0x000fe4000c701270 */
[C---:B0-----:R-:W-:Y:S02]  /*8c9c0*/  PRMT R0, R6.reuse, 0x7771, RZ ;  /* 0x0000777106007816 */ /* 0x041fe400000000ff */
[C---:B------:R-:W-:Y:S02]  /*8c9d0*/  PRMT R2, R6.reuse, 0x7772, RZ ;  /* 0x0000777206027816 */ /* 0x040fe400000000ff */
[----:B------:R-:W-:-:S02]  /*8c9e0*/  PRMT R6, R6, 0x7773, RZ ;  /* 0x0000777306067816 */ /* 0x000fc400000000ff */
[C---:B------:R-:W-:Y:S01]  /*8c9f0*/  PRMT R3, R7.reuse, 0x7770, RZ ;  /* 0x0000777007037816 */ /* 0x040fe200000000ff */
[----:B------:R0:W-:Y:S01]  /*8ca00*/  @P3 STG.E.U8 desc[UR46][R16.64], R0 ;  /* 0x0000000010003986 */ /* 0x0001e2000c10112e */
[C---:B------:R-:W-:Y:S02]  /*8ca10*/  PRMT R4, R7.reuse, 0x7771, RZ ;  /* 0x0000777107047816 */ /* 0x040fe400000000ff */
[C---:B------:R-:W-:Y:S01]  /*8ca20*/  PRMT R5, R7.reuse, 0x7772, RZ ;  /* 0x0000777207057816 */ /* 0x040fe200000000ff */
[----:B--2---:R0:W-:Y:S01]  /*8ca30*/  @P6 STG.E.U8 desc[UR46][R20.64], R2 ;  /* 0x0000000214006986 */ /* 0x0041e2000c10112e */
[----:B------:R-:W-:-:S03]  /*8ca40*/  PRMT R7, R7, 0x7773, RZ ;  /* 0x0000777307077816 */ /* 0x000fc600000000ff */
[----:B------:R0:W-:Y:S04]  /*8ca50*/  @P2 STG.E.U8 desc[UR46][R22.64], R6 ;  /* 0x0000000616002986 */ /* 0x0001e8000c10112e */
[----:B----4-:R0:W-:Y:S04]  /*8ca60*/  @P5 STG.E.U8 desc[UR46][R26.64], R3 ;  /* 0x000000031a005986 */ /* 0x0101e8000c10112e */
[----:B---3--:R0:W-:Y:S04]  /*8ca70*/  @P1 STG.E.U8 desc[UR46][R24.64], R4 ;  /* 0x0000000418001986 */ /* 0x0081e8000c10112e */
[----:B------:R0:W-:Y:S01]  /*8ca80*/  @P4 STG.E.U8 desc[UR46][R28.64], R5 ;  /* 0x000000051c004986 */ /* 0x0001e2000c10112e */
[----:B------:R-:W-:Y:S05]  /*8ca90*/  @!P0 EXIT ;  /* 0x000000000000894d */ /* 0x000fea0003800000 */
[----:B0-----:R-:W2:Y:S04]  /*8caa0*/  LDL.LU.64 R28, [R1+0x1e0] ;  /* 0x0001e000011c7983 */ /* 0x001ea80000300a00 */
[----:B--2---:R-:W-:Y:S01]  /*8cab0*/  STG.E.U8 desc[UR46][R28.64], R7 ;  /* 0x000000071c007986 */ /* 0x004fe2000c10112e */
[----:B------:R-:W-:Y:S05]  /*8cac0*/  EXIT ;  /* 0x000000000000794d */ /* 0x000fea0003800000 */
.L_x_3:
[----:B------:R-:W-:-:S00]  /*8cad0*/  BRA `(.L_x_3) ;  /* 0xfffffffc00fc7947 */ /* 0x000fc0000383ffff */
[----:B------:R-:W-:-:S00]  /*8cae0*/  NOP ;  /* 0x0000000000007918 */ /* 0x000fc00000000000 */
        /* <DEDUP_REMOVED lines=9> */
.L_x_4:


//--------------------- .nv.shared.matmul_kernel  --------------------------
	.section	.nv.shared.matmul_kernel,"aw",@nobits
	.sectionflags	@""
	.align	16
	.zero		1024


//--------------------- .nv.shared.reserved.0     --------------------------
	.section	.nv.shared.reserved.0,"aw",@nobits
	.weak		__nv_reservedSMEM_offset_0_alias
	.size		__nv_reservedSMEM_offset_0_alias, 0, 0
	.other		__nv_reservedSMEM_offset_0_alias,@"STO_CUDA_RESERVED_SHARED STV_DEFAULT"
__nv_reservedSMEM_offset_0_alias:
	.zero		0


//--------------------- .nv.constant0.matmul_kernel --------------------------
	.section	.nv.constant0.matmul_kernel,"a",@progbits
	.sectionflags	@""
	.align	4
.nv.constant0.matmul_kernel:
	.zero		608


//--------------------- SYMBOLS --------------------------

	.type		.nv.reservedSmem.offset0,@object
	.size		.nv.reservedSmem.offset0,0x4
